//
// Generated by NVIDIA NVVM Compiler
//
// Compiler Build ID: CL-36424714
// Cuda compilation tools, release 13.0, V13.0.88
// Based on NVVM 20.0.0
//

.version 9.0
.target sm_100
.address_size 64

	// .globl	_Z11extractKeysP12KeyValuePairPiS1_i
// _ZZN3cub18CUB_300001_SM_10006detail10radix_sort31DeviceRadixSortSingleTileKernelINS1_5radix10policy_hubIiiyE10Policy1000ELNS0_9SortOrderE0EiiyNS1_21identity_decomposer_tEEEvPKT1_PSA_PKT2_PSE_T3_iiT4_E12temp_storage has been demoted
// _ZZN3cub18CUB_300001_SM_10006detail10radix_sort30DeviceRadixSortHistogramKernelINS1_5radix10policy_hubIiiyE10Policy1000ELNS0_9SortOrderE0EiyNS1_21identity_decomposer_tEEEvPT2_PKT1_SA_iiT3_E12temp_storage has been demoted
// _ZZN3cub18CUB_300001_SM_10006detail10radix_sort33DeviceRadixSortExclusiveSumKernelINS1_5radix10policy_hubIiiyE10Policy1000EyEEvPT0_E12temp_storage has been demoted
// _ZZN3cub18CUB_300001_SM_10006detail10radix_sort29DeviceRadixSortOnesweepKernelINS1_5radix10policy_hubIiiyE10Policy1000ELNS0_9SortOrderE0EiiyiiNS1_21identity_decomposer_tEEEvPT5_SB_PT3_PKSC_PT1_PKSG_PT2_PKSK_T4_iiT6_E1s has been demoted
.global .align 1 .b8 _ZN34_INTERNAL_487bed0c_4_k_cu_670c5d094cuda3std3__45__cpo5beginE[1];
.global .align 1 .b8 _ZN34_INTERNAL_487bed0c_4_k_cu_670c5d094cuda3std3__45__cpo3endE[1];
.global .align 1 .b8 _ZN34_INTERNAL_487bed0c_4_k_cu_670c5d094cuda3std3__45__cpo6cbeginE[1];
.global .align 1 .b8 _ZN34_INTERNAL_487bed0c_4_k_cu_670c5d094cuda3std3__45__cpo4cendE[1];
.global .align 1 .b8 _ZN34_INTERNAL_487bed0c_4_k_cu_670c5d094cuda3std3__45__cpo6rbeginE[1];
.global .align 1 .b8 _ZN34_INTERNAL_487bed0c_4_k_cu_670c5d094cuda3std3__45__cpo4rendE[1];
.global .align 1 .b8 _ZN34_INTERNAL_487bed0c_4_k_cu_670c5d094cuda3std3__45__cpo7crbeginE[1];
.global .align 1 .b8 _ZN34_INTERNAL_487bed0c_4_k_cu_670c5d094cuda3std3__45__cpo5crendE[1];
.global .align 1 .b8 _ZN34_INTERNAL_487bed0c_4_k_cu_670c5d094cuda3std3__436_GLOBAL__N__487bed0c_4_k_cu_670c5d096ignoreE[1];
.global .align 1 .b8 _ZN34_INTERNAL_487bed0c_4_k_cu_670c5d094cuda3std3__419piecewise_constructE[1];
.global .align 1 .b8 _ZN34_INTERNAL_487bed0c_4_k_cu_670c5d094cuda3std3__48in_placeE[1];
.global .align 1 .b8 _ZN34_INTERNAL_487bed0c_4_k_cu_670c5d094cuda3std3__420unreachable_sentinelE[1];
.global .align 1 .b8 _ZN34_INTERNAL_487bed0c_4_k_cu_670c5d094cuda3std3__47nulloptE[1];
.global .align 1 .b8 _ZN34_INTERNAL_487bed0c_4_k_cu_670c5d094cuda3std3__48unexpectE[1];
.global .align 1 .b8 _ZN34_INTERNAL_487bed0c_4_k_cu_670c5d094cuda3std6ranges3__45__cpo4swapE[1];
.global .align 1 .b8 _ZN34_INTERNAL_487bed0c_4_k_cu_670c5d094cuda3std6ranges3__45__cpo9iter_moveE[1];
.global .align 1 .b8 _ZN34_INTERNAL_487bed0c_4_k_cu_670c5d094cuda3std6ranges3__45__cpo5beginE[1];
.global .align 1 .b8 _ZN34_INTERNAL_487bed0c_4_k_cu_670c5d094cuda3std6ranges3__45__cpo3endE[1];
.global .align 1 .b8 _ZN34_INTERNAL_487bed0c_4_k_cu_670c5d094cuda3std6ranges3__45__cpo6cbeginE[1];
.global .align 1 .b8 _ZN34_INTERNAL_487bed0c_4_k_cu_670c5d094cuda3std6ranges3__45__cpo4cendE[1];
.global .align 1 .b8 _ZN34_INTERNAL_487bed0c_4_k_cu_670c5d094cuda3std6ranges3__45__cpo7advanceE[1];
.global .align 1 .b8 _ZN34_INTERNAL_487bed0c_4_k_cu_670c5d094cuda3std6ranges3__45__cpo9iter_swapE[1];
.global .align 1 .b8 _ZN34_INTERNAL_487bed0c_4_k_cu_670c5d094cuda3std6ranges3__45__cpo4nextE[1];
.global .align 1 .b8 _ZN34_INTERNAL_487bed0c_4_k_cu_670c5d094cuda3std6ranges3__45__cpo4prevE[1];
.global .align 1 .b8 _ZN34_INTERNAL_487bed0c_4_k_cu_670c5d094cuda3std6ranges3__45__cpo4dataE[1];
.global .align 1 .b8 _ZN34_INTERNAL_487bed0c_4_k_cu_670c5d094cuda3std6ranges3__45__cpo5cdataE[1];
.global .align 1 .b8 _ZN34_INTERNAL_487bed0c_4_k_cu_670c5d094cuda3std6ranges3__45__cpo4sizeE[1];
.global .align 1 .b8 _ZN34_INTERNAL_487bed0c_4_k_cu_670c5d094cuda3std6ranges3__45__cpo5ssizeE[1];
.global .align 1 .b8 _ZN34_INTERNAL_487bed0c_4_k_cu_670c5d094cuda3std6ranges3__45__cpo8distanceE[1];
.global .align 1 .b8 _ZN34_INTERNAL_487bed0c_4_k_cu_670c5d096thrust24THRUST_300001_SM_1000_NS8cuda_cub3parE[1];
.global .align 1 .b8 _ZN34_INTERNAL_487bed0c_4_k_cu_670c5d096thrust24THRUST_300001_SM_1000_NS8cuda_cub10par_nosyncE[1];
.global .align 1 .b8 _ZN34_INTERNAL_487bed0c_4_k_cu_670c5d096thrust24THRUST_300001_SM_1000_NS6system6detail10sequential3seqE[1];
.global .align 1 .b8 _ZN34_INTERNAL_487bed0c_4_k_cu_670c5d096thrust24THRUST_300001_SM_1000_NS6system3cpp3parE[1];
.global .align 1 .b8 _ZN34_INTERNAL_487bed0c_4_k_cu_670c5d096thrust24THRUST_300001_SM_1000_NS12placeholders2_1E[1];
.global .align 1 .b8 _ZN34_INTERNAL_487bed0c_4_k_cu_670c5d096thrust24THRUST_300001_SM_1000_NS12placeholders2_2E[1];
.global .align 1 .b8 _ZN34_INTERNAL_487bed0c_4_k_cu_670c5d096thrust24THRUST_300001_SM_1000_NS12placeholders2_3E[1];
.global .align 1 .b8 _ZN34_INTERNAL_487bed0c_4_k_cu_670c5d096thrust24THRUST_300001_SM_1000_NS12placeholders2_4E[1];
.global .align 1 .b8 _ZN34_INTERNAL_487bed0c_4_k_cu_670c5d096thrust24THRUST_300001_SM_1000_NS12placeholders2_5E[1];
.global .align 1 .b8 _ZN34_INTERNAL_487bed0c_4_k_cu_670c5d096thrust24THRUST_300001_SM_1000_NS12placeholders2_6E[1];
.global .align 1 .b8 _ZN34_INTERNAL_487bed0c_4_k_cu_670c5d096thrust24THRUST_300001_SM_1000_NS12placeholders2_7E[1];
.global .align 1 .b8 _ZN34_INTERNAL_487bed0c_4_k_cu_670c5d096thrust24THRUST_300001_SM_1000_NS12placeholders2_8E[1];
.global .align 1 .b8 _ZN34_INTERNAL_487bed0c_4_k_cu_670c5d096thrust24THRUST_300001_SM_1000_NS12placeholders2_9E[1];
.global .align 1 .b8 _ZN34_INTERNAL_487bed0c_4_k_cu_670c5d096thrust24THRUST_300001_SM_1000_NS12placeholders3_10E[1];
.global .align 1 .b8 _ZN34_INTERNAL_487bed0c_4_k_cu_670c5d096thrust24THRUST_300001_SM_1000_NS3seqE[1];
.global .align 1 .b8 _ZN34_INTERNAL_487bed0c_4_k_cu_670c5d096thrust24THRUST_300001_SM_1000_NS6deviceE[1];

.visible .entry _Z11extractKeysP12KeyValuePairPiS1_i(
	.param .u64 .ptr .align 1 _Z11extractKeysP12KeyValuePairPiS1_i_param_0,
	.param .u64 .ptr .align 1 _Z11extractKeysP12KeyValuePairPiS1_i_param_1,
	.param .u64 .ptr .align 1 _Z11extractKeysP12KeyValuePairPiS1_i_param_2,
	.param .u32 _Z11extractKeysP12KeyValuePairPiS1_i_param_3
)
{
	.reg .pred 	%p<2>;
	.reg .b32 	%r<7>;
	.reg .b64 	%rd<12>;

	ld.param.u64 	%rd1, [_Z11extractKeysP12KeyValuePairPiS1_i_param_0];
	ld.param.u64 	%rd2, [_Z11extractKeysP12KeyValuePairPiS1_i_param_1];
	ld.param.u64 	%rd3, [_Z11extractKeysP12KeyValuePairPiS1_i_param_2];
	ld.param.u32 	%r2, [_Z11extractKeysP12KeyValuePairPiS1_i_param_3];
	mov.u32 	%r3, %ctaid.x;
	mov.u32 	%r4, %ntid.x;
	mov.u32 	%r5, %tid.x;
	mad.lo.s32 	%r1, %r3, %r4, %r5;
	setp.ge.s32 	%p1, %r1, %r2;
	@%p1 bra 	$L__BB0_2;
	cvta.to.global.u64 	%rd4, %rd1;
	cvta.to.global.u64 	%rd5, %rd2;
	cvta.to.global.u64 	%rd6, %rd3;
	mul.wide.s32 	%rd7, %r1, 260;
	add.s64 	%rd8, %rd4, %rd7;
	ld.global.u32 	%r6, [%rd8];
	mul.wide.s32 	%rd9, %r1, 4;
	add.s64 	%rd10, %rd5, %rd9;
	st.global.u32 	[%rd10], %r6;
	add.s64 	%rd11, %rd6, %rd9;
	st.global.u32 	[%rd11], %r1;
$L__BB0_2:
	ret;

}
	// .globl	_Z16buildSortedArrayPiS_P13KeyOccurencesi
.visible .entry _Z16buildSortedArrayPiS_P13KeyOccurencesi(
	.param .u64 .ptr .align 1 _Z16buildSortedArrayPiS_P13KeyOccurencesi_param_0,
	.param .u64 .ptr .align 1 _Z16buildSortedArrayPiS_P13KeyOccurencesi_param_1,
	.param .u64 .ptr .align 1 _Z16buildSortedArrayPiS_P13KeyOccurencesi_param_2,
	.param .u32 _Z16buildSortedArrayPiS_P13KeyOccurencesi_param_3
)
{
	.reg .pred 	%p<15>;
	.reg .b32 	%r<26>;
	.reg .b64 	%rd<26>;

	ld.param.u64 	%rd14, [_Z16buildSortedArrayPiS_P13KeyOccurencesi_param_0];
	ld.param.u64 	%rd15, [_Z16buildSortedArrayPiS_P13KeyOccurencesi_param_1];
	ld.param.u64 	%rd16, [_Z16buildSortedArrayPiS_P13KeyOccurencesi_param_2];
	ld.param.u32 	%r8, [_Z16buildSortedArrayPiS_P13KeyOccurencesi_param_3];
	cvta.to.global.u64 	%rd1, %rd16;
	mov.u32 	%r9, %ctaid.x;
	mov.u32 	%r10, %ntid.x;
	mov.u32 	%r11, %tid.x;
	mad.lo.s32 	%r1, %r9, %r10, %r11;
	setp.ge.s32 	%p1, %r1, %r8;
	@%p1 bra 	$L__BB1_18;
	cvta.to.global.u64 	%rd17, %rd14;
	cvta.to.global.u64 	%rd18, %rd15;
	mul.wide.s32 	%rd19, %r1, 4;
	add.s64 	%rd20, %rd17, %rd19;
	ld.global.u32 	%r2, [%rd20];
	add.s64 	%rd21, %rd18, %rd19;
	ld.global.u32 	%r3, [%rd21];
	setp.lt.s32 	%p2, %r8, 1;
	@%p2 bra 	$L__BB1_18;
	mov.b32 	%r24, 0;
$L__BB1_3:
	mul.wide.u32 	%rd22, %r24, 24;
	add.s64 	%rd2, %rd1, %rd22;
	ld.global.u32 	%r13, [%rd2];
	setp.ne.s32 	%p3, %r13, %r2;
	@%p3 bra 	$L__BB1_9;
	add.s64 	%rd24, %rd2, 8;
	ld.global.u32 	%r14, [%rd2+8];
	setp.eq.s32 	%p4, %r14, -1;
	@%p4 bra 	$L__BB1_8;
	add.s64 	%rd24, %rd2, 12;
	ld.global.u32 	%r15, [%rd2+12];
	setp.eq.s32 	%p5, %r15, -1;
	@%p5 bra 	$L__BB1_8;
	add.s64 	%rd24, %rd2, 16;
	ld.global.u32 	%r16, [%rd2+16];
	setp.eq.s32 	%p6, %r16, -1;
	@%p6 bra 	$L__BB1_8;
	add.s64 	%rd24, %rd2, 20;
	ld.global.u32 	%r17, [%rd2+20];
	setp.ne.s32 	%p7, %r17, -1;
	@%p7 bra 	$L__BB1_9;
$L__BB1_8:
	st.global.u32 	[%rd24], %r3;
	bra.uni 	$L__BB1_18;
$L__BB1_9:
	add.s32 	%r24, %r24, 1;
	setp.ne.s32 	%p8, %r24, %r8;
	@%p8 bra 	$L__BB1_3;
	mov.b32 	%r25, 0;
	bra.uni 	$L__BB1_12;
$L__BB1_11:
	add.s32 	%r25, %r25, 1;
	setp.eq.s32 	%p10, %r25, %r8;
	@%p10 bra 	$L__BB1_18;
$L__BB1_12:
	mul.wide.u32 	%rd23, %r25, 24;
	add.s64 	%rd8, %rd1, %rd23;
	ld.global.u32 	%r19, [%rd8];
	setp.ne.s32 	%p9, %r19, -1;
	@%p9 bra 	$L__BB1_11;
	st.global.u32 	[%rd8], %r2;
	add.s64 	%rd25, %rd8, 8;
	ld.global.u32 	%r20, [%rd8+8];
	setp.eq.s32 	%p11, %r20, -1;
	@%p11 bra 	$L__BB1_17;
	add.s64 	%rd25, %rd8, 12;
	ld.global.u32 	%r21, [%rd8+12];
	setp.eq.s32 	%p12, %r21, -1;
	@%p12 bra 	$L__BB1_17;
	add.s64 	%rd25, %rd8, 16;
	ld.global.u32 	%r22, [%rd8+16];
	setp.eq.s32 	%p13, %r22, -1;
	@%p13 bra 	$L__BB1_17;
	add.s64 	%rd25, %rd8, 20;
	ld.global.u32 	%r23, [%rd8+20];
	setp.ne.s32 	%p14, %r23, -1;
	@%p14 bra 	$L__BB1_18;
$L__BB1_17:
	st.global.u32 	[%rd25], %r3;
$L__BB1_18:
	ret;

}
	// .globl	_ZN3cub18CUB_300001_SM_10006detail11EmptyKernelIvEEvv
.visible .entry _ZN3cub18CUB_300001_SM_10006detail11EmptyKernelIvEEvv()
{


	ret;

}
	// .globl	_ZN3cub18CUB_300001_SM_10006detail10radix_sort31DeviceRadixSortSingleTileKernelINS1_5radix10policy_hubIiiyE10Policy1000ELNS0_9SortOrderE0EiiyNS1_21identity_decomposer_tEEEvPKT1_PSA_PKT2_PSE_T3_iiT4_
.visible .entry _ZN3cub18CUB_300001_SM_10006detail10radix_sort31DeviceRadixSortSingleTileKernelINS1_5radix10policy_hubIiiyE10Policy1000ELNS0_9SortOrderE0EiiyNS1_21identity_decomposer_tEEEvPKT1_PSA_PKT2_PSE_T3_iiT4_(
	.param .u64 .ptr .align 1 _ZN3cub18CUB_300001_SM_10006detail10radix_sort31DeviceRadixSortSingleTileKernelINS1_5radix10policy_hubIiiyE10Policy1000ELNS0_9SortOrderE0EiiyNS1_21identity_decomposer_tEEEvPKT1_PSA_PKT2_PSE_T3_iiT4__param_0,
	.param .u64 .ptr .align 1 _ZN3cub18CUB_300001_SM_10006detail10radix_sort31DeviceRadixSortSingleTileKernelINS1_5radix10policy_hubIiiyE10Policy1000ELNS0_9SortOrderE0EiiyNS1_21identity_decomposer_tEEEvPKT1_PSA_PKT2_PSE_T3_iiT4__param_1,
	.param .u64 .ptr .align 1 _ZN3cub18CUB_300001_SM_10006detail10radix_sort31DeviceRadixSortSingleTileKernelINS1_5radix10policy_hubIiiyE10Policy1000ELNS0_9SortOrderE0EiiyNS1_21identity_decomposer_tEEEvPKT1_PSA_PKT2_PSE_T3_iiT4__param_2,
	.param .u64 .ptr .align 1 _ZN3cub18CUB_300001_SM_10006detail10radix_sort31DeviceRadixSortSingleTileKernelINS1_5radix10policy_hubIiiyE10Policy1000ELNS0_9SortOrderE0EiiyNS1_21identity_decomposer_tEEEvPKT1_PSA_PKT2_PSE_T3_iiT4__param_3,
	.param .u64 _ZN3cub18CUB_300001_SM_10006detail10radix_sort31DeviceRadixSortSingleTileKernelINS1_5radix10policy_hubIiiyE10Policy1000ELNS0_9SortOrderE0EiiyNS1_21identity_decomposer_tEEEvPKT1_PSA_PKT2_PSE_T3_iiT4__param_4,
	.param .u32 _ZN3cub18CUB_300001_SM_10006detail10radix_sort31DeviceRadixSortSingleTileKernelINS1_5radix10policy_hubIiiyE10Policy1000ELNS0_9SortOrderE0EiiyNS1_21identity_decomposer_tEEEvPKT1_PSA_PKT2_PSE_T3_iiT4__param_5,
	.param .u32 _ZN3cub18CUB_300001_SM_10006detail10radix_sort31DeviceRadixSortSingleTileKernelINS1_5radix10policy_hubIiiyE10Policy1000ELNS0_9SortOrderE0EiiyNS1_21identity_decomposer_tEEEvPKT1_PSA_PKT2_PSE_T3_iiT4__param_6,
	.param .align 1 .b8 _ZN3cub18CUB_300001_SM_10006detail10radix_sort31DeviceRadixSortSingleTileKernelINS1_5radix10policy_hubIiiyE10Policy1000ELNS0_9SortOrderE0EiiyNS1_21identity_decomposer_tEEEvPKT1_PSA_PKT2_PSE_T3_iiT4__param_7[1]
)
.maxntid 256
.minnctapersm 1
{
	.reg .pred 	%p<73>;
	.reg .b16 	%rs<39>;
	.reg .b32 	%r<900>;
	.reg .b64 	%rd<37>;
	// demoted variable
	.shared .align 16 .b8 _ZZN3cub18CUB_300001_SM_10006detail10radix_sort31DeviceRadixSortSingleTileKernelINS1_5radix10policy_hubIiiyE10Policy1000ELNS0_9SortOrderE0EiiyNS1_21identity_decomposer_tEEEvPKT1_PSA_PKT2_PSE_T3_iiT4_E12temp_storage[33856];
	ld.param.u64 	%rd10, [_ZN3cub18CUB_300001_SM_10006detail10radix_sort31DeviceRadixSortSingleTileKernelINS1_5radix10policy_hubIiiyE10Policy1000ELNS0_9SortOrderE0EiiyNS1_21identity_decomposer_tEEEvPKT1_PSA_PKT2_PSE_T3_iiT4__param_0];
	ld.param.u64 	%rd6, [_ZN3cub18CUB_300001_SM_10006detail10radix_sort31DeviceRadixSortSingleTileKernelINS1_5radix10policy_hubIiiyE10Policy1000ELNS0_9SortOrderE0EiiyNS1_21identity_decomposer_tEEEvPKT1_PSA_PKT2_PSE_T3_iiT4__param_1];
	ld.param.u64 	%rd7, [_ZN3cub18CUB_300001_SM_10006detail10radix_sort31DeviceRadixSortSingleTileKernelINS1_5radix10policy_hubIiiyE10Policy1000ELNS0_9SortOrderE0EiiyNS1_21identity_decomposer_tEEEvPKT1_PSA_PKT2_PSE_T3_iiT4__param_2];
	ld.param.u64 	%rd8, [_ZN3cub18CUB_300001_SM_10006detail10radix_sort31DeviceRadixSortSingleTileKernelINS1_5radix10policy_hubIiiyE10Policy1000ELNS0_9SortOrderE0EiiyNS1_21identity_decomposer_tEEEvPKT1_PSA_PKT2_PSE_T3_iiT4__param_3];
	ld.param.u64 	%rd9, [_ZN3cub18CUB_300001_SM_10006detail10radix_sort31DeviceRadixSortSingleTileKernelINS1_5radix10policy_hubIiiyE10Policy1000ELNS0_9SortOrderE0EiiyNS1_21identity_decomposer_tEEEvPKT1_PSA_PKT2_PSE_T3_iiT4__param_4];
	ld.param.u32 	%r303, [_ZN3cub18CUB_300001_SM_10006detail10radix_sort31DeviceRadixSortSingleTileKernelINS1_5radix10policy_hubIiiyE10Policy1000ELNS0_9SortOrderE0EiiyNS1_21identity_decomposer_tEEEvPKT1_PSA_PKT2_PSE_T3_iiT4__param_5];
	ld.param.u32 	%r304, [_ZN3cub18CUB_300001_SM_10006detail10radix_sort31DeviceRadixSortSingleTileKernelINS1_5radix10policy_hubIiiyE10Policy1000ELNS0_9SortOrderE0EiiyNS1_21identity_decomposer_tEEEvPKT1_PSA_PKT2_PSE_T3_iiT4__param_6];
	cvta.to.global.u64 	%rd11, %rd10;
	cvt.u32.u64 	%r1, %rd9;
	mov.u32 	%r2, %tid.x;
	mul.lo.s32 	%r3, %r2, 19;
	setp.ge.s32 	%p1, %r3, %r1;
	mul.wide.u32 	%rd12, %r3, 4;
	add.s64 	%rd1, %rd11, %rd12;
	mov.b32 	%r878, -1;
	@%p1 bra 	$L__BB3_2;
	ld.global.u32 	%r306, [%rd1];
	xor.b32  	%r878, %r306, -2147483648;
$L__BB3_2:
	add.s32 	%r6, %r3, 1;
	setp.ge.s32 	%p2, %r6, %r1;
	mov.b32 	%r877, -1;
	@%p2 bra 	$L__BB3_4;
	ld.global.u32 	%r308, [%rd1+4];
	xor.b32  	%r877, %r308, -2147483648;
$L__BB3_4:
	add.s32 	%r9, %r3, 2;
	setp.ge.s32 	%p3, %r9, %r1;
	mov.b32 	%r876, -1;
	@%p3 bra 	$L__BB3_6;
	ld.global.u32 	%r310, [%rd1+8];
	xor.b32  	%r876, %r310, -2147483648;
$L__BB3_6:
	add.s32 	%r12, %r3, 3;
	setp.ge.s32 	%p4, %r12, %r1;
	mov.b32 	%r875, -1;
	@%p4 bra 	$L__BB3_8;
	ld.global.u32 	%r312, [%rd1+12];
	xor.b32  	%r875, %r312, -2147483648;
$L__BB3_8:
	add.s32 	%r15, %r3, 4;
	setp.ge.s32 	%p5, %r15, %r1;
	mov.b32 	%r874, -1;
	@%p5 bra 	$L__BB3_10;
	ld.global.u32 	%r314, [%rd1+16];
	xor.b32  	%r874, %r314, -2147483648;
$L__BB3_10:
	add.s32 	%r18, %r3, 5;
	setp.ge.s32 	%p6, %r18, %r1;
	mov.b32 	%r873, -1;
	@%p6 bra 	$L__BB3_12;
	ld.global.u32 	%r316, [%rd1+20];
	xor.b32  	%r873, %r316, -2147483648;
$L__BB3_12:
	add.s32 	%r21, %r3, 6;
	setp.ge.s32 	%p7, %r21, %r1;
	mov.b32 	%r872, -1;
	@%p7 bra 	$L__BB3_14;
	ld.global.u32 	%r318, [%rd1+24];
	xor.b32  	%r872, %r318, -2147483648;
$L__BB3_14:
	add.s32 	%r24, %r3, 7;
	setp.ge.s32 	%p8, %r24, %r1;
	mov.b32 	%r871, -1;
	@%p8 bra 	$L__BB3_16;
	ld.global.u32 	%r320, [%rd1+28];
	xor.b32  	%r871, %r320, -2147483648;
$L__BB3_16:
	add.s32 	%r27, %r3, 8;
	setp.ge.s32 	%p9, %r27, %r1;
	mov.b32 	%r870, -1;
	@%p9 bra 	$L__BB3_18;
	ld.global.u32 	%r322, [%rd1+32];
	xor.b32  	%r870, %r322, -2147483648;
$L__BB3_18:
	add.s32 	%r30, %r3, 9;
	setp.ge.s32 	%p10, %r30, %r1;
	mov.b32 	%r869, -1;
	@%p10 bra 	$L__BB3_20;
	ld.global.u32 	%r324, [%rd1+36];
	xor.b32  	%r869, %r324, -2147483648;
$L__BB3_20:
	add.s32 	%r33, %r3, 10;
	setp.ge.s32 	%p11, %r33, %r1;
	mov.b32 	%r868, -1;
	@%p11 bra 	$L__BB3_22;
	ld.global.u32 	%r326, [%rd1+40];
	xor.b32  	%r868, %r326, -2147483648;
$L__BB3_22:
	add.s32 	%r36, %r3, 11;
	setp.ge.s32 	%p12, %r36, %r1;
	mov.b32 	%r867, -1;
	@%p12 bra 	$L__BB3_24;
	ld.global.u32 	%r328, [%rd1+44];
	xor.b32  	%r867, %r328, -2147483648;
$L__BB3_24:
	add.s32 	%r39, %r3, 12;
	setp.ge.s32 	%p13, %r39, %r1;
	mov.b32 	%r866, -1;
	@%p13 bra 	$L__BB3_26;
	ld.global.u32 	%r330, [%rd1+48];
	xor.b32  	%r866, %r330, -2147483648;
$L__BB3_26:
	add.s32 	%r42, %r3, 13;
	setp.ge.s32 	%p14, %r42, %r1;
	mov.b32 	%r865, -1;
	@%p14 bra 	$L__BB3_28;
	ld.global.u32 	%r332, [%rd1+52];
	xor.b32  	%r865, %r332, -2147483648;
$L__BB3_28:
	add.s32 	%r45, %r3, 14;
	setp.ge.s32 	%p15, %r45, %r1;
	mov.b32 	%r864, -1;
	@%p15 bra 	$L__BB3_30;
	ld.global.u32 	%r334, [%rd1+56];
	xor.b32  	%r864, %r334, -2147483648;
$L__BB3_30:
	add.s32 	%r48, %r3, 15;
	setp.ge.s32 	%p16, %r48, %r1;
	mov.b32 	%r863, -1;
	@%p16 bra 	$L__BB3_32;
	ld.global.u32 	%r336, [%rd1+60];
	xor.b32  	%r863, %r336, -2147483648;
$L__BB3_32:
	add.s32 	%r51, %r3, 16;
	setp.ge.s32 	%p17, %r51, %r1;
	mov.b32 	%r862, -1;
	@%p17 bra 	$L__BB3_34;
	ld.global.u32 	%r338, [%rd1+64];
	xor.b32  	%r862, %r338, -2147483648;
$L__BB3_34:
	add.s32 	%r54, %r3, 17;
	setp.ge.s32 	%p18, %r54, %r1;
	mov.b32 	%r861, -1;
	@%p18 bra 	$L__BB3_36;
	ld.global.u32 	%r340, [%rd1+68];
	xor.b32  	%r861, %r340, -2147483648;
$L__BB3_36:
	add.s32 	%r57, %r3, 18;
	setp.ge.s32 	%p19, %r57, %r1;
	mov.b32 	%r860, -1;
	@%p19 bra 	$L__BB3_38;
	ld.global.u32 	%r342, [%rd1+72];
	xor.b32  	%r860, %r342, -2147483648;
$L__BB3_38:
	bar.sync 	0;
	mov.b64 	{%r344, %r345}, %rd9;
	shfl.sync.idx.b32	%r60|%p20, %r344, 0, 31, -1;
	shfl.sync.idx.b32	%r346|%p21, %r345, 0, 31, -1;
	mov.b64 	%rd2, {%r60, %r346};
	setp.ge.s32 	%p22, %r3, %r60;
	cvta.to.global.u64 	%rd13, %rd7;
	add.s64 	%rd3, %rd13, %rd12;
	@%p22 bra 	$L__BB3_40;
	ld.global.u32 	%r897, [%rd3];
$L__BB3_40:
	setp.ge.s32 	%p23, %r6, %r60;
	@%p23 bra 	$L__BB3_42;
	ld.global.u32 	%r896, [%rd3+4];
$L__BB3_42:
	setp.ge.s32 	%p24, %r9, %r60;
	@%p24 bra 	$L__BB3_44;
	ld.global.u32 	%r895, [%rd3+8];
$L__BB3_44:
	setp.ge.s32 	%p25, %r12, %r60;
	@%p25 bra 	$L__BB3_46;
	ld.global.u32 	%r894, [%rd3+12];
$L__BB3_46:
	setp.ge.s32 	%p26, %r15, %r60;
	@%p26 bra 	$L__BB3_48;
	ld.global.u32 	%r893, [%rd3+16];
$L__BB3_48:
	setp.ge.s32 	%p27, %r18, %r60;
	@%p27 bra 	$L__BB3_50;
	ld.global.u32 	%r892, [%rd3+20];
$L__BB3_50:
	setp.ge.s32 	%p28, %r21, %r60;
	@%p28 bra 	$L__BB3_52;
	ld.global.u32 	%r891, [%rd3+24];
$L__BB3_52:
	setp.ge.s32 	%p29, %r24, %r60;
	@%p29 bra 	$L__BB3_54;
	ld.global.u32 	%r890, [%rd3+28];
$L__BB3_54:
	setp.ge.s32 	%p30, %r27, %r60;
	@%p30 bra 	$L__BB3_56;
	ld.global.u32 	%r889, [%rd3+32];
$L__BB3_56:
	setp.ge.s32 	%p31, %r30, %r60;
	@%p31 bra 	$L__BB3_58;
	ld.global.u32 	%r888, [%rd3+36];
$L__BB3_58:
	setp.ge.s32 	%p32, %r33, %r60;
	@%p32 bra 	$L__BB3_60;
	ld.global.u32 	%r887, [%rd3+40];
$L__BB3_60:
	setp.ge.s32 	%p33, %r36, %r60;
	@%p33 bra 	$L__BB3_62;
	ld.global.u32 	%r886, [%rd3+44];
$L__BB3_62:
	setp.ge.s32 	%p34, %r39, %r60;
	@%p34 bra 	$L__BB3_64;
	ld.global.u32 	%r885, [%rd3+48];
$L__BB3_64:
	setp.ge.s32 	%p35, %r42, %r60;
	@%p35 bra 	$L__BB3_66;
	ld.global.u32 	%r884, [%rd3+52];
$L__BB3_66:
	setp.ge.s32 	%p36, %r45, %r60;
	@%p36 bra 	$L__BB3_68;
	ld.global.u32 	%r883, [%rd3+56];
$L__BB3_68:
	setp.ge.s32 	%p37, %r48, %r60;
	@%p37 bra 	$L__BB3_70;
	ld.global.u32 	%r882, [%rd3+60];
$L__BB3_70:
	setp.ge.s32 	%p38, %r51, %r60;
	@%p38 bra 	$L__BB3_72;
	ld.global.u32 	%r881, [%rd3+64];
$L__BB3_72:
	setp.ge.s32 	%p39, %r54, %r60;
	@%p39 bra 	$L__BB3_74;
	ld.global.u32 	%r880, [%rd3+68];
$L__BB3_74:
	setp.ge.s32 	%p40, %r57, %r60;
	@%p40 bra 	$L__BB3_76;
	ld.global.u32 	%r879, [%rd3+72];
$L__BB3_76:
	bar.sync 	0;
	shr.u32 	%r99, %r2, 5;
	shl.b32 	%r366, %r2, 2;
	mov.u32 	%r367, _ZZN3cub18CUB_300001_SM_10006detail10radix_sort31DeviceRadixSortSingleTileKernelINS1_5radix10policy_hubIiiyE10Policy1000ELNS0_9SortOrderE0EiiyNS1_21identity_decomposer_tEEEvPKT1_PSA_PKT2_PSE_T3_iiT4_E12temp_storage;
	add.s32 	%r100, %r367, %r366;
	shl.b32 	%r368, %r2, 7;
	add.s32 	%r101, %r100, %r368;
	shl.b32 	%r369, %r99, 2;
	add.s32 	%r370, %r367, %r369;
	add.s32 	%r102, %r370, 33792;
	mad.lo.s32 	%r103, %r2, -56, %r101;
	add.s32 	%r859, %r303, 6;
	sub.s32 	%r858, %r304, %r303;
$L__BB3_77:
	add.s32 	%r430, %r859, -6;
	min.s32 	%r373, %r858, 6;
	mov.b32 	%r459, 0;
	st.shared.u32 	[%r100], %r459;
	st.shared.u32 	[%r100+1024], %r459;
	st.shared.u32 	[%r100+2048], %r459;
	st.shared.u32 	[%r100+3072], %r459;
	st.shared.u32 	[%r100+4096], %r459;
	st.shared.u32 	[%r100+5120], %r459;
	st.shared.u32 	[%r100+6144], %r459;
	st.shared.u32 	[%r100+7168], %r459;
	st.shared.u32 	[%r100+8192], %r459;
	st.shared.u32 	[%r100+9216], %r459;
	st.shared.u32 	[%r100+10240], %r459;
	st.shared.u32 	[%r100+11264], %r459;
	st.shared.u32 	[%r100+12288], %r459;
	st.shared.u32 	[%r100+13312], %r459;
	st.shared.u32 	[%r100+14336], %r459;
	st.shared.u32 	[%r100+15360], %r459;
	st.shared.u32 	[%r100+16384], %r459;
	st.shared.u32 	[%r100+17408], %r459;
	st.shared.u32 	[%r100+18432], %r459;
	st.shared.u32 	[%r100+19456], %r459;
	st.shared.u32 	[%r100+20480], %r459;
	st.shared.u32 	[%r100+21504], %r459;
	st.shared.u32 	[%r100+22528], %r459;
	st.shared.u32 	[%r100+23552], %r459;
	st.shared.u32 	[%r100+24576], %r459;
	st.shared.u32 	[%r100+25600], %r459;
	st.shared.u32 	[%r100+26624], %r459;
	st.shared.u32 	[%r100+27648], %r459;
	st.shared.u32 	[%r100+28672], %r459;
	st.shared.u32 	[%r100+29696], %r459;
	st.shared.u32 	[%r100+30720], %r459;
	st.shared.u32 	[%r100+31744], %r459;
	st.shared.u32 	[%r100+32768], %r459;
	// begin inline asm
	bmsk.clamp.b32 %r371, %r459, %r373;
	// end inline asm
	// begin inline asm
	shr.b32 %r374, %r878, %r430;
	// end inline asm
	and.b32  	%r462, %r371, %r374;
	shl.b32 	%r463, %r462, 10;
	and.b32  	%r464, %r463, 31744;
	add.s32 	%r465, %r100, %r464;
	shr.u32 	%r466, %r462, 4;
	and.b32  	%r467, %r466, 268435454;
	add.s32 	%r147, %r465, %r467;
	ld.shared.u16 	%rs1, [%r147];
	add.s16 	%rs20, %rs1, 1;
	st.shared.u16 	[%r147], %rs20;
	// begin inline asm
	shr.b32 %r377, %r877, %r430;
	// end inline asm
	and.b32  	%r468, %r371, %r377;
	shl.b32 	%r469, %r468, 10;
	and.b32  	%r470, %r469, 31744;
	add.s32 	%r471, %r100, %r470;
	shr.u32 	%r472, %r468, 4;
	and.b32  	%r473, %r472, 268435454;
	add.s32 	%r148, %r471, %r473;
	ld.shared.u16 	%rs2, [%r148];
	add.s16 	%rs21, %rs2, 1;
	st.shared.u16 	[%r148], %rs21;
	// begin inline asm
	shr.b32 %r380, %r876, %r430;
	// end inline asm
	and.b32  	%r474, %r371, %r380;
	shl.b32 	%r475, %r474, 10;
	and.b32  	%r476, %r475, 31744;
	add.s32 	%r477, %r100, %r476;
	shr.u32 	%r478, %r474, 4;
	and.b32  	%r479, %r478, 268435454;
	add.s32 	%r149, %r477, %r479;
	ld.shared.u16 	%rs3, [%r149];
	add.s16 	%rs22, %rs3, 1;
	st.shared.u16 	[%r149], %rs22;
	// begin inline asm
	shr.b32 %r383, %r875, %r430;
	// end inline asm
	and.b32  	%r480, %r371, %r383;
	shl.b32 	%r481, %r480, 10;
	and.b32  	%r482, %r481, 31744;
	add.s32 	%r483, %r100, %r482;
	shr.u32 	%r484, %r480, 4;
	and.b32  	%r485, %r484, 268435454;
	add.s32 	%r150, %r483, %r485;
	ld.shared.u16 	%rs4, [%r150];
	add.s16 	%rs23, %rs4, 1;
	st.shared.u16 	[%r150], %rs23;
	// begin inline asm
	shr.b32 %r386, %r874, %r430;
	// end inline asm
	and.b32  	%r486, %r371, %r386;
	shl.b32 	%r487, %r486, 10;
	and.b32  	%r488, %r487, 31744;
	add.s32 	%r489, %r100, %r488;
	shr.u32 	%r490, %r486, 4;
	and.b32  	%r491, %r490, 268435454;
	add.s32 	%r151, %r489, %r491;
	ld.shared.u16 	%rs5, [%r151];
	add.s16 	%rs24, %rs5, 1;
	st.shared.u16 	[%r151], %rs24;
	// begin inline asm
	shr.b32 %r389, %r873, %r430;
	// end inline asm
	and.b32  	%r492, %r371, %r389;
	shl.b32 	%r493, %r492, 10;
	and.b32  	%r494, %r493, 31744;
	add.s32 	%r495, %r100, %r494;
	shr.u32 	%r496, %r492, 4;
	and.b32  	%r497, %r496, 268435454;
	add.s32 	%r152, %r495, %r497;
	ld.shared.u16 	%rs6, [%r152];
	add.s16 	%rs25, %rs6, 1;
	st.shared.u16 	[%r152], %rs25;
	// begin inline asm
	shr.b32 %r392, %r872, %r430;
	// end inline asm
	and.b32  	%r498, %r371, %r392;
	shl.b32 	%r499, %r498, 10;
	and.b32  	%r500, %r499, 31744;
	add.s32 	%r501, %r100, %r500;
	shr.u32 	%r502, %r498, 4;
	and.b32  	%r503, %r502, 268435454;
	add.s32 	%r153, %r501, %r503;
	ld.shared.u16 	%rs7, [%r153];
	add.s16 	%rs26, %rs7, 1;
	st.shared.u16 	[%r153], %rs26;
	// begin inline asm
	shr.b32 %r395, %r871, %r430;
	// end inline asm
	and.b32  	%r504, %r371, %r395;
	shl.b32 	%r505, %r504, 10;
	and.b32  	%r506, %r505, 31744;
	add.s32 	%r507, %r100, %r506;
	shr.u32 	%r508, %r504, 4;
	and.b32  	%r509, %r508, 268435454;
	add.s32 	%r154, %r507, %r509;
	ld.shared.u16 	%rs8, [%r154];
	add.s16 	%rs27, %rs8, 1;
	st.shared.u16 	[%r154], %rs27;
	// begin inline asm
	shr.b32 %r398, %r870, %r430;
	// end inline asm
	and.b32  	%r510, %r371, %r398;
	shl.b32 	%r511, %r510, 10;
	and.b32  	%r512, %r511, 31744;
	add.s32 	%r513, %r100, %r512;
	shr.u32 	%r514, %r510, 4;
	and.b32  	%r515, %r514, 268435454;
	add.s32 	%r155, %r513, %r515;
	ld.shared.u16 	%rs9, [%r155];
	add.s16 	%rs28, %rs9, 1;
	st.shared.u16 	[%r155], %rs28;
	// begin inline asm
	shr.b32 %r401, %r869, %r430;
	// end inline asm
	and.b32  	%r516, %r371, %r401;
	shl.b32 	%r517, %r516, 10;
	and.b32  	%r518, %r517, 31744;
	add.s32 	%r519, %r100, %r518;
	shr.u32 	%r520, %r516, 4;
	and.b32  	%r521, %r520, 268435454;
	add.s32 	%r156, %r519, %r521;
	ld.shared.u16 	%rs10, [%r156];
	add.s16 	%rs29, %rs10, 1;
	st.shared.u16 	[%r156], %rs29;
	// begin inline asm
	shr.b32 %r404, %r868, %r430;
	// end inline asm
	and.b32  	%r522, %r371, %r404;
	shl.b32 	%r523, %r522, 10;
	and.b32  	%r524, %r523, 31744;
	add.s32 	%r525, %r100, %r524;
	shr.u32 	%r526, %r522, 4;
	and.b32  	%r527, %r526, 268435454;
	add.s32 	%r157, %r525, %r527;
	ld.shared.u16 	%rs11, [%r157];
	add.s16 	%rs30, %rs11, 1;
	st.shared.u16 	[%r157], %rs30;
	// begin inline asm
	shr.b32 %r407, %r867, %r430;
	// end inline asm
	and.b32  	%r528, %r371, %r407;
	shl.b32 	%r529, %r528, 10;
	and.b32  	%r530, %r529, 31744;
	add.s32 	%r531, %r100, %r530;
	shr.u32 	%r532, %r528, 4;
	and.b32  	%r533, %r532, 268435454;
	add.s32 	%r158, %r531, %r533;
	ld.shared.u16 	%rs12, [%r158];
	add.s16 	%rs31, %rs12, 1;
	st.shared.u16 	[%r158], %rs31;
	// begin inline asm
	shr.b32 %r410, %r866, %r430;
	// end inline asm
	and.b32  	%r534, %r371, %r410;
	shl.b32 	%r535, %r534, 10;
	and.b32  	%r536, %r535, 31744;
	add.s32 	%r537, %r100, %r536;
	shr.u32 	%r538, %r534, 4;
	and.b32  	%r539, %r538, 268435454;
	add.s32 	%r159, %r537, %r539;
	ld.shared.u16 	%rs13, [%r159];
	add.s16 	%rs32, %rs13, 1;
	st.shared.u16 	[%r159], %rs32;
	// begin inline asm
	shr.b32 %r413, %r865, %r430;
	// end inline asm
	and.b32  	%r540, %r371, %r413;
	shl.b32 	%r541, %r540, 10;
	and.b32  	%r542, %r541, 31744;
	add.s32 	%r543, %r100, %r542;
	shr.u32 	%r544, %r540, 4;
	and.b32  	%r545, %r544, 268435454;
	add.s32 	%r160, %r543, %r545;
	ld.shared.u16 	%rs14, [%r160];
	add.s16 	%rs33, %rs14, 1;
	st.shared.u16 	[%r160], %rs33;
	// begin inline asm
	shr.b32 %r416, %r864, %r430;
	// end inline asm
	and.b32  	%r546, %r371, %r416;
	shl.b32 	%r547, %r546, 10;
	and.b32  	%r548, %r547, 31744;
	add.s32 	%r549, %r100, %r548;
	shr.u32 	%r550, %r546, 4;
	and.b32  	%r551, %r550, 268435454;
	add.s32 	%r161, %r549, %r551;
	ld.shared.u16 	%rs15, [%r161];
	add.s16 	%rs34, %rs15, 1;
	st.shared.u16 	[%r161], %rs34;
	// begin inline asm
	shr.b32 %r419, %r863, %r430;
	// end inline asm
	and.b32  	%r552, %r371, %r419;
	shl.b32 	%r553, %r552, 10;
	and.b32  	%r554, %r553, 31744;
	add.s32 	%r555, %r100, %r554;
	shr.u32 	%r556, %r552, 4;
	and.b32  	%r557, %r556, 268435454;
	add.s32 	%r162, %r555, %r557;
	ld.shared.u16 	%rs16, [%r162];
	add.s16 	%rs35, %rs16, 1;
	st.shared.u16 	[%r162], %rs35;
	// begin inline asm
	shr.b32 %r422, %r862, %r430;
	// end inline asm
	and.b32  	%r558, %r371, %r422;
	shl.b32 	%r559, %r558, 10;
	and.b32  	%r560, %r559, 31744;
	add.s32 	%r561, %r100, %r560;
	shr.u32 	%r562, %r558, 4;
	and.b32  	%r563, %r562, 268435454;
	add.s32 	%r163, %r561, %r563;
	ld.shared.u16 	%rs17, [%r163];
	add.s16 	%rs36, %rs17, 1;
	st.shared.u16 	[%r163], %rs36;
	// begin inline asm
	shr.b32 %r425, %r861, %r430;
	// end inline asm
	and.b32  	%r564, %r371, %r425;
	shl.b32 	%r565, %r564, 10;
	and.b32  	%r566, %r565, 31744;
	add.s32 	%r567, %r100, %r566;
	shr.u32 	%r568, %r564, 4;
	and.b32  	%r569, %r568, 268435454;
	add.s32 	%r164, %r567, %r569;
	ld.shared.u16 	%rs18, [%r164];
	add.s16 	%rs37, %rs18, 1;
	st.shared.u16 	[%r164], %rs37;
	// begin inline asm
	shr.b32 %r428, %r860, %r430;
	// end inline asm
	and.b32  	%r570, %r371, %r428;
	shl.b32 	%r571, %r570, 10;
	and.b32  	%r572, %r571, 31744;
	add.s32 	%r573, %r100, %r572;
	shr.u32 	%r574, %r570, 4;
	and.b32  	%r575, %r574, 268435454;
	add.s32 	%r165, %r573, %r575;
	ld.shared.u16 	%rs19, [%r165];
	add.s16 	%rs38, %rs19, 1;
	st.shared.u16 	[%r165], %rs38;
	bar.sync 	0;
	ld.shared.u32 	%r166, [%r101];
	ld.shared.u32 	%r576, [%r101+4];
	ld.shared.u32 	%r577, [%r101+8];
	ld.shared.u32 	%r578, [%r101+12];
	ld.shared.u32 	%r579, [%r101+16];
	ld.shared.u32 	%r580, [%r101+20];
	ld.shared.u32 	%r581, [%r101+24];
	ld.shared.u32 	%r582, [%r101+28];
	ld.shared.u32 	%r583, [%r101+32];
	ld.shared.u32 	%r584, [%r101+36];
	ld.shared.u32 	%r585, [%r101+40];
	ld.shared.u32 	%r586, [%r101+44];
	ld.shared.u32 	%r587, [%r101+48];
	ld.shared.u32 	%r588, [%r101+52];
	ld.shared.u32 	%r589, [%r101+56];
	ld.shared.u32 	%r590, [%r101+60];
	ld.shared.u32 	%r591, [%r101+64];
	ld.shared.u32 	%r592, [%r101+68];
	ld.shared.u32 	%r593, [%r101+72];
	ld.shared.u32 	%r594, [%r101+76];
	ld.shared.u32 	%r595, [%r101+80];
	ld.shared.u32 	%r596, [%r101+84];
	ld.shared.u32 	%r597, [%r101+88];
	ld.shared.u32 	%r598, [%r101+92];
	ld.shared.u32 	%r599, [%r101+96];
	ld.shared.u32 	%r600, [%r101+100];
	ld.shared.u32 	%r601, [%r101+104];
	ld.shared.u32 	%r602, [%r101+108];
	ld.shared.u32 	%r603, [%r101+112];
	ld.shared.u32 	%r604, [%r101+116];
	ld.shared.u32 	%r605, [%r101+120];
	ld.shared.u32 	%r606, [%r101+124];
	ld.shared.u32 	%r607, [%r101+128];
	add.s32 	%r167, %r576, %r166;
	add.s32 	%r168, %r577, %r167;
	add.s32 	%r169, %r578, %r168;
	add.s32 	%r170, %r579, %r169;
	add.s32 	%r171, %r580, %r170;
	add.s32 	%r172, %r581, %r171;
	add.s32 	%r173, %r582, %r172;
	add.s32 	%r174, %r583, %r173;
	add.s32 	%r175, %r584, %r174;
	add.s32 	%r176, %r585, %r175;
	add.s32 	%r177, %r586, %r176;
	add.s32 	%r178, %r587, %r177;
	add.s32 	%r179, %r588, %r178;
	add.s32 	%r180, %r589, %r179;
	add.s32 	%r181, %r590, %r180;
	add.s32 	%r182, %r591, %r181;
	add.s32 	%r183, %r592, %r182;
	add.s32 	%r184, %r593, %r183;
	add.s32 	%r185, %r594, %r184;
	add.s32 	%r186, %r595, %r185;
	add.s32 	%r187, %r596, %r186;
	add.s32 	%r188, %r597, %r187;
	add.s32 	%r189, %r598, %r188;
	add.s32 	%r190, %r599, %r189;
	add.s32 	%r191, %r600, %r190;
	add.s32 	%r192, %r601, %r191;
	add.s32 	%r193, %r602, %r192;
	add.s32 	%r194, %r603, %r193;
	add.s32 	%r195, %r604, %r194;
	add.s32 	%r196, %r605, %r195;
	add.s32 	%r197, %r606, %r196;
	add.s32 	%r436, %r607, %r197;
	// begin inline asm
	mov.u32 %r431, %laneid;
	// end inline asm
	mov.b32 	%r434, 1;
	mov.b32 	%r461, -1;
	// begin inline asm
	{  .reg .u32 r0;  .reg .pred p;  shfl.sync.up.b32 r0|p, %r436, %r434, %r459, %r461;  @p add.u32 r0, r0, %r436;  mov.u32 %r432, r0;}
	// end inline asm
	mov.b32 	%r440, 2;
	// begin inline asm
	{  .reg .u32 r0;  .reg .pred p;  shfl.sync.up.b32 r0|p, %r432, %r440, %r459, %r461;  @p add.u32 r0, r0, %r432;  mov.u32 %r438, r0;}
	// end inline asm
	mov.b32 	%r446, 4;
	// begin inline asm
	{  .reg .u32 r0;  .reg .pred p;  shfl.sync.up.b32 r0|p, %r438, %r446, %r459, %r461;  @p add.u32 r0, r0, %r438;  mov.u32 %r444, r0;}
	// end inline asm
	mov.b32 	%r452, 8;
	// begin inline asm
	{  .reg .u32 r0;  .reg .pred p;  shfl.sync.up.b32 r0|p, %r444, %r452, %r459, %r461;  @p add.u32 r0, r0, %r444;  mov.u32 %r450, r0;}
	// end inline asm
	mov.b32 	%r458, 16;
	// begin inline asm
	{  .reg .u32 r0;  .reg .pred p;  shfl.sync.up.b32 r0|p, %r450, %r458, %r459, %r461;  @p add.u32 r0, r0, %r450;  mov.u32 %r456, r0;}
	// end inline asm
	setp.ne.s32 	%p41, %r431, 31;
	@%p41 bra 	$L__BB3_79;
	st.shared.u32 	[%r102], %r456;
$L__BB3_79:
	sub.s32 	%r608, %r456, %r436;
	setp.gt.u32 	%p42, %r2, 31;
	setp.eq.s32 	%p43, %r99, 7;
	setp.eq.s32 	%p44, %r99, 6;
	setp.eq.s32 	%p45, %r99, 5;
	setp.eq.s32 	%p46, %r99, 4;
	setp.eq.s32 	%p47, %r99, 3;
	setp.eq.s32 	%p48, %r99, 2;
	setp.eq.s32 	%p49, %r99, 1;
	bar.sync 	0;
	ld.shared.v4.u32 	{%r609, %r610, %r611, %r612}, [_ZZN3cub18CUB_300001_SM_10006detail10radix_sort31DeviceRadixSortSingleTileKernelINS1_5radix10policy_hubIiiyE10Policy1000ELNS0_9SortOrderE0EiiyNS1_21identity_decomposer_tEEEvPKT1_PSA_PKT2_PSE_T3_iiT4_E12temp_storage+33792];
	selp.b32 	%r613, %r609, %r898, %p49;
	add.s32 	%r614, %r610, %r609;
	selp.b32 	%r615, %r614, %r613, %p48;
	add.s32 	%r616, %r614, %r611;
	selp.b32 	%r617, %r616, %r615, %p47;
	add.s32 	%r618, %r616, %r612;
	selp.b32 	%r619, %r618, %r617, %p46;
	ld.shared.v4.u32 	{%r620, %r621, %r622, %r623}, [_ZZN3cub18CUB_300001_SM_10006detail10radix_sort31DeviceRadixSortSingleTileKernelINS1_5radix10policy_hubIiiyE10Policy1000ELNS0_9SortOrderE0EiiyNS1_21identity_decomposer_tEEEvPKT1_PSA_PKT2_PSE_T3_iiT4_E12temp_storage+33808];
	add.s32 	%r624, %r618, %r620;
	selp.b32 	%r625, %r624, %r619, %p45;
	add.s32 	%r626, %r624, %r621;
	selp.b32 	%r627, %r626, %r625, %p44;
	add.s32 	%r628, %r626, %r622;
	selp.b32 	%r898, %r628, %r627, %p43;
	add.s32 	%r202, %r628, %r623;
	setp.ne.s32 	%p50, %r431, 0;
	selp.b32 	%r629, %r608, 0, %p50;
	add.s32 	%r630, %r898, %r629;
	or.pred  	%p51, %p42, %p50;
	selp.b32 	%r899, %r630, %r608, %p42;
	@%p51 bra 	$L__BB3_81;
	shl.b32 	%r899, %r202, 16;
	st.shared.u32 	[_ZZN3cub18CUB_300001_SM_10006detail10radix_sort31DeviceRadixSortSingleTileKernelINS1_5radix10policy_hubIiiyE10Policy1000ELNS0_9SortOrderE0EiiyNS1_21identity_decomposer_tEEEvPKT1_PSA_PKT2_PSE_T3_iiT4_E12temp_storage+33832], %r899;
$L__BB3_81:
	setp.eq.s32 	%p52, %r2, 0;
	bar.sync 	0;
	ld.shared.u32 	%r631, [_ZZN3cub18CUB_300001_SM_10006detail10radix_sort31DeviceRadixSortSingleTileKernelINS1_5radix10policy_hubIiiyE10Policy1000ELNS0_9SortOrderE0EiiyNS1_21identity_decomposer_tEEEvPKT1_PSA_PKT2_PSE_T3_iiT4_E12temp_storage+33832];
	selp.b32 	%r632, 0, %r631, %p52;
	add.s32 	%r633, %r899, %r632;
	add.s32 	%r634, %r166, %r633;
	add.s32 	%r635, %r167, %r633;
	add.s32 	%r636, %r168, %r633;
	add.s32 	%r637, %r169, %r633;
	add.s32 	%r638, %r170, %r633;
	add.s32 	%r639, %r171, %r633;
	add.s32 	%r640, %r172, %r633;
	add.s32 	%r641, %r173, %r633;
	add.s32 	%r642, %r174, %r633;
	add.s32 	%r643, %r175, %r633;
	add.s32 	%r644, %r176, %r633;
	add.s32 	%r645, %r177, %r633;
	add.s32 	%r646, %r178, %r633;
	add.s32 	%r647, %r179, %r633;
	add.s32 	%r648, %r180, %r633;
	add.s32 	%r649, %r181, %r633;
	add.s32 	%r650, %r182, %r633;
	add.s32 	%r651, %r183, %r633;
	add.s32 	%r652, %r184, %r633;
	add.s32 	%r653, %r185, %r633;
	add.s32 	%r654, %r186, %r633;
	add.s32 	%r655, %r187, %r633;
	add.s32 	%r656, %r188, %r633;
	add.s32 	%r657, %r189, %r633;
	add.s32 	%r658, %r190, %r633;
	add.s32 	%r659, %r191, %r633;
	add.s32 	%r660, %r192, %r633;
	add.s32 	%r661, %r193, %r633;
	add.s32 	%r662, %r194, %r633;
	add.s32 	%r663, %r195, %r633;
	add.s32 	%r664, %r196, %r633;
	add.s32 	%r665, %r197, %r633;
	st.shared.u32 	[%r101], %r633;
	st.shared.u32 	[%r101+4], %r634;
	st.shared.u32 	[%r101+8], %r635;
	st.shared.u32 	[%r101+12], %r636;
	st.shared.u32 	[%r101+16], %r637;
	st.shared.u32 	[%r101+20], %r638;
	st.shared.u32 	[%r101+24], %r639;
	st.shared.u32 	[%r101+28], %r640;
	st.shared.u32 	[%r101+32], %r641;
	st.shared.u32 	[%r101+36], %r642;
	st.shared.u32 	[%r101+40], %r643;
	st.shared.u32 	[%r101+44], %r644;
	st.shared.u32 	[%r101+48], %r645;
	st.shared.u32 	[%r101+52], %r646;
	st.shared.u32 	[%r101+56], %r647;
	st.shared.u32 	[%r101+60], %r648;
	st.shared.u32 	[%r101+64], %r649;
	st.shared.u32 	[%r101+68], %r650;
	st.shared.u32 	[%r101+72], %r651;
	st.shared.u32 	[%r101+76], %r652;
	st.shared.u32 	[%r101+80], %r653;
	st.shared.u32 	[%r101+84], %r654;
	st.shared.u32 	[%r101+88], %r655;
	st.shared.u32 	[%r101+92], %r656;
	st.shared.u32 	[%r101+96], %r657;
	st.shared.u32 	[%r101+100], %r658;
	st.shared.u32 	[%r101+104], %r659;
	st.shared.u32 	[%r101+108], %r660;
	st.shared.u32 	[%r101+112], %r661;
	st.shared.u32 	[%r101+116], %r662;
	st.shared.u32 	[%r101+120], %r663;
	st.shared.u32 	[%r101+124], %r664;
	st.shared.u32 	[%r101+128], %r665;
	bar.sync 	0;
	cvt.u32.u16 	%r666, %rs1;
	ld.shared.u16 	%r667, [%r147];
	add.s32 	%r206, %r667, %r666;
	cvt.u32.u16 	%r668, %rs2;
	ld.shared.u16 	%r669, [%r148];
	add.s32 	%r207, %r669, %r668;
	cvt.u32.u16 	%r670, %rs3;
	ld.shared.u16 	%r671, [%r149];
	add.s32 	%r208, %r671, %r670;
	cvt.u32.u16 	%r672, %rs4;
	ld.shared.u16 	%r673, [%r150];
	add.s32 	%r209, %r673, %r672;
	cvt.u32.u16 	%r674, %rs5;
	ld.shared.u16 	%r675, [%r151];
	add.s32 	%r210, %r675, %r674;
	cvt.u32.u16 	%r676, %rs6;
	ld.shared.u16 	%r677, [%r152];
	add.s32 	%r211, %r677, %r676;
	cvt.u32.u16 	%r678, %rs7;
	ld.shared.u16 	%r679, [%r153];
	add.s32 	%r212, %r679, %r678;
	cvt.u32.u16 	%r680, %rs8;
	ld.shared.u16 	%r681, [%r154];
	add.s32 	%r213, %r681, %r680;
	cvt.u32.u16 	%r682, %rs9;
	ld.shared.u16 	%r683, [%r155];
	add.s32 	%r214, %r683, %r682;
	cvt.u32.u16 	%r684, %rs10;
	ld.shared.u16 	%r685, [%r156];
	add.s32 	%r215, %r685, %r684;
	cvt.u32.u16 	%r686, %rs11;
	ld.shared.u16 	%r687, [%r157];
	add.s32 	%r216, %r687, %r686;
	cvt.u32.u16 	%r688, %rs12;
	ld.shared.u16 	%r689, [%r158];
	add.s32 	%r217, %r689, %r688;
	cvt.u32.u16 	%r690, %rs13;
	ld.shared.u16 	%r691, [%r159];
	add.s32 	%r218, %r691, %r690;
	cvt.u32.u16 	%r692, %rs14;
	ld.shared.u16 	%r693, [%r160];
	add.s32 	%r219, %r693, %r692;
	cvt.u32.u16 	%r694, %rs15;
	ld.shared.u16 	%r695, [%r161];
	add.s32 	%r220, %r695, %r694;
	cvt.u32.u16 	%r696, %rs16;
	ld.shared.u16 	%r697, [%r162];
	add.s32 	%r221, %r697, %r696;
	cvt.u32.u16 	%r698, %rs17;
	ld.shared.u16 	%r699, [%r163];
	add.s32 	%r222, %r699, %r698;
	cvt.u32.u16 	%r700, %rs18;
	ld.shared.u16 	%r701, [%r164];
	add.s32 	%r223, %r701, %r700;
	cvt.u32.u16 	%r702, %rs19;
	ld.shared.u16 	%r703, [%r165];
	add.s32 	%r224, %r703, %r702;
	bar.sync 	0;
	setp.lt.s32 	%p53, %r859, %r304;
	@%p53 bra 	$L__BB3_121;
	cvt.u64.u32 	%rd15, %r2;
	shl.b32 	%r704, %r206, 2;
	mov.u32 	%r705, _ZZN3cub18CUB_300001_SM_10006detail10radix_sort31DeviceRadixSortSingleTileKernelINS1_5radix10policy_hubIiiyE10Policy1000ELNS0_9SortOrderE0EiiyNS1_21identity_decomposer_tEEEvPKT1_PSA_PKT2_PSE_T3_iiT4_E12temp_storage;
	add.s32 	%r706, %r705, %r704;
	st.shared.u32 	[%r706], %r878;
	shl.b32 	%r707, %r207, 2;
	add.s32 	%r708, %r705, %r707;
	st.shared.u32 	[%r708], %r877;
	shl.b32 	%r709, %r208, 2;
	add.s32 	%r710, %r705, %r709;
	st.shared.u32 	[%r710], %r876;
	shl.b32 	%r711, %r209, 2;
	add.s32 	%r712, %r705, %r711;
	st.shared.u32 	[%r712], %r875;
	shl.b32 	%r713, %r210, 2;
	add.s32 	%r714, %r705, %r713;
	st.shared.u32 	[%r714], %r874;
	shl.b32 	%r715, %r211, 2;
	add.s32 	%r716, %r705, %r715;
	st.shared.u32 	[%r716], %r873;
	shl.b32 	%r717, %r212, 2;
	add.s32 	%r718, %r705, %r717;
	st.shared.u32 	[%r718], %r872;
	shl.b32 	%r719, %r213, 2;
	add.s32 	%r720, %r705, %r719;
	st.shared.u32 	[%r720], %r871;
	shl.b32 	%r721, %r214, 2;
	add.s32 	%r722, %r705, %r721;
	st.shared.u32 	[%r722], %r870;
	shl.b32 	%r723, %r215, 2;
	add.s32 	%r724, %r705, %r723;
	st.shared.u32 	[%r724], %r869;
	shl.b32 	%r725, %r216, 2;
	add.s32 	%r726, %r705, %r725;
	st.shared.u32 	[%r726], %r868;
	shl.b32 	%r727, %r217, 2;
	add.s32 	%r728, %r705, %r727;
	st.shared.u32 	[%r728], %r867;
	shl.b32 	%r729, %r218, 2;
	add.s32 	%r730, %r705, %r729;
	st.shared.u32 	[%r730], %r866;
	shl.b32 	%r731, %r219, 2;
	add.s32 	%r732, %r705, %r731;
	st.shared.u32 	[%r732], %r865;
	shl.b32 	%r733, %r220, 2;
	add.s32 	%r734, %r705, %r733;
	st.shared.u32 	[%r734], %r864;
	shl.b32 	%r735, %r221, 2;
	add.s32 	%r736, %r705, %r735;
	st.shared.u32 	[%r736], %r863;
	shl.b32 	%r737, %r222, 2;
	add.s32 	%r738, %r705, %r737;
	st.shared.u32 	[%r738], %r862;
	shl.b32 	%r739, %r223, 2;
	add.s32 	%r740, %r705, %r739;
	st.shared.u32 	[%r740], %r861;
	shl.b32 	%r741, %r224, 2;
	add.s32 	%r742, %r705, %r741;
	st.shared.u32 	[%r742], %r860;
	bar.sync 	0;
	mad.lo.s32 	%r225, %r2, -72, %r103;
	ld.shared.u32 	%r226, [%r225];
	ld.shared.u32 	%r227, [%r225+1024];
	ld.shared.u32 	%r228, [%r225+2048];
	ld.shared.u32 	%r229, [%r225+3072];
	ld.shared.u32 	%r230, [%r225+4096];
	ld.shared.u32 	%r231, [%r225+5120];
	ld.shared.u32 	%r232, [%r225+6144];
	ld.shared.u32 	%r233, [%r225+7168];
	ld.shared.u32 	%r234, [%r225+8192];
	ld.shared.u32 	%r235, [%r225+9216];
	ld.shared.u32 	%r236, [%r225+10240];
	ld.shared.u32 	%r237, [%r225+11264];
	ld.shared.u32 	%r238, [%r225+12288];
	ld.shared.u32 	%r239, [%r225+13312];
	ld.shared.u32 	%r240, [%r225+14336];
	ld.shared.u32 	%r241, [%r225+15360];
	ld.shared.u32 	%r242, [%r225+16384];
	ld.shared.u32 	%r243, [%r225+17408];
	ld.shared.u32 	%r244, [%r225+18432];
	bar.sync 	0;
	st.shared.u32 	[%r706], %r897;
	st.shared.u32 	[%r708], %r896;
	st.shared.u32 	[%r710], %r895;
	st.shared.u32 	[%r712], %r894;
	st.shared.u32 	[%r714], %r893;
	st.shared.u32 	[%r716], %r892;
	st.shared.u32 	[%r718], %r891;
	st.shared.u32 	[%r720], %r890;
	st.shared.u32 	[%r722], %r889;
	st.shared.u32 	[%r724], %r888;
	st.shared.u32 	[%r726], %r887;
	st.shared.u32 	[%r728], %r886;
	st.shared.u32 	[%r730], %r885;
	st.shared.u32 	[%r732], %r884;
	st.shared.u32 	[%r734], %r883;
	st.shared.u32 	[%r736], %r882;
	st.shared.u32 	[%r738], %r881;
	st.shared.u32 	[%r740], %r880;
	st.shared.u32 	[%r742], %r879;
	bar.sync 	0;
	ld.shared.u32 	%r245, [%r225+1024];
	ld.shared.u32 	%r246, [%r225+2048];
	ld.shared.u32 	%r247, [%r225+3072];
	ld.shared.u32 	%r248, [%r225+4096];
	ld.shared.u32 	%r249, [%r225+5120];
	ld.shared.u32 	%r250, [%r225+6144];
	ld.shared.u32 	%r251, [%r225+7168];
	ld.shared.u32 	%r252, [%r225+8192];
	ld.shared.u32 	%r253, [%r225+9216];
	ld.shared.u32 	%r254, [%r225+10240];
	ld.shared.u32 	%r255, [%r225+11264];
	ld.shared.u32 	%r256, [%r225+12288];
	ld.shared.u32 	%r257, [%r225+13312];
	ld.shared.u32 	%r258, [%r225+14336];
	ld.shared.u32 	%r259, [%r225+15360];
	ld.shared.u32 	%r260, [%r225+16384];
	ld.shared.u32 	%r261, [%r225+17408];
	ld.shared.u32 	%r262, [%r225+18432];
	setp.gt.u64 	%p54, %rd2, %rd15;
	cvta.to.global.u64 	%rd16, %rd6;
	mul.wide.u32 	%rd17, %r2, 4;
	add.s64 	%rd4, %rd16, %rd17;
	cvta.to.global.u64 	%rd18, %rd8;
	add.s64 	%rd5, %rd18, %rd17;
	@%p54 bra 	$L__BB3_83;
	bra.uni 	$L__BB3_84;
$L__BB3_83:
	xor.b32  	%r743, %r226, -2147483648;
	ld.shared.u32 	%r744, [%r225];
	st.global.u32 	[%rd4], %r743;
	st.global.u32 	[%rd5], %r744;
$L__BB3_84:
	add.s32 	%r745, %r2, 256;
	cvt.u64.u32 	%rd19, %r745;
	setp.le.u64 	%p55, %rd2, %rd19;
	@%p55 bra 	$L__BB3_86;
	xor.b32  	%r746, %r227, -2147483648;
	st.global.u32 	[%rd4+1024], %r746;
	st.global.u32 	[%rd5+1024], %r245;
$L__BB3_86:
	add.s32 	%r747, %r2, 512;
	cvt.u64.u32 	%rd20, %r747;
	setp.le.u64 	%p56, %rd2, %rd20;
	@%p56 bra 	$L__BB3_88;
	xor.b32  	%r748, %r228, -2147483648;
	st.global.u32 	[%rd4+2048], %r748;
	st.global.u32 	[%rd5+2048], %r246;
$L__BB3_88:
	add.s32 	%r749, %r2, 768;
	cvt.u64.u32 	%rd21, %r749;
	setp.le.u64 	%p57, %rd2, %rd21;
	@%p57 bra 	$L__BB3_90;
	xor.b32  	%r750, %r229, -2147483648;
	st.global.u32 	[%rd4+3072], %r750;
	st.global.u32 	[%rd5+3072], %r247;
$L__BB3_90:
	or.b32  	%r751, %r2, 1024;
	cvt.u64.u32 	%rd22, %r751;
	setp.le.u64 	%p58, %rd2, %rd22;
	@%p58 bra 	$L__BB3_92;
	xor.b32  	%r752, %r230, -2147483648;
	st.global.u32 	[%rd4+4096], %r752;
	st.global.u32 	[%rd5+4096], %r248;
$L__BB3_92:
	add.s32 	%r753, %r2, 1280;
	cvt.u64.u32 	%rd23, %r753;
	setp.le.u64 	%p59, %rd2, %rd23;
	@%p59 bra 	$L__BB3_94;
	xor.b32  	%r754, %r231, -2147483648;
	st.global.u32 	[%rd4+5120], %r754;
	st.global.u32 	[%rd5+5120], %r249;
$L__BB3_94:
	add.s32 	%r755, %r2, 1536;
	cvt.u64.u32 	%rd24, %r755;
	setp.le.u64 	%p60, %rd2, %rd24;
	@%p60 bra 	$L__BB3_96;
	xor.b32  	%r756, %r232, -2147483648;
	st.global.u32 	[%rd4+6144], %r756;
	st.global.u32 	[%rd5+6144], %r250;
$L__BB3_96:
	add.s32 	%r757, %r2, 1792;
	cvt.u64.u32 	%rd25, %r757;
	setp.le.u64 	%p61, %rd2, %rd25;
	@%p61 bra 	$L__BB3_98;
	xor.b32  	%r758, %r233, -2147483648;
	st.global.u32 	[%rd4+7168], %r758;
	st.global.u32 	[%rd5+7168], %r251;
$L__BB3_98:
	or.b32  	%r759, %r2, 2048;
	cvt.u64.u32 	%rd26, %r759;
	setp.le.u64 	%p62, %rd2, %rd26;
	@%p62 bra 	$L__BB3_100;
	xor.b32  	%r760, %r234, -2147483648;
	st.global.u32 	[%rd4+8192], %r760;
	st.global.u32 	[%rd5+8192], %r252;
$L__BB3_100:
	add.s32 	%r761, %r2, 2304;
	cvt.u64.u32 	%rd27, %r761;
	setp.le.u64 	%p63, %rd2, %rd27;
	@%p63 bra 	$L__BB3_102;
	xor.b32  	%r762, %r235, -2147483648;
	st.global.u32 	[%rd4+9216], %r762;
	st.global.u32 	[%rd5+9216], %r253;
$L__BB3_102:
	add.s32 	%r763, %r2, 2560;
	cvt.u64.u32 	%rd28, %r763;
	setp.le.u64 	%p64, %rd2, %rd28;
	@%p64 bra 	$L__BB3_104;
	xor.b32  	%r764, %r236, -2147483648;
	st.global.u32 	[%rd4+10240], %r764;
	st.global.u32 	[%rd5+10240], %r254;
$L__BB3_104:
	add.s32 	%r765, %r2, 2816;
	cvt.u64.u32 	%rd29, %r765;
	setp.le.u64 	%p65, %rd2, %rd29;
	@%p65 bra 	$L__BB3_106;
	xor.b32  	%r766, %r237, -2147483648;
	st.global.u32 	[%rd4+11264], %r766;
	st.global.u32 	[%rd5+11264], %r255;
$L__BB3_106:
	or.b32  	%r767, %r2, 3072;
	cvt.u64.u32 	%rd30, %r767;
	setp.le.u64 	%p66, %rd2, %rd30;
	@%p66 bra 	$L__BB3_108;
	xor.b32  	%r768, %r238, -2147483648;
	st.global.u32 	[%rd4+12288], %r768;
	st.global.u32 	[%rd5+12288], %r256;
$L__BB3_108:
	add.s32 	%r769, %r2, 3328;
	cvt.u64.u32 	%rd31, %r769;
	setp.le.u64 	%p67, %rd2, %rd31;
	@%p67 bra 	$L__BB3_110;
	xor.b32  	%r770, %r239, -2147483648;
	st.global.u32 	[%rd4+13312], %r770;
	st.global.u32 	[%rd5+13312], %r257;
$L__BB3_110:
	add.s32 	%r771, %r2, 3584;
	cvt.u64.u32 	%rd32, %r771;
	setp.le.u64 	%p68, %rd2, %rd32;
	@%p68 bra 	$L__BB3_112;
	xor.b32  	%r772, %r240, -2147483648;
	st.global.u32 	[%rd4+14336], %r772;
	st.global.u32 	[%rd5+14336], %r258;
$L__BB3_112:
	add.s32 	%r773, %r2, 3840;
	cvt.u64.u32 	%rd33, %r773;
	setp.le.u64 	%p69, %rd2, %rd33;
	@%p69 bra 	$L__BB3_114;
	xor.b32  	%r774, %r241, -2147483648;
	st.global.u32 	[%rd4+15360], %r774;
	st.global.u32 	[%rd5+15360], %r259;
$L__BB3_114:
	or.b32  	%r775, %r2, 4096;
	cvt.u64.u32 	%rd34, %r775;
	setp.le.u64 	%p70, %rd2, %rd34;
	@%p70 bra 	$L__BB3_116;
	xor.b32  	%r776, %r242, -2147483648;
	st.global.u32 	[%rd4+16384], %r776;
	st.global.u32 	[%rd5+16384], %r260;
$L__BB3_116:
	add.s32 	%r777, %r2, 4352;
	cvt.u64.u32 	%rd35, %r777;
	setp.le.u64 	%p71, %rd2, %rd35;
	@%p71 bra 	$L__BB3_118;
	xor.b32  	%r778, %r243, -2147483648;
	st.global.u32 	[%rd4+17408], %r778;
	st.global.u32 	[%rd5+17408], %r261;
$L__BB3_118:
	add.s32 	%r779, %r2, 4608;
	cvt.u64.u32 	%rd36, %r779;
	setp.le.u64 	%p72, %rd2, %rd36;
	@%p72 bra 	$L__BB3_120;
	xor.b32  	%r780, %r244, -2147483648;
	st.global.u32 	[%rd4+18432], %r780;
	st.global.u32 	[%rd5+18432], %r262;
$L__BB3_120:
	ret;
$L__BB3_121:
	shl.b32 	%r781, %r206, 2;
	mov.u32 	%r782, _ZZN3cub18CUB_300001_SM_10006detail10radix_sort31DeviceRadixSortSingleTileKernelINS1_5radix10policy_hubIiiyE10Policy1000ELNS0_9SortOrderE0EiiyNS1_21identity_decomposer_tEEEvPKT1_PSA_PKT2_PSE_T3_iiT4_E12temp_storage;
	add.s32 	%r783, %r782, %r781;
	st.shared.u32 	[%r783], %r878;
	shl.b32 	%r784, %r207, 2;
	add.s32 	%r785, %r782, %r784;
	st.shared.u32 	[%r785], %r877;
	shl.b32 	%r786, %r208, 2;
	add.s32 	%r787, %r782, %r786;
	st.shared.u32 	[%r787], %r876;
	shl.b32 	%r788, %r209, 2;
	add.s32 	%r789, %r782, %r788;
	st.shared.u32 	[%r789], %r875;
	shl.b32 	%r790, %r210, 2;
	add.s32 	%r791, %r782, %r790;
	st.shared.u32 	[%r791], %r874;
	shl.b32 	%r792, %r211, 2;
	add.s32 	%r793, %r782, %r792;
	st.shared.u32 	[%r793], %r873;
	shl.b32 	%r794, %r212, 2;
	add.s32 	%r795, %r782, %r794;
	st.shared.u32 	[%r795], %r872;
	shl.b32 	%r796, %r213, 2;
	add.s32 	%r797, %r782, %r796;
	st.shared.u32 	[%r797], %r871;
	shl.b32 	%r798, %r214, 2;
	add.s32 	%r799, %r782, %r798;
	st.shared.u32 	[%r799], %r870;
	shl.b32 	%r800, %r215, 2;
	add.s32 	%r801, %r782, %r800;
	st.shared.u32 	[%r801], %r869;
	shl.b32 	%r802, %r216, 2;
	add.s32 	%r803, %r782, %r802;
	st.shared.u32 	[%r803], %r868;
	shl.b32 	%r804, %r217, 2;
	add.s32 	%r805, %r782, %r804;
	st.shared.u32 	[%r805], %r867;
	shl.b32 	%r806, %r218, 2;
	add.s32 	%r807, %r782, %r806;
	st.shared.u32 	[%r807], %r866;
	shl.b32 	%r808, %r219, 2;
	add.s32 	%r809, %r782, %r808;
	st.shared.u32 	[%r809], %r865;
	shl.b32 	%r810, %r220, 2;
	add.s32 	%r811, %r782, %r810;
	st.shared.u32 	[%r811], %r864;
	shl.b32 	%r812, %r221, 2;
	add.s32 	%r813, %r782, %r812;
	st.shared.u32 	[%r813], %r863;
	shl.b32 	%r814, %r222, 2;
	add.s32 	%r815, %r782, %r814;
	st.shared.u32 	[%r815], %r862;
	shl.b32 	%r816, %r223, 2;
	add.s32 	%r817, %r782, %r816;
	st.shared.u32 	[%r817], %r861;
	shl.b32 	%r818, %r224, 2;
	add.s32 	%r819, %r782, %r818;
	st.shared.u32 	[%r819], %r860;
	bar.sync 	0;
	ld.shared.u32 	%r878, [%r103];
	ld.shared.u32 	%r877, [%r103+4];
	ld.shared.u32 	%r876, [%r103+8];
	ld.shared.u32 	%r875, [%r103+12];
	ld.shared.u32 	%r874, [%r103+16];
	ld.shared.u32 	%r873, [%r103+20];
	ld.shared.u32 	%r872, [%r103+24];
	ld.shared.u32 	%r871, [%r103+28];
	ld.shared.u32 	%r870, [%r103+32];
	ld.shared.u32 	%r869, [%r103+36];
	ld.shared.u32 	%r868, [%r103+40];
	ld.shared.u32 	%r867, [%r103+44];
	ld.shared.u32 	%r866, [%r103+48];
	ld.shared.u32 	%r865, [%r103+52];
	ld.shared.u32 	%r864, [%r103+56];
	ld.shared.u32 	%r863, [%r103+60];
	ld.shared.u32 	%r862, [%r103+64];
	ld.shared.u32 	%r861, [%r103+68];
	ld.shared.u32 	%r860, [%r103+72];
	bar.sync 	0;
	st.shared.u32 	[%r783], %r897;
	st.shared.u32 	[%r785], %r896;
	st.shared.u32 	[%r787], %r895;
	st.shared.u32 	[%r789], %r894;
	st.shared.u32 	[%r791], %r893;
	st.shared.u32 	[%r793], %r892;
	st.shared.u32 	[%r795], %r891;
	st.shared.u32 	[%r797], %r890;
	st.shared.u32 	[%r799], %r889;
	st.shared.u32 	[%r801], %r888;
	st.shared.u32 	[%r803], %r887;
	st.shared.u32 	[%r805], %r886;
	st.shared.u32 	[%r807], %r885;
	st.shared.u32 	[%r809], %r884;
	st.shared.u32 	[%r811], %r883;
	st.shared.u32 	[%r813], %r882;
	st.shared.u32 	[%r815], %r881;
	st.shared.u32 	[%r817], %r880;
	st.shared.u32 	[%r819], %r879;
	bar.sync 	0;
	ld.shared.u32 	%r897, [%r103];
	ld.shared.u32 	%r896, [%r103+4];
	ld.shared.u32 	%r895, [%r103+8];
	ld.shared.u32 	%r894, [%r103+12];
	ld.shared.u32 	%r893, [%r103+16];
	ld.shared.u32 	%r892, [%r103+20];
	ld.shared.u32 	%r891, [%r103+24];
	ld.shared.u32 	%r890, [%r103+28];
	ld.shared.u32 	%r889, [%r103+32];
	ld.shared.u32 	%r888, [%r103+36];
	ld.shared.u32 	%r887, [%r103+40];
	ld.shared.u32 	%r886, [%r103+44];
	ld.shared.u32 	%r885, [%r103+48];
	ld.shared.u32 	%r884, [%r103+52];
	ld.shared.u32 	%r883, [%r103+56];
	ld.shared.u32 	%r882, [%r103+60];
	ld.shared.u32 	%r881, [%r103+64];
	ld.shared.u32 	%r880, [%r103+68];
	ld.shared.u32 	%r879, [%r103+72];
	bar.sync 	0;
	add.s32 	%r859, %r859, 6;
	add.s32 	%r858, %r858, -6;
	bra.uni 	$L__BB3_77;

}
	// .globl	_ZN3cub18CUB_300001_SM_10006detail10radix_sort30DeviceRadixSortHistogramKernelINS1_5radix10policy_hubIiiyE10Policy1000ELNS0_9SortOrderE0EiyNS1_21identity_decomposer_tEEEvPT2_PKT1_SA_iiT3_
.visible .entry _ZN3cub18CUB_300001_SM_10006detail10radix_sort30DeviceRadixSortHistogramKernelINS1_5radix10policy_hubIiiyE10Policy1000ELNS0_9SortOrderE0EiyNS1_21identity_decomposer_tEEEvPT2_PKT1_SA_iiT3_(
	.param .u64 .ptr .align 1 _ZN3cub18CUB_300001_SM_10006detail10radix_sort30DeviceRadixSortHistogramKernelINS1_5radix10policy_hubIiiyE10Policy1000ELNS0_9SortOrderE0EiyNS1_21identity_decomposer_tEEEvPT2_PKT1_SA_iiT3__param_0,
	.param .u64 .ptr .align 1 _ZN3cub18CUB_300001_SM_10006detail10radix_sort30DeviceRadixSortHistogramKernelINS1_5radix10policy_hubIiiyE10Policy1000ELNS0_9SortOrderE0EiyNS1_21identity_decomposer_tEEEvPT2_PKT1_SA_iiT3__param_1,
	.param .u64 _ZN3cub18CUB_300001_SM_10006detail10radix_sort30DeviceRadixSortHistogramKernelINS1_5radix10policy_hubIiiyE10Policy1000ELNS0_9SortOrderE0EiyNS1_21identity_decomposer_tEEEvPT2_PKT1_SA_iiT3__param_2,
	.param .u32 _ZN3cub18CUB_300001_SM_10006detail10radix_sort30DeviceRadixSortHistogramKernelINS1_5radix10policy_hubIiiyE10Policy1000ELNS0_9SortOrderE0EiyNS1_21identity_decomposer_tEEEvPT2_PKT1_SA_iiT3__param_3,
	.param .u32 _ZN3cub18CUB_300001_SM_10006detail10radix_sort30DeviceRadixSortHistogramKernelINS1_5radix10policy_hubIiiyE10Policy1000ELNS0_9SortOrderE0EiyNS1_21identity_decomposer_tEEEvPT2_PKT1_SA_iiT3__param_4,
	.param .align 1 .b8 _ZN3cub18CUB_300001_SM_10006detail10radix_sort30DeviceRadixSortHistogramKernelINS1_5radix10policy_hubIiiyE10Policy1000ELNS0_9SortOrderE0EiyNS1_21identity_decomposer_tEEEvPT2_PKT1_SA_iiT3__param_5[1]
)
.maxntid 128
{
	.reg .pred 	%p<91>;
	.reg .b32 	%r<486>;
	.reg .b64 	%rd<137>;
	// demoted variable
	.shared .align 4 .b8 _ZZN3cub18CUB_300001_SM_10006detail10radix_sort30DeviceRadixSortHistogramKernelINS1_5radix10policy_hubIiiyE10Policy1000ELNS0_9SortOrderE0EiyNS1_21identity_decomposer_tEEEvPT2_PKT1_SA_iiT3_E12temp_storage[4096];
	ld.param.u64 	%rd18, [_ZN3cub18CUB_300001_SM_10006detail10radix_sort30DeviceRadixSortHistogramKernelINS1_5radix10policy_hubIiiyE10Policy1000ELNS0_9SortOrderE0EiyNS1_21identity_decomposer_tEEEvPT2_PKT1_SA_iiT3__param_0];
	ld.param.u64 	%rd19, [_ZN3cub18CUB_300001_SM_10006detail10radix_sort30DeviceRadixSortHistogramKernelINS1_5radix10policy_hubIiiyE10Policy1000ELNS0_9SortOrderE0EiyNS1_21identity_decomposer_tEEEvPT2_PKT1_SA_iiT3__param_1];
	ld.param.u64 	%rd17, [_ZN3cub18CUB_300001_SM_10006detail10radix_sort30DeviceRadixSortHistogramKernelINS1_5radix10policy_hubIiiyE10Policy1000ELNS0_9SortOrderE0EiyNS1_21identity_decomposer_tEEEvPT2_PKT1_SA_iiT3__param_2];
	ld.param.u32 	%r174, [_ZN3cub18CUB_300001_SM_10006detail10radix_sort30DeviceRadixSortHistogramKernelINS1_5radix10policy_hubIiiyE10Policy1000ELNS0_9SortOrderE0EiyNS1_21identity_decomposer_tEEEvPT2_PKT1_SA_iiT3__param_3];
	ld.param.u32 	%r175, [_ZN3cub18CUB_300001_SM_10006detail10radix_sort30DeviceRadixSortHistogramKernelINS1_5radix10policy_hubIiiyE10Policy1000ELNS0_9SortOrderE0EiyNS1_21identity_decomposer_tEEEvPT2_PKT1_SA_iiT3__param_4];
	cvta.to.global.u64 	%rd1, %rd19;
	cvta.to.global.u64 	%rd2, %rd18;
	setp.eq.s64 	%p2, %rd17, 0;
	@%p2 bra 	$L__BB4_153;
	sub.s32 	%r176, %r175, %r174;
	add.s32 	%r177, %r176, 7;
	shr.s32 	%r178, %r177, 31;
	shr.u32 	%r179, %r178, 29;
	add.s32 	%r180, %r177, %r179;
	shr.s32 	%r181, %r180, 3;
	mov.u32 	%r182, %tid.x;
	setp.gt.u32 	%p3, %r182, 255;
	setp.lt.s32 	%p4, %r177, 8;
	mov.u32 	%r183, %ctaid.x;
	shl.b32 	%r184, %r183, 11;
	cvt.u64.u32 	%rd3, %r184;
	mov.u32 	%r185, %nctaid.x;
	shl.b32 	%r186, %r185, 11;
	cvt.u64.u32 	%rd4, %r186;
	add.s32 	%r1, %r181, -1;
	and.b32  	%r2, %r181, 15;
	and.b32  	%r3, %r181, 7;
	add.s32 	%r4, %r3, -1;
	and.b32  	%r5, %r181, 3;
	or.pred  	%p1, %p3, %p4;
	shl.b32 	%r187, %r182, 2;
	mov.u32 	%r188, _ZZN3cub18CUB_300001_SM_10006detail10radix_sort30DeviceRadixSortHistogramKernelINS1_5radix10policy_hubIiiyE10Policy1000ELNS0_9SortOrderE0EiyNS1_21identity_decomposer_tEEEvPT2_PKT1_SA_iiT3_E12temp_storage;
	add.s32 	%r6, %r188, %r187;
	and.b32  	%r7, %r181, 268435440;
	cvt.u64.u32 	%rd5, %r182;
	add.s32 	%r8, %r182, 128;
	add.s32 	%r9, %r182, 256;
	add.s32 	%r10, %r182, 384;
	add.s32 	%r11, %r182, 512;
	add.s32 	%r12, %r182, 640;
	add.s32 	%r13, %r182, 768;
	or.b32  	%r14, %r182, 1024;
	add.s32 	%r15, %r182, 1920;
	and.b32  	%r16, %r181, 268435448;
	and.b32  	%r17, %r181, 1;
	neg.s32 	%r18, %r7;
	add.s32 	%r19, %r6, 8192;
	add.s64 	%rd21, %rd17, -1;
	shr.u64 	%rd22, %rd21, 30;
	add.s64 	%rd23, %rd22, 1;
	min.u64 	%rd6, %rd23, %rd17;
	mov.b64 	%rd135, 0;
$L__BB4_2:
	@%p1 bra 	$L__BB4_30;
	setp.lt.u32 	%p5, %r1, 15;
	mov.b32 	%r439, 0;
	@%p5 bra 	$L__BB4_6;
	mov.u32 	%r436, %r19;
	mov.u32 	%r437, %r18;
$L__BB4_5:
	.pragma "nounroll";
	mov.b32 	%r190, 0;
	st.shared.u32 	[%r436+-8192], %r190;
	st.shared.u32 	[%r436+-7168], %r190;
	st.shared.u32 	[%r436+-6144], %r190;
	st.shared.u32 	[%r436+-5120], %r190;
	st.shared.u32 	[%r436+-4096], %r190;
	st.shared.u32 	[%r436+-3072], %r190;
	st.shared.u32 	[%r436+-2048], %r190;
	st.shared.u32 	[%r436+-1024], %r190;
	st.shared.u32 	[%r436], %r190;
	st.shared.u32 	[%r436+1024], %r190;
	st.shared.u32 	[%r436+2048], %r190;
	st.shared.u32 	[%r436+3072], %r190;
	st.shared.u32 	[%r436+4096], %r190;
	st.shared.u32 	[%r436+5120], %r190;
	st.shared.u32 	[%r436+6144], %r190;
	st.shared.u32 	[%r436+7168], %r190;
	add.s32 	%r437, %r437, 16;
	add.s32 	%r436, %r436, 16384;
	setp.ne.s32 	%p6, %r437, 0;
	mov.u32 	%r439, %r7;
	@%p6 bra 	$L__BB4_5;
$L__BB4_6:
	add.s32 	%r25, %r2, -1;
	setp.eq.s32 	%p7, %r2, 0;
	@%p7 bra 	$L__BB4_16;
	setp.lt.u32 	%p8, %r25, 7;
	@%p8 bra 	$L__BB4_9;
	shl.b32 	%r191, %r439, 10;
	add.s32 	%r192, %r6, %r191;
	mov.b32 	%r193, 0;
	st.shared.u32 	[%r192], %r193;
	st.shared.u32 	[%r192+1024], %r193;
	st.shared.u32 	[%r192+2048], %r193;
	st.shared.u32 	[%r192+3072], %r193;
	st.shared.u32 	[%r192+4096], %r193;
	st.shared.u32 	[%r192+5120], %r193;
	st.shared.u32 	[%r192+6144], %r193;
	st.shared.u32 	[%r192+7168], %r193;
	add.s32 	%r439, %r439, 8;
$L__BB4_9:
	setp.eq.s32 	%p9, %r3, 0;
	@%p9 bra 	$L__BB4_16;
	setp.lt.u32 	%p10, %r4, 3;
	@%p10 bra 	$L__BB4_12;
	shl.b32 	%r194, %r439, 10;
	add.s32 	%r195, %r6, %r194;
	mov.b32 	%r196, 0;
	st.shared.u32 	[%r195], %r196;
	st.shared.u32 	[%r195+1024], %r196;
	st.shared.u32 	[%r195+2048], %r196;
	st.shared.u32 	[%r195+3072], %r196;
	add.s32 	%r439, %r439, 4;
$L__BB4_12:
	setp.eq.s32 	%p11, %r5, 0;
	@%p11 bra 	$L__BB4_16;
	setp.eq.s32 	%p12, %r5, 1;
	shl.b32 	%r197, %r439, 10;
	add.s32 	%r30, %r6, %r197;
	mov.b32 	%r198, 0;
	st.shared.u32 	[%r30], %r198;
	@%p12 bra 	$L__BB4_16;
	setp.eq.s32 	%p13, %r5, 2;
	mov.b32 	%r199, 0;
	st.shared.u32 	[%r30+1024], %r199;
	@%p13 bra 	$L__BB4_16;
	mov.b32 	%r200, 0;
	st.shared.u32 	[%r30+2048], %r200;
$L__BB4_16:
	cvt.u32.u64 	%r201, %rd5;
	setp.gt.u32 	%p14, %r201, 127;
	@%p14 bra 	$L__BB4_30;
	setp.lt.u32 	%p15, %r1, 15;
	mov.b32 	%r443, 0;
	@%p15 bra 	$L__BB4_20;
	mov.b32 	%r441, 0;
$L__BB4_19:
	.pragma "nounroll";
	shl.b32 	%r204, %r441, 10;
	add.s32 	%r205, %r6, %r204;
	mov.b32 	%r206, 0;
	st.shared.u32 	[%r205+512], %r206;
	st.shared.u32 	[%r205+1536], %r206;
	st.shared.u32 	[%r205+2560], %r206;
	st.shared.u32 	[%r205+3584], %r206;
	st.shared.u32 	[%r205+4608], %r206;
	st.shared.u32 	[%r205+5632], %r206;
	st.shared.u32 	[%r205+6656], %r206;
	st.shared.u32 	[%r205+7680], %r206;
	st.shared.u32 	[%r205+8704], %r206;
	st.shared.u32 	[%r205+9728], %r206;
	st.shared.u32 	[%r205+10752], %r206;
	st.shared.u32 	[%r205+11776], %r206;
	st.shared.u32 	[%r205+12800], %r206;
	st.shared.u32 	[%r205+13824], %r206;
	st.shared.u32 	[%r205+14848], %r206;
	st.shared.u32 	[%r205+15872], %r206;
	add.s32 	%r441, %r441, 16;
	setp.ne.s32 	%p16, %r441, %r7;
	mov.u32 	%r443, %r7;
	@%p16 bra 	$L__BB4_19;
$L__BB4_20:
	setp.eq.s32 	%p17, %r2, 0;
	@%p17 bra 	$L__BB4_30;
	setp.lt.u32 	%p18, %r25, 7;
	@%p18 bra 	$L__BB4_23;
	shl.b32 	%r207, %r443, 10;
	add.s32 	%r208, %r6, %r207;
	mov.b32 	%r209, 0;
	st.shared.u32 	[%r208+512], %r209;
	st.shared.u32 	[%r208+1536], %r209;
	st.shared.u32 	[%r208+2560], %r209;
	st.shared.u32 	[%r208+3584], %r209;
	st.shared.u32 	[%r208+4608], %r209;
	st.shared.u32 	[%r208+5632], %r209;
	st.shared.u32 	[%r208+6656], %r209;
	st.shared.u32 	[%r208+7680], %r209;
	add.s32 	%r443, %r443, 8;
$L__BB4_23:
	setp.eq.s32 	%p19, %r3, 0;
	@%p19 bra 	$L__BB4_30;
	setp.lt.u32 	%p20, %r4, 3;
	@%p20 bra 	$L__BB4_26;
	shl.b32 	%r210, %r443, 10;
	add.s32 	%r211, %r6, %r210;
	mov.b32 	%r212, 0;
	st.shared.u32 	[%r211+512], %r212;
	st.shared.u32 	[%r211+1536], %r212;
	st.shared.u32 	[%r211+2560], %r212;
	st.shared.u32 	[%r211+3584], %r212;
	add.s32 	%r443, %r443, 4;
$L__BB4_26:
	setp.eq.s32 	%p21, %r5, 0;
	@%p21 bra 	$L__BB4_30;
	setp.eq.s32 	%p22, %r5, 1;
	shl.b32 	%r213, %r443, 10;
	add.s32 	%r38, %r6, %r213;
	mov.b32 	%r214, 0;
	st.shared.u32 	[%r38+512], %r214;
	@%p22 bra 	$L__BB4_30;
	setp.eq.s32 	%p23, %r5, 2;
	mov.b32 	%r215, 0;
	st.shared.u32 	[%r38+1536], %r215;
	@%p23 bra 	$L__BB4_30;
	mov.b32 	%r216, 0;
	st.shared.u32 	[%r38+2560], %r216;
$L__BB4_30:
	bar.sync 	0;
	bar.sync 	0;
	shl.b64 	%rd8, %rd135, 30;
	sub.s64 	%rd24, %rd17, %rd8;
	min.u64 	%rd9, %rd24, 1073741824;
	setp.le.u64 	%p24, %rd9, %rd3;
	@%p24 bra 	$L__BB4_70;
	mov.u64 	%rd136, %rd3;
$L__BB4_32:
	add.s64 	%rd11, %rd136, %rd8;
	sub.s64 	%rd12, %rd17, %rd11;
	setp.lt.u64 	%p25, %rd12, 2048;
	@%p25 bra 	$L__BB4_34;
	add.s64 	%rd27, %rd11, %rd5;
	shl.b64 	%rd28, %rd27, 2;
	add.s64 	%rd29, %rd1, %rd28;
	ld.global.u32 	%r475, [%rd29];
	ld.global.u32 	%r474, [%rd29+512];
	ld.global.u32 	%r473, [%rd29+1024];
	ld.global.u32 	%r472, [%rd29+1536];
	ld.global.u32 	%r471, [%rd29+2048];
	ld.global.u32 	%r470, [%rd29+2560];
	ld.global.u32 	%r469, [%rd29+3072];
	ld.global.u32 	%r468, [%rd29+3584];
	ld.global.u32 	%r467, [%rd29+4096];
	ld.global.u32 	%r466, [%rd29+4608];
	ld.global.u32 	%r465, [%rd29+5120];
	ld.global.u32 	%r464, [%rd29+5632];
	ld.global.u32 	%r463, [%rd29+6144];
	ld.global.u32 	%r462, [%rd29+6656];
	ld.global.u32 	%r461, [%rd29+7168];
	ld.global.u32 	%r460, [%rd29+7680];
	bra.uni 	$L__BB4_66;
$L__BB4_34:
	cvt.u32.u64 	%r218, %rd5;
	cvt.u32.u64 	%r55, %rd12;
	setp.ge.s32 	%p26, %r218, %r55;
	add.s64 	%rd25, %rd11, %rd5;
	shl.b64 	%rd26, %rd25, 2;
	add.s64 	%rd13, %rd1, %rd26;
	mov.b32 	%r475, 2147483647;
	@%p26 bra 	$L__BB4_36;
	ld.global.u32 	%r475, [%rd13];
$L__BB4_36:
	setp.ge.s32 	%p27, %r8, %r55;
	mov.b32 	%r474, 2147483647;
	@%p27 bra 	$L__BB4_38;
	ld.global.u32 	%r474, [%rd13+512];
$L__BB4_38:
	setp.ge.s32 	%p28, %r9, %r55;
	mov.b32 	%r473, 2147483647;
	@%p28 bra 	$L__BB4_40;
	ld.global.u32 	%r473, [%rd13+1024];
$L__BB4_40:
	setp.ge.s32 	%p29, %r10, %r55;
	mov.b32 	%r472, 2147483647;
	@%p29 bra 	$L__BB4_42;
	ld.global.u32 	%r472, [%rd13+1536];
$L__BB4_42:
	setp.ge.s32 	%p30, %r11, %r55;
	mov.b32 	%r471, 2147483647;
	@%p30 bra 	$L__BB4_44;
	ld.global.u32 	%r471, [%rd13+2048];
$L__BB4_44:
	setp.ge.s32 	%p31, %r12, %r55;
	mov.b32 	%r470, 2147483647;
	@%p31 bra 	$L__BB4_46;
	ld.global.u32 	%r470, [%rd13+2560];
$L__BB4_46:
	setp.ge.s32 	%p32, %r13, %r55;
	mov.b32 	%r469, 2147483647;
	@%p32 bra 	$L__BB4_48;
	ld.global.u32 	%r469, [%rd13+3072];
$L__BB4_48:
	mov.u32 	%r226, %tid.x;
	add.s32 	%r227, %r226, 896;
	setp.ge.s32 	%p33, %r227, %r55;
	mov.b32 	%r468, 2147483647;
	@%p33 bra 	$L__BB4_50;
	ld.global.u32 	%r468, [%rd13+3584];
$L__BB4_50:
	setp.ge.s32 	%p34, %r14, %r55;
	mov.b32 	%r467, 2147483647;
	@%p34 bra 	$L__BB4_52;
	ld.global.u32 	%r467, [%rd13+4096];
$L__BB4_52:
	add.s32 	%r231, %r226, 1152;
	setp.ge.s32 	%p35, %r231, %r55;
	mov.b32 	%r466, 2147483647;
	@%p35 bra 	$L__BB4_54;
	ld.global.u32 	%r466, [%rd13+4608];
$L__BB4_54:
	add.s32 	%r234, %r226, 1280;
	setp.ge.s32 	%p36, %r234, %r55;
	mov.b32 	%r465, 2147483647;
	@%p36 bra 	$L__BB4_56;
	ld.global.u32 	%r465, [%rd13+5120];
$L__BB4_56:
	add.s32 	%r237, %r226, 1408;
	setp.ge.s32 	%p37, %r237, %r55;
	mov.b32 	%r464, 2147483647;
	@%p37 bra 	$L__BB4_58;
	ld.global.u32 	%r464, [%rd13+5632];
$L__BB4_58:
	add.s32 	%r240, %r226, 1536;
	setp.ge.s32 	%p38, %r240, %r55;
	mov.b32 	%r463, 2147483647;
	@%p38 bra 	$L__BB4_60;
	ld.global.u32 	%r463, [%rd13+6144];
$L__BB4_60:
	add.s32 	%r243, %r226, 1664;
	setp.ge.s32 	%p39, %r243, %r55;
	mov.b32 	%r462, 2147483647;
	@%p39 bra 	$L__BB4_62;
	ld.global.u32 	%r462, [%rd13+6656];
$L__BB4_62:
	add.s32 	%r246, %r226, 1792;
	setp.ge.s32 	%p40, %r246, %r55;
	mov.b32 	%r461, 2147483647;
	@%p40 bra 	$L__BB4_64;
	ld.global.u32 	%r461, [%rd13+7168];
$L__BB4_64:
	setp.ge.s32 	%p41, %r15, %r55;
	mov.b32 	%r460, 2147483647;
	@%p41 bra 	$L__BB4_66;
	ld.global.u32 	%r460, [%rd13+7680];
$L__BB4_66:
	setp.le.s32 	%p42, %r175, %r174;
	@%p42 bra 	$L__BB4_69;
	xor.b32  	%r103, %r460, -2147483648;
	xor.b32  	%r104, %r461, -2147483648;
	xor.b32  	%r105, %r462, -2147483648;
	xor.b32  	%r106, %r463, -2147483648;
	xor.b32  	%r107, %r464, -2147483648;
	xor.b32  	%r108, %r465, -2147483648;
	xor.b32  	%r109, %r466, -2147483648;
	xor.b32  	%r110, %r467, -2147483648;
	xor.b32  	%r111, %r468, -2147483648;
	xor.b32  	%r112, %r469, -2147483648;
	xor.b32  	%r113, %r470, -2147483648;
	xor.b32  	%r114, %r471, -2147483648;
	xor.b32  	%r115, %r472, -2147483648;
	xor.b32  	%r116, %r473, -2147483648;
	xor.b32  	%r117, %r474, -2147483648;
	xor.b32  	%r118, %r475, -2147483648;
	mov.b32 	%r476, 0;
	mov.u32 	%r477, %r174;
$L__BB4_68:
	sub.s32 	%r249, %r175, %r477;
	shl.b32 	%r250, %r476, 10;
	mov.u32 	%r251, _ZZN3cub18CUB_300001_SM_10006detail10radix_sort30DeviceRadixSortHistogramKernelINS1_5radix10policy_hubIiiyE10Policy1000ELNS0_9SortOrderE0EiyNS1_21identity_decomposer_tEEEvPT2_PKT1_SA_iiT3_E12temp_storage;
	add.s32 	%r252, %r251, %r250;
	min.s32 	%r253, %r249, 8;
	mov.b32 	%r254, -1;
	shl.b32 	%r255, %r254, %r253;
	not.b32 	%r256, %r255;
	shr.u32 	%r257, %r118, %r477;
	and.b32  	%r258, %r257, %r256;
	shl.b32 	%r259, %r258, 2;
	add.s32 	%r260, %r252, %r259;
	atom.shared.add.u32 	%r261, [%r260], 1;
	shr.u32 	%r262, %r117, %r477;
	and.b32  	%r263, %r262, %r256;
	shl.b32 	%r264, %r263, 2;
	add.s32 	%r265, %r252, %r264;
	atom.shared.add.u32 	%r266, [%r265], 1;
	shr.u32 	%r267, %r116, %r477;
	and.b32  	%r268, %r267, %r256;
	shl.b32 	%r269, %r268, 2;
	add.s32 	%r270, %r252, %r269;
	atom.shared.add.u32 	%r271, [%r270], 1;
	shr.u32 	%r272, %r115, %r477;
	and.b32  	%r273, %r272, %r256;
	shl.b32 	%r274, %r273, 2;
	add.s32 	%r275, %r252, %r274;
	atom.shared.add.u32 	%r276, [%r275], 1;
	shr.u32 	%r277, %r114, %r477;
	and.b32  	%r278, %r277, %r256;
	shl.b32 	%r279, %r278, 2;
	add.s32 	%r280, %r252, %r279;
	atom.shared.add.u32 	%r281, [%r280], 1;
	shr.u32 	%r282, %r113, %r477;
	and.b32  	%r283, %r282, %r256;
	shl.b32 	%r284, %r283, 2;
	add.s32 	%r285, %r252, %r284;
	atom.shared.add.u32 	%r286, [%r285], 1;
	shr.u32 	%r287, %r112, %r477;
	and.b32  	%r288, %r287, %r256;
	shl.b32 	%r289, %r288, 2;
	add.s32 	%r290, %r252, %r289;
	atom.shared.add.u32 	%r291, [%r290], 1;
	shr.u32 	%r292, %r111, %r477;
	and.b32  	%r293, %r292, %r256;
	shl.b32 	%r294, %r293, 2;
	add.s32 	%r295, %r252, %r294;
	atom.shared.add.u32 	%r296, [%r295], 1;
	shr.u32 	%r297, %r110, %r477;
	and.b32  	%r298, %r297, %r256;
	shl.b32 	%r299, %r298, 2;
	add.s32 	%r300, %r252, %r299;
	atom.shared.add.u32 	%r301, [%r300], 1;
	shr.u32 	%r302, %r109, %r477;
	and.b32  	%r303, %r302, %r256;
	shl.b32 	%r304, %r303, 2;
	add.s32 	%r305, %r252, %r304;
	atom.shared.add.u32 	%r306, [%r305], 1;
	shr.u32 	%r307, %r108, %r477;
	and.b32  	%r308, %r307, %r256;
	shl.b32 	%r309, %r308, 2;
	add.s32 	%r310, %r252, %r309;
	atom.shared.add.u32 	%r311, [%r310], 1;
	shr.u32 	%r312, %r107, %r477;
	and.b32  	%r313, %r312, %r256;
	shl.b32 	%r314, %r313, 2;
	add.s32 	%r315, %r252, %r314;
	atom.shared.add.u32 	%r316, [%r315], 1;
	shr.u32 	%r317, %r106, %r477;
	and.b32  	%r318, %r317, %r256;
	shl.b32 	%r319, %r318, 2;
	add.s32 	%r320, %r252, %r319;
	atom.shared.add.u32 	%r321, [%r320], 1;
	shr.u32 	%r322, %r105, %r477;
	and.b32  	%r323, %r322, %r256;
	shl.b32 	%r324, %r323, 2;
	add.s32 	%r325, %r252, %r324;
	atom.shared.add.u32 	%r326, [%r325], 1;
	shr.u32 	%r327, %r104, %r477;
	and.b32  	%r328, %r327, %r256;
	shl.b32 	%r329, %r328, 2;
	add.s32 	%r330, %r252, %r329;
	atom.shared.add.u32 	%r331, [%r330], 1;
	shr.u32 	%r332, %r103, %r477;
	and.b32  	%r333, %r332, %r256;
	shl.b32 	%r334, %r333, 2;
	add.s32 	%r335, %r252, %r334;
	atom.shared.add.u32 	%r336, [%r335], 1;
	add.s32 	%r477, %r477, 8;
	add.s32 	%r476, %r476, 1;
	setp.lt.s32 	%p43, %r477, %r175;
	@%p43 bra 	$L__BB4_68;
$L__BB4_69:
	add.s64 	%rd136, %rd136, %rd4;
	setp.lt.u64 	%p44, %rd136, %rd9;
	@%p44 bra 	$L__BB4_32;
$L__BB4_70:
	bar.sync 	0;
	@%p1 bra 	$L__BB4_152;
	setp.lt.u32 	%p45, %r1, 7;
	mov.b32 	%r480, 0;
	@%p45 bra 	$L__BB4_90;
	mov.b32 	%r478, 0;
$L__BB4_73:
	.pragma "nounroll";
	shl.b32 	%r339, %r478, 10;
	add.s32 	%r124, %r6, %r339;
	ld.shared.u32 	%r125, [%r124];
	setp.eq.s32 	%p46, %r125, 0;
	@%p46 bra 	$L__BB4_75;
	cvt.u32.u64 	%r340, %rd5;
	shl.b32 	%r341, %r478, 8;
	add.s32 	%r342, %r341, %r340;
	mul.wide.u32 	%rd30, %r342, 8;
	add.s64 	%rd31, %rd2, %rd30;
	cvt.u64.u32 	%rd32, %r125;
	atom.global.add.u64 	%rd33, [%rd31], %rd32;
$L__BB4_75:
	ld.shared.u32 	%r126, [%r124+1024];
	setp.eq.s32 	%p47, %r126, 0;
	@%p47 bra 	$L__BB4_77;
	cvt.u32.u64 	%r343, %rd5;
	shl.b32 	%r344, %r478, 8;
	add.s32 	%r345, %r344, %r343;
	add.s32 	%r346, %r345, 256;
	mul.wide.u32 	%rd34, %r346, 8;
	add.s64 	%rd35, %rd2, %rd34;
	cvt.u64.u32 	%rd36, %r126;
	atom.global.add.u64 	%rd37, [%rd35], %rd36;
$L__BB4_77:
	ld.shared.u32 	%r127, [%r124+2048];
	setp.eq.s32 	%p48, %r127, 0;
	@%p48 bra 	$L__BB4_79;
	cvt.u32.u64 	%r347, %rd5;
	shl.b32 	%r348, %r478, 8;
	add.s32 	%r349, %r348, %r347;
	add.s32 	%r350, %r349, 512;
	mul.wide.u32 	%rd38, %r350, 8;
	add.s64 	%rd39, %rd2, %rd38;
	cvt.u64.u32 	%rd40, %r127;
	atom.global.add.u64 	%rd41, [%rd39], %rd40;
$L__BB4_79:
	ld.shared.u32 	%r128, [%r124+3072];
	setp.eq.s32 	%p49, %r128, 0;
	@%p49 bra 	$L__BB4_81;
	cvt.u32.u64 	%r351, %rd5;
	shl.b32 	%r352, %r478, 8;
	add.s32 	%r353, %r352, %r351;
	add.s32 	%r354, %r353, 768;
	mul.wide.u32 	%rd42, %r354, 8;
	add.s64 	%rd43, %rd2, %rd42;
	cvt.u64.u32 	%rd44, %r128;
	atom.global.add.u64 	%rd45, [%rd43], %rd44;
$L__BB4_81:
	ld.shared.u32 	%r129, [%r124+4096];
	setp.eq.s32 	%p50, %r129, 0;
	@%p50 bra 	$L__BB4_83;
	cvt.u32.u64 	%r355, %rd5;
	shl.b32 	%r356, %r478, 8;
	add.s32 	%r357, %r356, %r355;
	add.s32 	%r358, %r357, 1024;
	mul.wide.u32 	%rd46, %r358, 8;
	add.s64 	%rd47, %rd2, %rd46;
	cvt.u64.u32 	%rd48, %r129;
	atom.global.add.u64 	%rd49, [%rd47], %rd48;
$L__BB4_83:
	ld.shared.u32 	%r130, [%r124+5120];
	setp.eq.s32 	%p51, %r130, 0;
	@%p51 bra 	$L__BB4_85;
	cvt.u32.u64 	%r359, %rd5;
	shl.b32 	%r360, %r478, 8;
	add.s32 	%r361, %r360, %r359;
	add.s32 	%r362, %r361, 1280;
	mul.wide.u32 	%rd50, %r362, 8;
	add.s64 	%rd51, %rd2, %rd50;
	cvt.u64.u32 	%rd52, %r130;
	atom.global.add.u64 	%rd53, [%rd51], %rd52;
$L__BB4_85:
	ld.shared.u32 	%r131, [%r124+6144];
	setp.eq.s32 	%p52, %r131, 0;
	@%p52 bra 	$L__BB4_87;
	cvt.u32.u64 	%r363, %rd5;
	shl.b32 	%r364, %r478, 8;
	add.s32 	%r365, %r364, %r363;
	add.s32 	%r366, %r365, 1536;
	mul.wide.u32 	%rd54, %r366, 8;
	add.s64 	%rd55, %rd2, %rd54;
	cvt.u64.u32 	%rd56, %r131;
	atom.global.add.u64 	%rd57, [%rd55], %rd56;
$L__BB4_87:
	ld.shared.u32 	%r132, [%r124+7168];
	setp.eq.s32 	%p53, %r132, 0;
	@%p53 bra 	$L__BB4_89;
	cvt.u32.u64 	%r367, %rd5;
	shl.b32 	%r368, %r478, 8;
	add.s32 	%r369, %r368, %r367;
	add.s32 	%r370, %r369, 1792;
	mul.wide.u32 	%rd58, %r370, 8;
	add.s64 	%rd59, %rd2, %rd58;
	cvt.u64.u32 	%rd60, %r132;
	atom.global.add.u64 	%rd61, [%rd59], %rd60;
$L__BB4_89:
	add.s32 	%r478, %r478, 8;
	setp.ne.s32 	%p54, %r478, %r16;
	mov.u32 	%r480, %r16;
	@%p54 bra 	$L__BB4_73;
$L__BB4_90:
	add.s32 	%r135, %r5, -1;
	setp.eq.s32 	%p55, %r3, 0;
	@%p55 bra 	$L__BB4_111;
	setp.lt.u32 	%p56, %r4, 3;
	@%p56 bra 	$L__BB4_101;
	shl.b32 	%r371, %r480, 10;
	add.s32 	%r136, %r6, %r371;
	ld.shared.u32 	%r137, [%r136];
	setp.eq.s32 	%p57, %r137, 0;
	@%p57 bra 	$L__BB4_94;
	cvt.u32.u64 	%r372, %rd5;
	shl.b32 	%r373, %r480, 8;
	add.s32 	%r374, %r373, %r372;
	mul.wide.u32 	%rd62, %r374, 8;
	add.s64 	%rd63, %rd2, %rd62;
	cvt.u64.u32 	%rd64, %r137;
	atom.global.add.u64 	%rd65, [%rd63], %rd64;
$L__BB4_94:
	ld.shared.u32 	%r138, [%r136+1024];
	setp.eq.s32 	%p58, %r138, 0;
	@%p58 bra 	$L__BB4_96;
	cvt.u32.u64 	%r375, %rd5;
	shl.b32 	%r376, %r480, 8;
	add.s32 	%r377, %r376, %r375;
	add.s32 	%r378, %r377, 256;
	mul.wide.u32 	%rd66, %r378, 8;
	add.s64 	%rd67, %rd2, %rd66;
	cvt.u64.u32 	%rd68, %r138;
	atom.global.add.u64 	%rd69, [%rd67], %rd68;
$L__BB4_96:
	ld.shared.u32 	%r139, [%r136+2048];
	setp.eq.s32 	%p59, %r139, 0;
	@%p59 bra 	$L__BB4_98;
	cvt.u32.u64 	%r379, %rd5;
	shl.b32 	%r380, %r480, 8;
	add.s32 	%r381, %r380, %r379;
	add.s32 	%r382, %r381, 512;
	mul.wide.u32 	%rd70, %r382, 8;
	add.s64 	%rd71, %rd2, %rd70;
	cvt.u64.u32 	%rd72, %r139;
	atom.global.add.u64 	%rd73, [%rd71], %rd72;
$L__BB4_98:
	ld.shared.u32 	%r140, [%r136+3072];
	setp.eq.s32 	%p60, %r140, 0;
	@%p60 bra 	$L__BB4_100;
	cvt.u32.u64 	%r383, %rd5;
	shl.b32 	%r384, %r480, 8;
	add.s32 	%r385, %r384, %r383;
	add.s32 	%r386, %r385, 768;
	mul.wide.u32 	%rd74, %r386, 8;
	add.s64 	%rd75, %rd2, %rd74;
	cvt.u64.u32 	%rd76, %r140;
	atom.global.add.u64 	%rd77, [%rd75], %rd76;
$L__BB4_100:
	add.s32 	%r480, %r480, 4;
$L__BB4_101:
	setp.eq.s32 	%p61, %r5, 0;
	@%p61 bra 	$L__BB4_111;
	setp.eq.s32 	%p62, %r135, 0;
	@%p62 bra 	$L__BB4_108;
	shl.b32 	%r387, %r480, 10;
	add.s32 	%r143, %r6, %r387;
	ld.shared.u32 	%r144, [%r143];
	setp.eq.s32 	%p63, %r144, 0;
	@%p63 bra 	$L__BB4_105;
	cvt.u32.u64 	%r388, %rd5;
	shl.b32 	%r389, %r480, 8;
	add.s32 	%r390, %r389, %r388;
	mul.wide.u32 	%rd78, %r390, 8;
	add.s64 	%rd79, %rd2, %rd78;
	cvt.u64.u32 	%rd80, %r144;
	atom.global.add.u64 	%rd81, [%rd79], %rd80;
$L__BB4_105:
	ld.shared.u32 	%r145, [%r143+1024];
	setp.eq.s32 	%p64, %r145, 0;
	@%p64 bra 	$L__BB4_107;
	cvt.u32.u64 	%r391, %rd5;
	shl.b32 	%r392, %r480, 8;
	add.s32 	%r393, %r392, %r391;
	add.s32 	%r394, %r393, 256;
	mul.wide.u32 	%rd82, %r394, 8;
	add.s64 	%rd83, %rd2, %rd82;
	cvt.u64.u32 	%rd84, %r145;
	atom.global.add.u64 	%rd85, [%rd83], %rd84;
$L__BB4_107:
	add.s32 	%r480, %r480, 2;
$L__BB4_108:
	setp.eq.s32 	%p65, %r17, 0;
	@%p65 bra 	$L__BB4_111;
	shl.b32 	%r395, %r480, 10;
	add.s32 	%r396, %r6, %r395;
	ld.shared.u32 	%r148, [%r396];
	setp.eq.s32 	%p66, %r148, 0;
	@%p66 bra 	$L__BB4_111;
	cvt.u32.u64 	%r397, %rd5;
	shl.b32 	%r398, %r480, 8;
	add.s32 	%r399, %r398, %r397;
	mul.wide.u32 	%rd86, %r399, 8;
	add.s64 	%rd87, %rd2, %rd86;
	cvt.u64.u32 	%rd88, %r148;
	atom.global.add.u64 	%rd89, [%rd87], %rd88;
$L__BB4_111:
	cvt.u32.u64 	%r400, %rd5;
	setp.gt.u32 	%p67, %r400, 127;
	@%p67 bra 	$L__BB4_152;
	setp.lt.u32 	%p68, %r1, 7;
	mov.b32 	%r484, 0;
	@%p68 bra 	$L__BB4_131;
	mov.b32 	%r482, 0;
$L__BB4_114:
	.pragma "nounroll";
	shl.b32 	%r404, %r482, 10;
	add.s32 	%r150, %r6, %r404;
	ld.shared.u32 	%r151, [%r150+512];
	setp.eq.s32 	%p69, %r151, 0;
	shl.b32 	%r405, %r482, 8;
	add.s32 	%r406, %r405, %r400;
	mul.wide.u32 	%rd90, %r406, 8;
	add.s64 	%rd15, %rd2, %rd90;
	@%p69 bra 	$L__BB4_116;
	cvt.u64.u32 	%rd91, %r151;
	atom.global.add.u64 	%rd92, [%rd15+1024], %rd91;
$L__BB4_116:
	ld.shared.u32 	%r152, [%r150+1536];
	setp.eq.s32 	%p70, %r152, 0;
	@%p70 bra 	$L__BB4_118;
	cvt.u64.u32 	%rd93, %r152;
	atom.global.add.u64 	%rd94, [%rd15+3072], %rd93;
$L__BB4_118:
	ld.shared.u32 	%r153, [%r150+2560];
	setp.eq.s32 	%p71, %r153, 0;
	@%p71 bra 	$L__BB4_120;
	cvt.u64.u32 	%rd95, %r153;
	atom.global.add.u64 	%rd96, [%rd15+5120], %rd95;
$L__BB4_120:
	ld.shared.u32 	%r154, [%r150+3584];
	setp.eq.s32 	%p72, %r154, 0;
	@%p72 bra 	$L__BB4_122;
	cvt.u64.u32 	%rd97, %r154;
	atom.global.add.u64 	%rd98, [%rd15+7168], %rd97;
$L__BB4_122:
	ld.shared.u32 	%r155, [%r150+4608];
	setp.eq.s32 	%p73, %r155, 0;
	@%p73 bra 	$L__BB4_124;
	cvt.u64.u32 	%rd99, %r155;
	atom.global.add.u64 	%rd100, [%rd15+9216], %rd99;
$L__BB4_124:
	ld.shared.u32 	%r156, [%r150+5632];
	setp.eq.s32 	%p74, %r156, 0;
	@%p74 bra 	$L__BB4_126;
	cvt.u64.u32 	%rd101, %r156;
	atom.global.add.u64 	%rd102, [%rd15+11264], %rd101;
$L__BB4_126:
	ld.shared.u32 	%r157, [%r150+6656];
	setp.eq.s32 	%p75, %r157, 0;
	@%p75 bra 	$L__BB4_128;
	cvt.u64.u32 	%rd103, %r157;
	atom.global.add.u64 	%rd104, [%rd15+13312], %rd103;
$L__BB4_128:
	ld.shared.u32 	%r158, [%r150+7680];
	setp.eq.s32 	%p76, %r158, 0;
	@%p76 bra 	$L__BB4_130;
	cvt.u64.u32 	%rd105, %r158;
	atom.global.add.u64 	%rd106, [%rd15+15360], %rd105;
$L__BB4_130:
	add.s32 	%r482, %r482, 8;
	setp.ne.s32 	%p77, %r482, %r16;
	mov.u32 	%r484, %r16;
	@%p77 bra 	$L__BB4_114;
$L__BB4_131:
	setp.eq.s32 	%p78, %r3, 0;
	@%p78 bra 	$L__BB4_152;
	setp.lt.u32 	%p79, %r4, 3;
	@%p79 bra 	$L__BB4_142;
	shl.b32 	%r407, %r484, 10;
	add.s32 	%r161, %r6, %r407;
	ld.shared.u32 	%r162, [%r161+512];
	setp.eq.s32 	%p80, %r162, 0;
	@%p80 bra 	$L__BB4_135;
	shl.b32 	%r409, %r484, 8;
	add.s32 	%r410, %r409, %r400;
	mul.wide.u32 	%rd107, %r410, 8;
	add.s64 	%rd108, %rd2, %rd107;
	cvt.u64.u32 	%rd109, %r162;
	atom.global.add.u64 	%rd110, [%rd108+1024], %rd109;
$L__BB4_135:
	ld.shared.u32 	%r163, [%r161+1536];
	setp.eq.s32 	%p81, %r163, 0;
	@%p81 bra 	$L__BB4_137;
	shl.b32 	%r412, %r484, 8;
	add.s32 	%r413, %r412, %r400;
	add.s32 	%r414, %r413, 256;
	mul.wide.u32 	%rd111, %r414, 8;
	add.s64 	%rd112, %rd2, %rd111;
	cvt.u64.u32 	%rd113, %r163;
	atom.global.add.u64 	%rd114, [%rd112+1024], %rd113;
$L__BB4_137:
	ld.shared.u32 	%r164, [%r161+2560];
	setp.eq.s32 	%p82, %r164, 0;
	@%p82 bra 	$L__BB4_139;
	shl.b32 	%r416, %r484, 8;
	add.s32 	%r417, %r416, %r400;
	add.s32 	%r418, %r417, 512;
	mul.wide.u32 	%rd115, %r418, 8;
	add.s64 	%rd116, %rd2, %rd115;
	cvt.u64.u32 	%rd117, %r164;
	atom.global.add.u64 	%rd118, [%rd116+1024], %rd117;
$L__BB4_139:
	ld.shared.u32 	%r165, [%r161+3584];
	setp.eq.s32 	%p83, %r165, 0;
	@%p83 bra 	$L__BB4_141;
	shl.b32 	%r420, %r484, 8;
	add.s32 	%r421, %r420, %r400;
	add.s32 	%r422, %r421, 768;
	mul.wide.u32 	%rd119, %r422, 8;
	add.s64 	%rd120, %rd2, %rd119;
	cvt.u64.u32 	%rd121, %r165;
	atom.global.add.u64 	%rd122, [%rd120+1024], %rd121;
$L__BB4_141:
	add.s32 	%r484, %r484, 4;
$L__BB4_142:
	setp.eq.s32 	%p84, %r5, 0;
	@%p84 bra 	$L__BB4_152;
	setp.eq.s32 	%p85, %r135, 0;
	@%p85 bra 	$L__BB4_149;
	shl.b32 	%r423, %r484, 10;
	add.s32 	%r168, %r6, %r423;
	ld.shared.u32 	%r169, [%r168+512];
	setp.eq.s32 	%p86, %r169, 0;
	@%p86 bra 	$L__BB4_146;
	shl.b32 	%r425, %r484, 8;
	add.s32 	%r426, %r425, %r400;
	mul.wide.u32 	%rd123, %r426, 8;
	add.s64 	%rd124, %rd2, %rd123;
	cvt.u64.u32 	%rd125, %r169;
	atom.global.add.u64 	%rd126, [%rd124+1024], %rd125;
$L__BB4_146:
	ld.shared.u32 	%r170, [%r168+1536];
	setp.eq.s32 	%p87, %r170, 0;
	@%p87 bra 	$L__BB4_148;
	shl.b32 	%r428, %r484, 8;
	add.s32 	%r429, %r428, %r400;
	add.s32 	%r430, %r429, 256;
	mul.wide.u32 	%rd127, %r430, 8;
	add.s64 	%rd128, %rd2, %rd127;
	cvt.u64.u32 	%rd129, %r170;
	atom.global.add.u64 	%rd130, [%rd128+1024], %rd129;
$L__BB4_148:
	add.s32 	%r484, %r484, 2;
$L__BB4_149:
	setp.eq.s32 	%p88, %r17, 0;
	@%p88 bra 	$L__BB4_152;
	shl.b32 	%r431, %r484, 10;
	add.s32 	%r432, %r6, %r431;
	ld.shared.u32 	%r173, [%r432+512];
	setp.eq.s32 	%p89, %r173, 0;
	@%p89 bra 	$L__BB4_152;
	shl.b32 	%r434, %r484, 8;
	add.s32 	%r435, %r434, %r400;
	mul.wide.u32 	%rd131, %r435, 8;
	add.s64 	%rd132, %rd2, %rd131;
	cvt.u64.u32 	%rd133, %r173;
	atom.global.add.u64 	%rd134, [%rd132+1024], %rd133;
$L__BB4_152:
	bar.sync 	0;
	add.s64 	%rd135, %rd135, 1;
	setp.ne.s64 	%p90, %rd135, %rd6;
	@%p90 bra 	$L__BB4_2;
$L__BB4_153:
	ret;

}
	// .globl	_ZN3cub18CUB_300001_SM_10006detail10radix_sort33DeviceRadixSortExclusiveSumKernelINS1_5radix10policy_hubIiiyE10Policy1000EyEEvPT0_
.visible .entry _ZN3cub18CUB_300001_SM_10006detail10radix_sort33DeviceRadixSortExclusiveSumKernelINS1_5radix10policy_hubIiiyE10Policy1000EyEEvPT0_(
	.param .u64 .ptr .align 1 _ZN3cub18CUB_300001_SM_10006detail10radix_sort33DeviceRadixSortExclusiveSumKernelINS1_5radix10policy_hubIiiyE10Policy1000EyEEvPT0__param_0
)
{
	.reg .pred 	%p<4>;
	.reg .b32 	%r<28>;
	.reg .b64 	%rd<54>;
	// demoted variable
	.shared .align 16 .b8 _ZZN3cub18CUB_300001_SM_10006detail10radix_sort33DeviceRadixSortExclusiveSumKernelINS1_5radix10policy_hubIiiyE10Policy1000EyEEvPT0_E12temp_storage[2336];
	ld.param.u64 	%rd5, [_ZN3cub18CUB_300001_SM_10006detail10radix_sort33DeviceRadixSortExclusiveSumKernelINS1_5radix10policy_hubIiiyE10Policy1000EyEEvPT0__param_0];
	cvta.to.global.u64 	%rd6, %rd5;
	mov.u32 	%r3, %ctaid.x;
	shl.b32 	%r4, %r3, 8;
	mov.u32 	%r1, %tid.x;
	setp.gt.u32 	%p1, %r1, 255;
	add.s32 	%r5, %r4, %r1;
	mul.wide.s32 	%rd7, %r5, 8;
	add.s64 	%rd1, %rd6, %rd7;
	@%p1 bra 	$L__BB5_2;
	ld.global.u64 	%rd53, [%rd1];
$L__BB5_2:
	shr.u32 	%r6, %r1, 3;
	add.s32 	%r7, %r6, %r1;
	shl.b32 	%r8, %r7, 3;
	mov.u32 	%r9, _ZZN3cub18CUB_300001_SM_10006detail10radix_sort33DeviceRadixSortExclusiveSumKernelINS1_5radix10policy_hubIiiyE10Policy1000EyEEvPT0_E12temp_storage;
	add.s32 	%r10, %r9, %r8;
	add.s32 	%r2, %r10, 16;
	st.shared.u64 	[%r10+16], %rd53;
	bar.sync 	0;
	setp.gt.u32 	%p2, %r1, 31;
	@%p2 bra 	$L__BB5_4;
	mad.lo.s32 	%r27, %r1, 72, %r9;
	ld.shared.u64 	%rd23, [%r27+16];
	ld.shared.u64 	%rd24, [%r27+24];
	ld.shared.u64 	%rd25, [%r27+32];
	ld.shared.u64 	%rd26, [%r27+40];
	ld.shared.u64 	%rd27, [%r27+48];
	ld.shared.u64 	%rd28, [%r27+56];
	ld.shared.u64 	%rd29, [%r27+64];
	ld.shared.u64 	%rd30, [%r27+72];
	add.s64 	%rd31, %rd24, %rd23;
	add.s64 	%rd32, %rd31, %rd25;
	add.s64 	%rd33, %rd32, %rd26;
	add.s64 	%rd34, %rd33, %rd27;
	add.s64 	%rd35, %rd34, %rd28;
	add.s64 	%rd36, %rd35, %rd29;
	add.s64 	%rd10, %rd36, %rd30;
	mov.b32 	%r11, 1;
	mov.b32 	%r24, 0;
	mov.b32 	%r25, -1;
	// begin inline asm
	{  .reg .u64 r0;  .reg .u32 lo;  .reg .u32 hi;  .reg .pred p;  mov.b64 {lo, hi}, %rd10;  shfl.sync.up.b32 lo|p, lo, %r11, %r24, %r25;  shfl.sync.up.b32 hi|p, hi, %r11, %r24, %r25;  mov.b64 r0, {lo, hi};  @p add.u64 r0, r0, %rd10;  mov.u64 %rd8, r0;}
	// end inline asm
	mov.b32 	%r14, 2;
	// begin inline asm
	{  .reg .u64 r0;  .reg .u32 lo;  .reg .u32 hi;  .reg .pred p;  mov.b64 {lo, hi}, %rd8;  shfl.sync.up.b32 lo|p, lo, %r14, %r24, %r25;  shfl.sync.up.b32 hi|p, hi, %r14, %r24, %r25;  mov.b64 r0, {lo, hi};  @p add.u64 r0, r0, %rd8;  mov.u64 %rd11, r0;}
	// end inline asm
	mov.b32 	%r17, 4;
	// begin inline asm
	{  .reg .u64 r0;  .reg .u32 lo;  .reg .u32 hi;  .reg .pred p;  mov.b64 {lo, hi}, %rd11;  shfl.sync.up.b32 lo|p, lo, %r17, %r24, %r25;  shfl.sync.up.b32 hi|p, hi, %r17, %r24, %r25;  mov.b64 r0, {lo, hi};  @p add.u64 r0, r0, %rd11;  mov.u64 %rd14, r0;}
	// end inline asm
	mov.b32 	%r20, 8;
	// begin inline asm
	{  .reg .u64 r0;  .reg .u32 lo;  .reg .u32 hi;  .reg .pred p;  mov.b64 {lo, hi}, %rd14;  shfl.sync.up.b32 lo|p, lo, %r20, %r24, %r25;  shfl.sync.up.b32 hi|p, hi, %r20, %r24, %r25;  mov.b64 r0, {lo, hi};  @p add.u64 r0, r0, %rd14;  mov.u64 %rd17, r0;}
	// end inline asm
	mov.b32 	%r23, 16;
	// begin inline asm
	{  .reg .u64 r0;  .reg .u32 lo;  .reg .u32 hi;  .reg .pred p;  mov.b64 {lo, hi}, %rd17;  shfl.sync.up.b32 lo|p, lo, %r23, %r24, %r25;  shfl.sync.up.b32 hi|p, hi, %r23, %r24, %r25;  mov.b64 r0, {lo, hi};  @p add.u64 r0, r0, %rd17;  mov.u64 %rd20, r0;}
	// end inline asm
	sub.s64 	%rd37, %rd20, %rd10;
	ld.shared.u64 	%rd38, [%r27+16];
	ld.shared.u64 	%rd39, [%r27+24];
	ld.shared.u64 	%rd40, [%r27+32];
	ld.shared.u64 	%rd41, [%r27+40];
	ld.shared.u64 	%rd42, [%r27+48];
	ld.shared.u64 	%rd43, [%r27+56];
	ld.shared.u64 	%rd44, [%r27+64];
	add.s64 	%rd45, %rd38, %rd37;
	add.s64 	%rd46, %rd39, %rd45;
	add.s64 	%rd47, %rd40, %rd46;
	add.s64 	%rd48, %rd41, %rd47;
	add.s64 	%rd49, %rd42, %rd48;
	add.s64 	%rd50, %rd43, %rd49;
	add.s64 	%rd51, %rd44, %rd50;
	st.shared.u64 	[%r27+16], %rd37;
	st.shared.u64 	[%r27+24], %rd45;
	st.shared.u64 	[%r27+32], %rd46;
	st.shared.u64 	[%r27+40], %rd47;
	st.shared.u64 	[%r27+48], %rd48;
	st.shared.u64 	[%r27+56], %rd49;
	st.shared.u64 	[%r27+64], %rd50;
	st.shared.u64 	[%r27+72], %rd51;
$L__BB5_4:
	setp.gt.u32 	%p3, %r1, 255;
	bar.sync 	0;
	@%p3 bra 	$L__BB5_6;
	ld.shared.u64 	%rd52, [%r2];
	st.global.u64 	[%rd1], %rd52;
$L__BB5_6:
	ret;

}
	// .globl	_ZN3cub18CUB_300001_SM_10006detail10radix_sort29DeviceRadixSortOnesweepKernelINS1_5radix10policy_hubIiiyE10Policy1000ELNS0_9SortOrderE0EiiyiiNS1_21identity_decomposer_tEEEvPT5_SB_PT3_PKSC_PT1_PKSG_PT2_PKSK_T4_iiT6_
.visible .entry _ZN3cub18CUB_300001_SM_10006detail10radix_sort29DeviceRadixSortOnesweepKernelINS1_5radix10policy_hubIiiyE10Policy1000ELNS0_9SortOrderE0EiiyiiNS1_21identity_decomposer_tEEEvPT5_SB_PT3_PKSC_PT1_PKSG_PT2_PKSK_T4_iiT6_(
	.param .u64 .ptr .align 1 _ZN3cub18CUB_300001_SM_10006detail10radix_sort29DeviceRadixSortOnesweepKernelINS1_5radix10policy_hubIiiyE10Policy1000ELNS0_9SortOrderE0EiiyiiNS1_21identity_decomposer_tEEEvPT5_SB_PT3_PKSC_PT1_PKSG_PT2_PKSK_T4_iiT6__param_0,
	.param .u64 .ptr .align 1 _ZN3cub18CUB_300001_SM_10006detail10radix_sort29DeviceRadixSortOnesweepKernelINS1_5radix10policy_hubIiiyE10Policy1000ELNS0_9SortOrderE0EiiyiiNS1_21identity_decomposer_tEEEvPT5_SB_PT3_PKSC_PT1_PKSG_PT2_PKSK_T4_iiT6__param_1,
	.param .u64 .ptr .align 1 _ZN3cub18CUB_300001_SM_10006detail10radix_sort29DeviceRadixSortOnesweepKernelINS1_5radix10policy_hubIiiyE10Policy1000ELNS0_9SortOrderE0EiiyiiNS1_21identity_decomposer_tEEEvPT5_SB_PT3_PKSC_PT1_PKSG_PT2_PKSK_T4_iiT6__param_2,
	.param .u64 .ptr .align 1 _ZN3cub18CUB_300001_SM_10006detail10radix_sort29DeviceRadixSortOnesweepKernelINS1_5radix10policy_hubIiiyE10Policy1000ELNS0_9SortOrderE0EiiyiiNS1_21identity_decomposer_tEEEvPT5_SB_PT3_PKSC_PT1_PKSG_PT2_PKSK_T4_iiT6__param_3,
	.param .u64 .ptr .align 1 _ZN3cub18CUB_300001_SM_10006detail10radix_sort29DeviceRadixSortOnesweepKernelINS1_5radix10policy_hubIiiyE10Policy1000ELNS0_9SortOrderE0EiiyiiNS1_21identity_decomposer_tEEEvPT5_SB_PT3_PKSC_PT1_PKSG_PT2_PKSK_T4_iiT6__param_4,
	.param .u64 .ptr .align 1 _ZN3cub18CUB_300001_SM_10006detail10radix_sort29DeviceRadixSortOnesweepKernelINS1_5radix10policy_hubIiiyE10Policy1000ELNS0_9SortOrderE0EiiyiiNS1_21identity_decomposer_tEEEvPT5_SB_PT3_PKSC_PT1_PKSG_PT2_PKSK_T4_iiT6__param_5,
	.param .u64 .ptr .align 1 _ZN3cub18CUB_300001_SM_10006detail10radix_sort29DeviceRadixSortOnesweepKernelINS1_5radix10policy_hubIiiyE10Policy1000ELNS0_9SortOrderE0EiiyiiNS1_21identity_decomposer_tEEEvPT5_SB_PT3_PKSC_PT1_PKSG_PT2_PKSK_T4_iiT6__param_6,
	.param .u64 .ptr .align 1 _ZN3cub18CUB_300001_SM_10006detail10radix_sort29DeviceRadixSortOnesweepKernelINS1_5radix10policy_hubIiiyE10Policy1000ELNS0_9SortOrderE0EiiyiiNS1_21identity_decomposer_tEEEvPT5_SB_PT3_PKSC_PT1_PKSG_PT2_PKSK_T4_iiT6__param_7,
	.param .u32 _ZN3cub18CUB_300001_SM_10006detail10radix_sort29DeviceRadixSortOnesweepKernelINS1_5radix10policy_hubIiiyE10Policy1000ELNS0_9SortOrderE0EiiyiiNS1_21identity_decomposer_tEEEvPT5_SB_PT3_PKSC_PT1_PKSG_PT2_PKSK_T4_iiT6__param_8,
	.param .u32 _ZN3cub18CUB_300001_SM_10006detail10radix_sort29DeviceRadixSortOnesweepKernelINS1_5radix10policy_hubIiiyE10Policy1000ELNS0_9SortOrderE0EiiyiiNS1_21identity_decomposer_tEEEvPT5_SB_PT3_PKSC_PT1_PKSG_PT2_PKSK_T4_iiT6__param_9,
	.param .u32 _ZN3cub18CUB_300001_SM_10006detail10radix_sort29DeviceRadixSortOnesweepKernelINS1_5radix10policy_hubIiiyE10Policy1000ELNS0_9SortOrderE0EiiyiiNS1_21identity_decomposer_tEEEvPT5_SB_PT3_PKSC_PT1_PKSG_PT2_PKSK_T4_iiT6__param_10,
	.param .align 1 .b8 _ZN3cub18CUB_300001_SM_10006detail10radix_sort29DeviceRadixSortOnesweepKernelINS1_5radix10policy_hubIiiyE10Policy1000ELNS0_9SortOrderE0EiiyiiNS1_21identity_decomposer_tEEEvPT5_SB_PT3_PKSC_PT1_PKSG_PT2_PKSK_T4_iiT6__param_11[1]
)
.maxntid 384
{
	.reg .pred 	%p<205>;
	.reg .b32 	%r<2283>;
	.reg .b64 	%rd<457>;
	// demoted variable
	.shared .align 16 .b8 _ZZN3cub18CUB_300001_SM_10006detail10radix_sort29DeviceRadixSortOnesweepKernelINS1_5radix10policy_hubIiiyE10Policy1000ELNS0_9SortOrderE0EiiyiiNS1_21identity_decomposer_tEEEvPT5_SB_PT3_PKSC_PT1_PKSG_PT2_PKSK_T4_iiT6_E1s[28160];
	ld.param.u64 	%rd43, [_ZN3cub18CUB_300001_SM_10006detail10radix_sort29DeviceRadixSortOnesweepKernelINS1_5radix10policy_hubIiiyE10Policy1000ELNS0_9SortOrderE0EiiyiiNS1_21identity_decomposer_tEEEvPT5_SB_PT3_PKSC_PT1_PKSG_PT2_PKSK_T4_iiT6__param_0];
	ld.param.u64 	%rd44, [_ZN3cub18CUB_300001_SM_10006detail10radix_sort29DeviceRadixSortOnesweepKernelINS1_5radix10policy_hubIiiyE10Policy1000ELNS0_9SortOrderE0EiiyiiNS1_21identity_decomposer_tEEEvPT5_SB_PT3_PKSC_PT1_PKSG_PT2_PKSK_T4_iiT6__param_1];
	ld.param.u64 	%rd47, [_ZN3cub18CUB_300001_SM_10006detail10radix_sort29DeviceRadixSortOnesweepKernelINS1_5radix10policy_hubIiiyE10Policy1000ELNS0_9SortOrderE0EiiyiiNS1_21identity_decomposer_tEEEvPT5_SB_PT3_PKSC_PT1_PKSG_PT2_PKSK_T4_iiT6__param_4];
	ld.param.u64 	%rd50, [_ZN3cub18CUB_300001_SM_10006detail10radix_sort29DeviceRadixSortOnesweepKernelINS1_5radix10policy_hubIiiyE10Policy1000ELNS0_9SortOrderE0EiiyiiNS1_21identity_decomposer_tEEEvPT5_SB_PT3_PKSC_PT1_PKSG_PT2_PKSK_T4_iiT6__param_5];
	cvta.to.global.u64 	%rd1, %rd47;
	cvta.to.global.u64 	%rd2, %rd43;
	cvta.to.global.u64 	%rd3, %rd50;
	mov.u32 	%r1, %tid.x;
	// begin inline asm
	mov.u32 %r443, %laneid;
	// end inline asm
	setp.ne.s32 	%p1, %r1, 0;
	@%p1 bra 	$L__BB6_2;
	cvta.to.global.u64 	%rd51, %rd44;
	atom.global.add.u32 	%r444, [%rd51], 1;
	st.shared.u32 	[_ZZN3cub18CUB_300001_SM_10006detail10radix_sort29DeviceRadixSortOnesweepKernelINS1_5radix10policy_hubIiiyE10Policy1000ELNS0_9SortOrderE0EiiyiiNS1_21identity_decomposer_tEEEvPT5_SB_PT3_PKSC_PT1_PKSG_PT2_PKSK_T4_iiT6_E1s+26112], %r444;
$L__BB6_2:
	ld.param.u32 	%r2078, [_ZN3cub18CUB_300001_SM_10006detail10radix_sort29DeviceRadixSortOnesweepKernelINS1_5radix10policy_hubIiiyE10Policy1000ELNS0_9SortOrderE0EiiyiiNS1_21identity_decomposer_tEEEvPT5_SB_PT3_PKSC_PT1_PKSG_PT2_PKSK_T4_iiT6__param_8];
	bar.sync 	0;
	ld.shared.u32 	%r3, [_ZZN3cub18CUB_300001_SM_10006detail10radix_sort29DeviceRadixSortOnesweepKernelINS1_5radix10policy_hubIiiyE10Policy1000ELNS0_9SortOrderE0EiiyiiNS1_21identity_decomposer_tEEEvPT5_SB_PT3_PKSC_PT1_PKSG_PT2_PKSK_T4_iiT6_E1s+26112];
	mul.lo.s32 	%r445, %r3, 6528;
	add.s32 	%r4, %r445, 6528;
	setp.gt.s32 	%p2, %r4, %r2078;
	cvt.s64.s32 	%rd4, %r445;
	@%p2 bra 	$L__BB6_4;
	and.b32  	%r446, %r1, 31;
	and.b32  	%r447, %r1, 992;
	mul.lo.s32 	%r448, %r447, 17;
	or.b32  	%r449, %r448, %r446;
	cvt.u64.u32 	%rd52, %r449;
	add.s64 	%rd53, %rd52, %rd4;
	shl.b64 	%rd54, %rd53, 2;
	add.s64 	%rd55, %rd3, %rd54;
	ld.global.u32 	%r2165, [%rd55];
	ld.global.u32 	%r2164, [%rd55+128];
	ld.global.u32 	%r2163, [%rd55+256];
	ld.global.u32 	%r2162, [%rd55+384];
	ld.global.u32 	%r2161, [%rd55+512];
	ld.global.u32 	%r2160, [%rd55+640];
	ld.global.u32 	%r2159, [%rd55+768];
	ld.global.u32 	%r2158, [%rd55+896];
	ld.global.u32 	%r2157, [%rd55+1024];
	ld.global.u32 	%r2156, [%rd55+1152];
	ld.global.u32 	%r2155, [%rd55+1280];
	ld.global.u32 	%r2154, [%rd55+1408];
	ld.global.u32 	%r2153, [%rd55+1536];
	ld.global.u32 	%r2152, [%rd55+1664];
	ld.global.u32 	%r2151, [%rd55+1792];
	ld.global.u32 	%r2150, [%rd55+1920];
	ld.global.u32 	%r2149, [%rd55+2048];
	bra.uni 	$L__BB6_38;
$L__BB6_4:
	ld.param.u32 	%r2079, [_ZN3cub18CUB_300001_SM_10006detail10radix_sort29DeviceRadixSortOnesweepKernelINS1_5radix10policy_hubIiiyE10Policy1000ELNS0_9SortOrderE0EiiyiiNS1_21identity_decomposer_tEEEvPT5_SB_PT3_PKSC_PT1_PKSG_PT2_PKSK_T4_iiT6__param_8];
	cvt.u32.u64 	%r451, %rd4;
	sub.s32 	%r22, %r2079, %r451;
	and.b32  	%r452, %r1, 31;
	and.b32  	%r453, %r1, 992;
	mul.lo.s32 	%r454, %r453, 17;
	or.b32  	%r23, %r454, %r452;
	setp.ge.s32 	%p3, %r23, %r22;
	cvt.u64.u32 	%rd56, %r23;
	add.s64 	%rd57, %rd56, %rd4;
	shl.b64 	%rd58, %rd57, 2;
	add.s64 	%rd5, %rd3, %rd58;
	mov.b32 	%r2165, 2147483647;
	@%p3 bra 	$L__BB6_6;
	ld.global.u32 	%r2165, [%rd5];
$L__BB6_6:
	add.s32 	%r456, %r23, 32;
	setp.ge.s32 	%p4, %r456, %r22;
	mov.b32 	%r2164, 2147483647;
	@%p4 bra 	$L__BB6_8;
	ld.global.u32 	%r2164, [%rd5+128];
$L__BB6_8:
	add.s32 	%r458, %r23, 64;
	setp.ge.s32 	%p5, %r458, %r22;
	mov.b32 	%r2163, 2147483647;
	@%p5 bra 	$L__BB6_10;
	ld.global.u32 	%r2163, [%rd5+256];
$L__BB6_10:
	add.s32 	%r460, %r23, 96;
	setp.ge.s32 	%p6, %r460, %r22;
	mov.b32 	%r2162, 2147483647;
	@%p6 bra 	$L__BB6_12;
	ld.global.u32 	%r2162, [%rd5+384];
$L__BB6_12:
	add.s32 	%r462, %r23, 128;
	setp.ge.s32 	%p7, %r462, %r22;
	mov.b32 	%r2161, 2147483647;
	@%p7 bra 	$L__BB6_14;
	ld.global.u32 	%r2161, [%rd5+512];
$L__BB6_14:
	add.s32 	%r464, %r23, 160;
	setp.ge.s32 	%p8, %r464, %r22;
	mov.b32 	%r2160, 2147483647;
	@%p8 bra 	$L__BB6_16;
	ld.global.u32 	%r2160, [%rd5+640];
$L__BB6_16:
	add.s32 	%r466, %r23, 192;
	setp.ge.s32 	%p9, %r466, %r22;
	mov.b32 	%r2159, 2147483647;
	@%p9 bra 	$L__BB6_18;
	ld.global.u32 	%r2159, [%rd5+768];
$L__BB6_18:
	add.s32 	%r468, %r23, 224;
	setp.ge.s32 	%p10, %r468, %r22;
	mov.b32 	%r2158, 2147483647;
	@%p10 bra 	$L__BB6_20;
	ld.global.u32 	%r2158, [%rd5+896];
$L__BB6_20:
	add.s32 	%r470, %r23, 256;
	setp.ge.s32 	%p11, %r470, %r22;
	mov.b32 	%r2157, 2147483647;
	@%p11 bra 	$L__BB6_22;
	ld.global.u32 	%r2157, [%rd5+1024];
$L__BB6_22:
	add.s32 	%r472, %r23, 288;
	setp.ge.s32 	%p12, %r472, %r22;
	mov.b32 	%r2156, 2147483647;
	@%p12 bra 	$L__BB6_24;
	ld.global.u32 	%r2156, [%rd5+1152];
$L__BB6_24:
	add.s32 	%r474, %r23, 320;
	setp.ge.s32 	%p13, %r474, %r22;
	mov.b32 	%r2155, 2147483647;
	@%p13 bra 	$L__BB6_26;
	ld.global.u32 	%r2155, [%rd5+1280];
$L__BB6_26:
	add.s32 	%r476, %r23, 352;
	setp.ge.s32 	%p14, %r476, %r22;
	mov.b32 	%r2154, 2147483647;
	@%p14 bra 	$L__BB6_28;
	ld.global.u32 	%r2154, [%rd5+1408];
$L__BB6_28:
	add.s32 	%r478, %r23, 384;
	setp.ge.s32 	%p15, %r478, %r22;
	mov.b32 	%r2153, 2147483647;
	@%p15 bra 	$L__BB6_30;
	ld.global.u32 	%r2153, [%rd5+1536];
$L__BB6_30:
	add.s32 	%r480, %r23, 416;
	setp.ge.s32 	%p16, %r480, %r22;
	mov.b32 	%r2152, 2147483647;
	@%p16 bra 	$L__BB6_32;
	ld.global.u32 	%r2152, [%rd5+1664];
$L__BB6_32:
	add.s32 	%r482, %r23, 448;
	setp.ge.s32 	%p17, %r482, %r22;
	mov.b32 	%r2151, 2147483647;
	@%p17 bra 	$L__BB6_34;
	ld.global.u32 	%r2151, [%rd5+1792];
$L__BB6_34:
	add.s32 	%r484, %r23, 480;
	setp.ge.s32 	%p18, %r484, %r22;
	mov.b32 	%r2150, 2147483647;
	@%p18 bra 	$L__BB6_36;
	ld.global.u32 	%r2150, [%rd5+1920];
$L__BB6_36:
	add.s32 	%r486, %r23, 512;
	setp.ge.s32 	%p19, %r486, %r22;
	mov.b32 	%r2149, 2147483647;
	@%p19 bra 	$L__BB6_38;
	ld.global.u32 	%r2149, [%rd5+2048];
$L__BB6_38:
	ld.param.u32 	%r2131, [_ZN3cub18CUB_300001_SM_10006detail10radix_sort29DeviceRadixSortOnesweepKernelINS1_5radix10policy_hubIiiyE10Policy1000ELNS0_9SortOrderE0EiiyiiNS1_21identity_decomposer_tEEEvPT5_SB_PT3_PKSC_PT1_PKSG_PT2_PKSK_T4_iiT6__param_10];
	mov.b32 	%r487, -1;
	shl.b32 	%r488, %r487, %r2131;
	not.b32 	%r74, %r488;
	shr.u32 	%r75, %r1, 5;
	shl.b32 	%r489, %r75, 10;
	mov.u32 	%r490, _ZZN3cub18CUB_300001_SM_10006detail10radix_sort29DeviceRadixSortOnesweepKernelINS1_5radix10policy_hubIiiyE10Policy1000ELNS0_9SortOrderE0EiiyiiNS1_21identity_decomposer_tEEEvPT5_SB_PT3_PKSC_PT1_PKSG_PT2_PKSK_T4_iiT6_E1s;
	add.s32 	%r76, %r490, %r489;
	setp.gt.s32 	%p20, %r443, 255;
	@%p20 bra 	$L__BB6_51;
	max.s32 	%r491, %r443, 224;
	sub.s32 	%r492, %r491, %r443;
	add.s32 	%r493, %r492, 31;
	shr.u32 	%r494, %r493, 5;
	add.s32 	%r77, %r494, 1;
	and.b32  	%r78, %r77, 15;
	setp.lt.u32 	%p21, %r493, 480;
	mov.u32 	%r2169, %r443;
	@%p21 bra 	$L__BB6_42;
	and.b32  	%r495, %r77, 268435440;
	neg.s32 	%r2167, %r495;
	shl.b32 	%r497, %r443, 2;
	add.s32 	%r498, %r489, %r497;
	add.s32 	%r500, %r498, %r490;
	add.s32 	%r2166, %r500, 1024;
	mov.u32 	%r2169, %r443;
$L__BB6_41:
	.pragma "nounroll";
	mov.b32 	%r501, 0;
	st.shared.u32 	[%r2166+-1024], %r501;
	st.shared.u32 	[%r2166+-896], %r501;
	st.shared.u32 	[%r2166+-768], %r501;
	st.shared.u32 	[%r2166+-640], %r501;
	st.shared.u32 	[%r2166+-512], %r501;
	st.shared.u32 	[%r2166+-384], %r501;
	st.shared.u32 	[%r2166+-256], %r501;
	st.shared.u32 	[%r2166+-128], %r501;
	st.shared.u32 	[%r2166], %r501;
	st.shared.u32 	[%r2166+128], %r501;
	st.shared.u32 	[%r2166+256], %r501;
	st.shared.u32 	[%r2166+384], %r501;
	st.shared.u32 	[%r2166+512], %r501;
	st.shared.u32 	[%r2166+640], %r501;
	st.shared.u32 	[%r2166+768], %r501;
	st.shared.u32 	[%r2166+896], %r501;
	add.s32 	%r2169, %r2169, 512;
	add.s32 	%r2167, %r2167, 16;
	add.s32 	%r2166, %r2166, 2048;
	setp.ne.s32 	%p22, %r2167, 0;
	@%p22 bra 	$L__BB6_41;
$L__BB6_42:
	setp.eq.s32 	%p23, %r78, 0;
	@%p23 bra 	$L__BB6_51;
	and.b32  	%r88, %r77, 7;
	setp.lt.u32 	%p24, %r78, 8;
	@%p24 bra 	$L__BB6_45;
	shl.b32 	%r502, %r2169, 2;
	add.s32 	%r503, %r76, %r502;
	mov.b32 	%r504, 0;
	st.shared.u32 	[%r503], %r504;
	st.shared.u32 	[%r503+128], %r504;
	st.shared.u32 	[%r503+256], %r504;
	st.shared.u32 	[%r503+384], %r504;
	st.shared.u32 	[%r503+512], %r504;
	st.shared.u32 	[%r503+640], %r504;
	st.shared.u32 	[%r503+768], %r504;
	st.shared.u32 	[%r503+896], %r504;
	add.s32 	%r2169, %r2169, 256;
$L__BB6_45:
	setp.eq.s32 	%p25, %r88, 0;
	@%p25 bra 	$L__BB6_51;
	and.b32  	%r91, %r77, 3;
	setp.lt.u32 	%p26, %r88, 4;
	@%p26 bra 	$L__BB6_48;
	shl.b32 	%r505, %r2169, 2;
	add.s32 	%r506, %r76, %r505;
	mov.b32 	%r507, 0;
	st.shared.u32 	[%r506], %r507;
	st.shared.u32 	[%r506+128], %r507;
	st.shared.u32 	[%r506+256], %r507;
	st.shared.u32 	[%r506+384], %r507;
	add.s32 	%r2169, %r2169, 128;
$L__BB6_48:
	setp.eq.s32 	%p27, %r91, 0;
	@%p27 bra 	$L__BB6_51;
	shl.b32 	%r509, %r2169, 2;
	add.s32 	%r510, %r489, %r509;
	add.s32 	%r2173, %r490, %r510;
	neg.s32 	%r2172, %r91;
$L__BB6_50:
	.pragma "nounroll";
	mov.b32 	%r512, 0;
	st.shared.u32 	[%r2173], %r512;
	add.s32 	%r2173, %r2173, 128;
	add.s32 	%r2172, %r2172, 1;
	setp.ne.s32 	%p28, %r2172, 0;
	@%p28 bra 	$L__BB6_50;
$L__BB6_51:
	ld.param.u32 	%r2094, [_ZN3cub18CUB_300001_SM_10006detail10radix_sort29DeviceRadixSortOnesweepKernelINS1_5radix10policy_hubIiiyE10Policy1000ELNS0_9SortOrderE0EiiyiiNS1_21identity_decomposer_tEEEvPT5_SB_PT3_PKSC_PT1_PKSG_PT2_PKSK_T4_iiT6__param_9];
	bar.warp.sync 	-1;
	xor.b32  	%r514, %r2165, -2147483648;
	shr.u32 	%r515, %r514, %r2094;
	and.b32  	%r100, %r515, %r74;
	shl.b32 	%r516, %r100, 2;
	add.s32 	%r517, %r76, %r516;
	atom.shared.add.u32 	%r518, [%r517], 1;
	xor.b32  	%r2227, %r2164, -2147483648;
	shr.u32 	%r520, %r2227, %r2094;
	and.b32  	%r521, %r520, %r74;
	shl.b32 	%r522, %r521, 2;
	add.s32 	%r523, %r76, %r522;
	atom.shared.add.u32 	%r524, [%r523], 1;
	xor.b32  	%r2226, %r2163, -2147483648;
	shr.u32 	%r526, %r2226, %r2094;
	and.b32  	%r527, %r526, %r74;
	shl.b32 	%r528, %r527, 2;
	add.s32 	%r529, %r76, %r528;
	atom.shared.add.u32 	%r530, [%r529], 1;
	xor.b32  	%r2225, %r2162, -2147483648;
	shr.u32 	%r532, %r2225, %r2094;
	and.b32  	%r533, %r532, %r74;
	shl.b32 	%r534, %r533, 2;
	add.s32 	%r535, %r76, %r534;
	atom.shared.add.u32 	%r536, [%r535], 1;
	xor.b32  	%r537, %r2161, -2147483648;
	shr.u32 	%r538, %r537, %r2094;
	and.b32  	%r539, %r538, %r74;
	shl.b32 	%r540, %r539, 2;
	add.s32 	%r541, %r76, %r540;
	atom.shared.add.u32 	%r542, [%r541], 1;
	xor.b32  	%r543, %r2160, -2147483648;
	shr.u32 	%r544, %r543, %r2094;
	and.b32  	%r545, %r544, %r74;
	shl.b32 	%r546, %r545, 2;
	add.s32 	%r547, %r76, %r546;
	atom.shared.add.u32 	%r548, [%r547], 1;
	xor.b32  	%r549, %r2159, -2147483648;
	shr.u32 	%r550, %r549, %r2094;
	and.b32  	%r551, %r550, %r74;
	shl.b32 	%r552, %r551, 2;
	add.s32 	%r553, %r76, %r552;
	atom.shared.add.u32 	%r554, [%r553], 1;
	xor.b32  	%r555, %r2158, -2147483648;
	shr.u32 	%r556, %r555, %r2094;
	and.b32  	%r557, %r556, %r74;
	shl.b32 	%r558, %r557, 2;
	add.s32 	%r559, %r76, %r558;
	atom.shared.add.u32 	%r560, [%r559], 1;
	xor.b32  	%r561, %r2157, -2147483648;
	shr.u32 	%r562, %r561, %r2094;
	and.b32  	%r563, %r562, %r74;
	shl.b32 	%r564, %r563, 2;
	add.s32 	%r565, %r76, %r564;
	atom.shared.add.u32 	%r566, [%r565], 1;
	xor.b32  	%r567, %r2156, -2147483648;
	shr.u32 	%r568, %r567, %r2094;
	and.b32  	%r569, %r568, %r74;
	shl.b32 	%r570, %r569, 2;
	add.s32 	%r571, %r76, %r570;
	atom.shared.add.u32 	%r572, [%r571], 1;
	xor.b32  	%r573, %r2155, -2147483648;
	shr.u32 	%r574, %r573, %r2094;
	and.b32  	%r575, %r574, %r74;
	shl.b32 	%r576, %r575, 2;
	add.s32 	%r577, %r76, %r576;
	atom.shared.add.u32 	%r578, [%r577], 1;
	xor.b32  	%r579, %r2154, -2147483648;
	shr.u32 	%r580, %r579, %r2094;
	and.b32  	%r581, %r580, %r74;
	shl.b32 	%r582, %r581, 2;
	add.s32 	%r583, %r76, %r582;
	atom.shared.add.u32 	%r584, [%r583], 1;
	xor.b32  	%r585, %r2153, -2147483648;
	shr.u32 	%r586, %r585, %r2094;
	and.b32  	%r587, %r586, %r74;
	shl.b32 	%r588, %r587, 2;
	add.s32 	%r589, %r76, %r588;
	atom.shared.add.u32 	%r590, [%r589], 1;
	xor.b32  	%r591, %r2152, -2147483648;
	shr.u32 	%r592, %r591, %r2094;
	and.b32  	%r593, %r592, %r74;
	shl.b32 	%r594, %r593, 2;
	add.s32 	%r595, %r76, %r594;
	atom.shared.add.u32 	%r596, [%r595], 1;
	xor.b32  	%r597, %r2151, -2147483648;
	shr.u32 	%r598, %r597, %r2094;
	and.b32  	%r599, %r598, %r74;
	shl.b32 	%r600, %r599, 2;
	add.s32 	%r601, %r76, %r600;
	atom.shared.add.u32 	%r602, [%r601], 1;
	xor.b32  	%r603, %r2150, -2147483648;
	shr.u32 	%r604, %r603, %r2094;
	and.b32  	%r605, %r604, %r74;
	shl.b32 	%r606, %r605, 2;
	add.s32 	%r607, %r76, %r606;
	atom.shared.add.u32 	%r608, [%r607], 1;
	xor.b32  	%r2212, %r2149, -2147483648;
	shr.u32 	%r610, %r2212, %r2094;
	and.b32  	%r611, %r610, %r74;
	shl.b32 	%r612, %r611, 2;
	add.s32 	%r613, %r76, %r612;
	atom.shared.add.u32 	%r614, [%r613], 1;
	bar.sync 	0;
	setp.gt.u32 	%p29, %r1, 255;
	shl.b32 	%r615, %r1, 2;
	add.s32 	%r101, %r490, %r615;
	mov.b32 	%r2174, 0;
	@%p29 bra 	$L__BB6_53;
	ld.shared.u32 	%r617, [%r101];
	mov.b32 	%r618, 0;
	st.shared.u32 	[%r101], %r618;
	ld.shared.u32 	%r619, [%r101+1024];
	st.shared.u32 	[%r101+1024], %r617;
	add.s32 	%r620, %r619, %r617;
	ld.shared.u32 	%r621, [%r101+2048];
	st.shared.u32 	[%r101+2048], %r620;
	add.s32 	%r622, %r621, %r620;
	ld.shared.u32 	%r623, [%r101+3072];
	st.shared.u32 	[%r101+3072], %r622;
	add.s32 	%r624, %r623, %r622;
	ld.shared.u32 	%r625, [%r101+4096];
	st.shared.u32 	[%r101+4096], %r624;
	add.s32 	%r626, %r625, %r624;
	ld.shared.u32 	%r627, [%r101+5120];
	st.shared.u32 	[%r101+5120], %r626;
	add.s32 	%r628, %r627, %r626;
	ld.shared.u32 	%r629, [%r101+6144];
	st.shared.u32 	[%r101+6144], %r628;
	add.s32 	%r630, %r629, %r628;
	ld.shared.u32 	%r631, [%r101+7168];
	st.shared.u32 	[%r101+7168], %r630;
	add.s32 	%r632, %r631, %r630;
	ld.shared.u32 	%r633, [%r101+8192];
	st.shared.u32 	[%r101+8192], %r632;
	add.s32 	%r634, %r633, %r632;
	ld.shared.u32 	%r635, [%r101+9216];
	st.shared.u32 	[%r101+9216], %r634;
	add.s32 	%r636, %r635, %r634;
	ld.shared.u32 	%r637, [%r101+10240];
	st.shared.u32 	[%r101+10240], %r636;
	add.s32 	%r638, %r637, %r636;
	ld.shared.u32 	%r639, [%r101+11264];
	st.shared.u32 	[%r101+11264], %r638;
	add.s32 	%r2174, %r639, %r638;
$L__BB6_53:
	setp.gt.u32 	%p30, %r1, 255;
	shl.b32 	%r640, %r3, 8;
	add.s32 	%r641, %r640, %r1;
	mul.wide.s32 	%rd59, %r641, 4;
	add.s64 	%rd6, %rd2, %rd59;
	@%p30 bra 	$L__BB6_55;
	or.b32  	%r642, %r2174, 1073741824;
	st.volatile.global.u32 	[%rd6], %r642;
$L__BB6_55:
	ld.param.u64 	%rd442, [_ZN3cub18CUB_300001_SM_10006detail10radix_sort29DeviceRadixSortOnesweepKernelINS1_5radix10policy_hubIiiyE10Policy1000ELNS0_9SortOrderE0EiiyiiNS1_21identity_decomposer_tEEEvPT5_SB_PT3_PKSC_PT1_PKSG_PT2_PKSK_T4_iiT6__param_7];
	xor.b32  	%r2223, %r2160, -2147483648;
	xor.b32  	%r2224, %r2161, -2147483648;
	xor.b32  	%r2222, %r2159, -2147483648;
	xor.b32  	%r2221, %r2158, -2147483648;
	xor.b32  	%r2228, %r2165, -2147483648;
	xor.b32  	%r2218, %r2155, -2147483648;
	xor.b32  	%r2220, %r2157, -2147483648;
	xor.b32  	%r2217, %r2154, -2147483648;
	xor.b32  	%r2219, %r2156, -2147483648;
	xor.b32  	%r2215, %r2152, -2147483648;
	xor.b32  	%r2216, %r2153, -2147483648;
	xor.b32  	%r2213, %r2150, -2147483648;
	xor.b32  	%r2214, %r2151, -2147483648;
	setp.lt.u32 	%p31, %r1, 256;
	setp.eq.s32 	%p32, %r2174, 6528;
	and.pred  	%p33, %p31, %p32;
	selp.u32 	%r643, 1, 0, %p33;
	{ 
	.reg .pred 	%p1; 
	.reg .pred 	%p2; 
	setp.ne.u32 	%p1, %r643, 0; 
	bar.red.or.pred 	%p2, 0, %p1; 
	selp.u32 	%r644, 1, 0, %p2; 
	}
	setp.eq.s32 	%p34, %r644, 0;
	and.b32  	%r645, %r1, 992;
	and.b32  	%r646, %r1, 31;
	mul.lo.s32 	%r647, %r645, 17;
	or.b32  	%r648, %r647, %r646;
	cvt.u64.u32 	%rd7, %r648;
	mul.lo.s32 	%r649, %r3, 6528;
	cvt.s64.s32 	%rd60, %r649;
	add.s64 	%rd61, %rd7, %rd60;
	cvta.to.global.u64 	%rd62, %rd442;
	shl.b64 	%rd63, %rd61, 2;
	add.s64 	%rd8, %rd62, %rd63;
	cvt.u64.u32 	%rd9, %r1;
	@%p34 bra 	$L__BB6_175;
	setp.gt.u32 	%p35, %r1, 255;
	shl.b32 	%r650, %r1, 3;
	mov.u32 	%r651, _ZZN3cub18CUB_300001_SM_10006detail10radix_sort29DeviceRadixSortOnesweepKernelINS1_5radix10policy_hubIiiyE10Policy1000ELNS0_9SortOrderE0EiiyiiNS1_21identity_decomposer_tEEEvPT5_SB_PT3_PKSC_PT1_PKSG_PT2_PKSK_T4_iiT6_E1s;
	add.s32 	%r652, %r651, %r650;
	add.s32 	%r121, %r652, 26112;
	@%p35 bra 	$L__BB6_64;
	ld.param.u64 	%rd436, [_ZN3cub18CUB_300001_SM_10006detail10radix_sort29DeviceRadixSortOnesweepKernelINS1_5radix10policy_hubIiiyE10Policy1000ELNS0_9SortOrderE0EiiyiiNS1_21identity_decomposer_tEEEvPT5_SB_PT3_PKSC_PT1_PKSG_PT2_PKSK_T4_iiT6__param_3];
	cvta.to.global.u64 	%rd64, %rd436;
	shl.b64 	%rd65, %rd9, 3;
	add.s64 	%rd66, %rd64, %rd65;
	ld.global.u64 	%rd67, [%rd66];
	setp.gt.u32 	%p36, %r1, %r100;
	selp.b64 	%rd68, 6528, 0, %p36;
	sub.s64 	%rd455, %rd67, %rd68;
	st.shared.u64 	[%r121], %rd455;
	setp.lt.s32 	%p37, %r3, 1;
	mov.u32 	%r2178, %r2174;
	@%p37 bra 	$L__BB6_63;
	mov.b32 	%r2176, -1;
	mov.u32 	%r2175, %r3;
	mov.u32 	%r2178, %r2174;
$L__BB6_59:
	ld.param.u64 	%rd429, [_ZN3cub18CUB_300001_SM_10006detail10radix_sort29DeviceRadixSortOnesweepKernelINS1_5radix10policy_hubIiiyE10Policy1000ELNS0_9SortOrderE0EiiyiiNS1_21identity_decomposer_tEEEvPT5_SB_PT3_PKSC_PT1_PKSG_PT2_PKSK_T4_iiT6__param_0];
	add.s32 	%r125, %r2175, -1;
	shl.b32 	%r654, %r125, 8;
	add.s32 	%r655, %r654, %r1;
	cvta.to.global.u64 	%rd69, %rd429;
	mul.wide.s32 	%rd70, %r655, 4;
	add.s64 	%rd11, %rd69, %rd70;
$L__BB6_60:
	membar.cta;
	ld.volatile.global.u32 	%r126, [%rd11];
	setp.eq.s32 	%p38, %r126, 0;
	@%p38 bra 	$L__BB6_60;
	and.b32  	%r656, %r126, 1073741823;
	add.s32 	%r2178, %r656, %r2178;
	setp.gt.s32 	%p39, %r126, -1;
	vote.sync.ballot.b32 	%r2176, %p39, %r2176;
	setp.gt.u32 	%p41, %r2175, 1;
	and.pred  	%p42, %p39, %p41;
	mov.u32 	%r2175, %r125;
	@%p42 bra 	$L__BB6_59;
	ld.shared.u64 	%rd455, [%r121];
$L__BB6_63:
	or.b32  	%r657, %r2178, -2147483648;
	st.volatile.global.u32 	[%rd6], %r657;
	sub.s32 	%r658, %r2178, %r2174;
	cvt.s64.s32 	%rd71, %r658;
	add.s64 	%rd72, %rd455, %rd71;
	st.shared.u64 	[%r121], %rd72;
$L__BB6_64:
	ld.param.u32 	%r2080, [_ZN3cub18CUB_300001_SM_10006detail10radix_sort29DeviceRadixSortOnesweepKernelINS1_5radix10policy_hubIiiyE10Policy1000ELNS0_9SortOrderE0EiiyiiNS1_21identity_decomposer_tEEEvPT5_SB_PT3_PKSC_PT1_PKSG_PT2_PKSK_T4_iiT6__param_8];
	ld.param.u64 	%rd432, [_ZN3cub18CUB_300001_SM_10006detail10radix_sort29DeviceRadixSortOnesweepKernelINS1_5radix10policy_hubIiiyE10Policy1000ELNS0_9SortOrderE0EiiyiiNS1_21identity_decomposer_tEEEvPT5_SB_PT3_PKSC_PT1_PKSG_PT2_PKSK_T4_iiT6__param_2];
	setp.gt.u32 	%p43, %r1, 255;
	setp.lt.s32 	%p44, %r4, %r2080;
	setp.eq.s64 	%p45, %rd432, 0;
	or.pred  	%p46, %p45, %p44;
	or.pred  	%p47, %p43, %p46;
	@%p47 bra 	$L__BB6_66;
	ld.param.u64 	%rd433, [_ZN3cub18CUB_300001_SM_10006detail10radix_sort29DeviceRadixSortOnesweepKernelINS1_5radix10policy_hubIiiyE10Policy1000ELNS0_9SortOrderE0EiiyiiNS1_21identity_decomposer_tEEEvPT5_SB_PT3_PKSC_PT1_PKSG_PT2_PKSK_T4_iiT6__param_2];
	ld.shared.u64 	%rd73, [%r121];
	setp.gt.u32 	%p48, %r1, %r100;
	selp.b64 	%rd74, 6528, 0, %p48;
	cvt.s64.s32 	%rd75, %r2174;
	add.s64 	%rd76, %rd74, %rd75;
	add.s64 	%rd77, %rd76, %rd73;
	cvta.to.global.u64 	%rd78, %rd433;
	shl.b64 	%rd79, %rd9, 3;
	add.s64 	%rd80, %rd78, %rd79;
	st.global.u64 	[%rd80], %rd77;
$L__BB6_66:
	ld.param.u32 	%r2081, [_ZN3cub18CUB_300001_SM_10006detail10radix_sort29DeviceRadixSortOnesweepKernelINS1_5radix10policy_hubIiiyE10Policy1000ELNS0_9SortOrderE0EiiyiiNS1_21identity_decomposer_tEEEvPT5_SB_PT3_PKSC_PT1_PKSG_PT2_PKSK_T4_iiT6__param_8];
	setp.gt.s32 	%p49, %r4, %r2081;
	bar.sync 	0;
	shl.b32 	%r659, %r100, 3;
	add.s32 	%r661, %r651, %r659;
	ld.shared.u64 	%rd14, [%r661+26112];
	@%p49 bra 	$L__BB6_68;
	add.s64 	%rd81, %rd14, %rd7;
	shl.b64 	%rd82, %rd81, 2;
	add.s64 	%rd83, %rd1, %rd82;
	st.global.u32 	[%rd83], %r2165;
	st.global.u32 	[%rd83+128], %r2164;
	st.global.u32 	[%rd83+256], %r2163;
	st.global.u32 	[%rd83+384], %r2162;
	st.global.u32 	[%rd83+512], %r2161;
	st.global.u32 	[%rd83+640], %r2160;
	st.global.u32 	[%rd83+768], %r2159;
	st.global.u32 	[%rd83+896], %r2158;
	st.global.u32 	[%rd83+1024], %r2157;
	st.global.u32 	[%rd83+1152], %r2156;
	st.global.u32 	[%rd83+1280], %r2155;
	st.global.u32 	[%rd83+1408], %r2154;
	st.global.u32 	[%rd83+1536], %r2153;
	st.global.u32 	[%rd83+1664], %r2152;
	st.global.u32 	[%rd83+1792], %r2151;
	st.global.u32 	[%rd83+1920], %r2150;
	st.global.u32 	[%rd83+2048], %r2149;
	bra.uni 	$L__BB6_102;
$L__BB6_68:
	ld.param.u32 	%r2082, [_ZN3cub18CUB_300001_SM_10006detail10radix_sort29DeviceRadixSortOnesweepKernelINS1_5radix10policy_hubIiiyE10Policy1000ELNS0_9SortOrderE0EiiyiiNS1_21identity_decomposer_tEEEvPT5_SB_PT3_PKSC_PT1_PKSG_PT2_PKSK_T4_iiT6__param_8];
	cvt.u32.u64 	%r662, %rd7;
	mad.lo.s32 	%r130, %r3, -6528, %r2082;
	setp.ge.s32 	%p50, %r662, %r130;
	add.s64 	%rd84, %rd14, %rd7;
	shl.b64 	%rd85, %rd84, 2;
	add.s64 	%rd15, %rd1, %rd85;
	@%p50 bra 	$L__BB6_70;
	st.global.u32 	[%rd15], %r2165;
$L__BB6_70:
	add.s32 	%r664, %r662, 32;
	setp.ge.s32 	%p51, %r664, %r130;
	@%p51 bra 	$L__BB6_72;
	st.global.u32 	[%rd15+128], %r2164;
$L__BB6_72:
	add.s32 	%r666, %r662, 64;
	setp.ge.s32 	%p52, %r666, %r130;
	@%p52 bra 	$L__BB6_74;
	st.global.u32 	[%rd15+256], %r2163;
$L__BB6_74:
	add.s32 	%r668, %r662, 96;
	setp.ge.s32 	%p53, %r668, %r130;
	@%p53 bra 	$L__BB6_76;
	st.global.u32 	[%rd15+384], %r2162;
$L__BB6_76:
	add.s32 	%r670, %r662, 128;
	setp.ge.s32 	%p54, %r670, %r130;
	@%p54 bra 	$L__BB6_78;
	st.global.u32 	[%rd15+512], %r2161;
$L__BB6_78:
	add.s32 	%r672, %r662, 160;
	setp.ge.s32 	%p55, %r672, %r130;
	@%p55 bra 	$L__BB6_80;
	st.global.u32 	[%rd15+640], %r2160;
$L__BB6_80:
	add.s32 	%r674, %r662, 192;
	setp.ge.s32 	%p56, %r674, %r130;
	@%p56 bra 	$L__BB6_82;
	st.global.u32 	[%rd15+768], %r2159;
$L__BB6_82:
	add.s32 	%r676, %r662, 224;
	setp.ge.s32 	%p57, %r676, %r130;
	@%p57 bra 	$L__BB6_84;
	st.global.u32 	[%rd15+896], %r2158;
$L__BB6_84:
	add.s32 	%r678, %r662, 256;
	setp.ge.s32 	%p58, %r678, %r130;
	@%p58 bra 	$L__BB6_86;
	st.global.u32 	[%rd15+1024], %r2157;
$L__BB6_86:
	add.s32 	%r680, %r662, 288;
	setp.ge.s32 	%p59, %r680, %r130;
	@%p59 bra 	$L__BB6_88;
	st.global.u32 	[%rd15+1152], %r2156;
$L__BB6_88:
	add.s32 	%r682, %r662, 320;
	setp.ge.s32 	%p60, %r682, %r130;
	@%p60 bra 	$L__BB6_90;
	st.global.u32 	[%rd15+1280], %r2155;
$L__BB6_90:
	add.s32 	%r684, %r662, 352;
	setp.ge.s32 	%p61, %r684, %r130;
	@%p61 bra 	$L__BB6_92;
	st.global.u32 	[%rd15+1408], %r2154;
$L__BB6_92:
	add.s32 	%r686, %r662, 384;
	setp.ge.s32 	%p62, %r686, %r130;
	@%p62 bra 	$L__BB6_94;
	st.global.u32 	[%rd15+1536], %r2153;
$L__BB6_94:
	add.s32 	%r688, %r662, 416;
	setp.ge.s32 	%p63, %r688, %r130;
	@%p63 bra 	$L__BB6_96;
	st.global.u32 	[%rd15+1664], %r2152;
$L__BB6_96:
	add.s32 	%r690, %r662, 448;
	setp.ge.s32 	%p64, %r690, %r130;
	@%p64 bra 	$L__BB6_98;
	st.global.u32 	[%rd15+1792], %r2151;
$L__BB6_98:
	add.s32 	%r692, %r662, 480;
	setp.ge.s32 	%p65, %r692, %r130;
	@%p65 bra 	$L__BB6_100;
	st.global.u32 	[%rd15+1920], %r2150;
$L__BB6_100:
	add.s32 	%r694, %r662, 512;
	setp.ge.s32 	%p66, %r694, %r130;
	@%p66 bra 	$L__BB6_102;
	st.global.u32 	[%rd15+2048], %r2149;
$L__BB6_102:
	ld.param.u32 	%r2083, [_ZN3cub18CUB_300001_SM_10006detail10radix_sort29DeviceRadixSortOnesweepKernelINS1_5radix10policy_hubIiiyE10Policy1000ELNS0_9SortOrderE0EiiyiiNS1_21identity_decomposer_tEEEvPT5_SB_PT3_PKSC_PT1_PKSG_PT2_PKSK_T4_iiT6__param_8];
	setp.gt.s32 	%p67, %r4, %r2083;
	@%p67 bra 	$L__BB6_104;
	ld.global.u32 	%r2211, [%rd8];
	ld.global.u32 	%r2210, [%rd8+128];
	ld.global.u32 	%r2209, [%rd8+256];
	ld.global.u32 	%r2208, [%rd8+384];
	ld.global.u32 	%r2207, [%rd8+512];
	ld.global.u32 	%r2206, [%rd8+640];
	ld.global.u32 	%r2205, [%rd8+768];
	ld.global.u32 	%r2204, [%rd8+896];
	ld.global.u32 	%r2203, [%rd8+1024];
	ld.global.u32 	%r2202, [%rd8+1152];
	ld.global.u32 	%r2201, [%rd8+1280];
	ld.global.u32 	%r2200, [%rd8+1408];
	ld.global.u32 	%r2199, [%rd8+1536];
	ld.global.u32 	%r2198, [%rd8+1664];
	ld.global.u32 	%r2197, [%rd8+1792];
	ld.global.u32 	%r2196, [%rd8+1920];
	ld.global.u32 	%r2195, [%rd8+2048];
	bra.uni 	$L__BB6_138;
$L__BB6_104:
	ld.param.u32 	%r2084, [_ZN3cub18CUB_300001_SM_10006detail10radix_sort29DeviceRadixSortOnesweepKernelINS1_5radix10policy_hubIiiyE10Policy1000ELNS0_9SortOrderE0EiiyiiNS1_21identity_decomposer_tEEEvPT5_SB_PT3_PKSC_PT1_PKSG_PT2_PKSK_T4_iiT6__param_8];
	cvt.u32.u64 	%r696, %rd7;
	sub.s32 	%r148, %r2084, %r649;
	setp.ge.s32 	%p68, %r696, %r148;
	@%p68 bra 	$L__BB6_106;
	ld.global.u32 	%r2211, [%rd8];
$L__BB6_106:
	add.s32 	%r700, %r696, 32;
	setp.ge.s32 	%p69, %r700, %r148;
	@%p69 bra 	$L__BB6_108;
	ld.global.u32 	%r2210, [%rd8+128];
$L__BB6_108:
	add.s32 	%r703, %r696, 64;
	setp.ge.s32 	%p70, %r703, %r148;
	@%p70 bra 	$L__BB6_110;
	ld.global.u32 	%r2209, [%rd8+256];
$L__BB6_110:
	add.s32 	%r706, %r696, 96;
	setp.ge.s32 	%p71, %r706, %r148;
	@%p71 bra 	$L__BB6_112;
	ld.global.u32 	%r2208, [%rd8+384];
$L__BB6_112:
	add.s32 	%r709, %r696, 128;
	setp.ge.s32 	%p72, %r709, %r148;
	@%p72 bra 	$L__BB6_114;
	ld.global.u32 	%r2207, [%rd8+512];
$L__BB6_114:
	add.s32 	%r712, %r696, 160;
	setp.ge.s32 	%p73, %r712, %r148;
	@%p73 bra 	$L__BB6_116;
	ld.global.u32 	%r2206, [%rd8+640];
$L__BB6_116:
	add.s32 	%r715, %r696, 192;
	setp.ge.s32 	%p74, %r715, %r148;
	@%p74 bra 	$L__BB6_118;
	ld.global.u32 	%r2205, [%rd8+768];
$L__BB6_118:
	add.s32 	%r718, %r696, 224;
	setp.ge.s32 	%p75, %r718, %r148;
	@%p75 bra 	$L__BB6_120;
	ld.global.u32 	%r2204, [%rd8+896];
$L__BB6_120:
	add.s32 	%r721, %r696, 256;
	setp.ge.s32 	%p76, %r721, %r148;
	@%p76 bra 	$L__BB6_122;
	ld.global.u32 	%r2203, [%rd8+1024];
$L__BB6_122:
	add.s32 	%r724, %r696, 288;
	setp.ge.s32 	%p77, %r724, %r148;
	@%p77 bra 	$L__BB6_124;
	ld.global.u32 	%r2202, [%rd8+1152];
$L__BB6_124:
	add.s32 	%r727, %r696, 320;
	setp.ge.s32 	%p78, %r727, %r148;
	@%p78 bra 	$L__BB6_126;
	ld.global.u32 	%r2201, [%rd8+1280];
$L__BB6_126:
	add.s32 	%r730, %r696, 352;
	setp.ge.s32 	%p79, %r730, %r148;
	@%p79 bra 	$L__BB6_128;
	ld.global.u32 	%r2200, [%rd8+1408];
$L__BB6_128:
	add.s32 	%r733, %r696, 384;
	setp.ge.s32 	%p80, %r733, %r148;
	@%p80 bra 	$L__BB6_130;
	ld.global.u32 	%r2199, [%rd8+1536];
$L__BB6_130:
	add.s32 	%r736, %r696, 416;
	setp.ge.s32 	%p81, %r736, %r148;
	@%p81 bra 	$L__BB6_132;
	ld.global.u32 	%r2198, [%rd8+1664];
$L__BB6_132:
	add.s32 	%r739, %r696, 448;
	setp.ge.s32 	%p82, %r739, %r148;
	@%p82 bra 	$L__BB6_134;
	ld.global.u32 	%r2197, [%rd8+1792];
$L__BB6_134:
	add.s32 	%r742, %r696, 480;
	setp.ge.s32 	%p83, %r742, %r148;
	@%p83 bra 	$L__BB6_136;
	ld.global.u32 	%r2196, [%rd8+1920];
$L__BB6_136:
	add.s32 	%r745, %r696, 512;
	setp.ge.s32 	%p84, %r745, %r148;
	@%p84 bra 	$L__BB6_138;
	ld.global.u32 	%r2195, [%rd8+2048];
$L__BB6_138:
	ld.param.u32 	%r2085, [_ZN3cub18CUB_300001_SM_10006detail10radix_sort29DeviceRadixSortOnesweepKernelINS1_5radix10policy_hubIiiyE10Policy1000ELNS0_9SortOrderE0EiiyiiNS1_21identity_decomposer_tEEEvPT5_SB_PT3_PKSC_PT1_PKSG_PT2_PKSK_T4_iiT6__param_8];
	mad.lo.s32 	%r746, %r3, 6528, 6528;
	setp.gt.s32 	%p85, %r746, %r2085;
	@%p85 bra 	$L__BB6_140;
	ld.param.u64 	%rd439, [_ZN3cub18CUB_300001_SM_10006detail10radix_sort29DeviceRadixSortOnesweepKernelINS1_5radix10policy_hubIiiyE10Policy1000ELNS0_9SortOrderE0EiiyiiNS1_21identity_decomposer_tEEEvPT5_SB_PT3_PKSC_PT1_PKSG_PT2_PKSK_T4_iiT6__param_6];
	add.s64 	%rd86, %rd14, %rd7;
	cvta.to.global.u64 	%rd87, %rd439;
	shl.b64 	%rd88, %rd86, 2;
	add.s64 	%rd89, %rd87, %rd88;
	st.global.u32 	[%rd89], %r2211;
	st.global.u32 	[%rd89+128], %r2210;
	st.global.u32 	[%rd89+256], %r2209;
	st.global.u32 	[%rd89+384], %r2208;
	st.global.u32 	[%rd89+512], %r2207;
	st.global.u32 	[%rd89+640], %r2206;
	st.global.u32 	[%rd89+768], %r2205;
	st.global.u32 	[%rd89+896], %r2204;
	st.global.u32 	[%rd89+1024], %r2203;
	st.global.u32 	[%rd89+1152], %r2202;
	st.global.u32 	[%rd89+1280], %r2201;
	st.global.u32 	[%rd89+1408], %r2200;
	st.global.u32 	[%rd89+1536], %r2199;
	st.global.u32 	[%rd89+1664], %r2198;
	st.global.u32 	[%rd89+1792], %r2197;
	st.global.u32 	[%rd89+1920], %r2196;
	st.global.u32 	[%rd89+2048], %r2195;
	bra.uni 	$L__BB6_174;
$L__BB6_140:
	ld.param.u32 	%r2086, [_ZN3cub18CUB_300001_SM_10006detail10radix_sort29DeviceRadixSortOnesweepKernelINS1_5radix10policy_hubIiiyE10Policy1000ELNS0_9SortOrderE0EiiyiiNS1_21identity_decomposer_tEEEvPT5_SB_PT3_PKSC_PT1_PKSG_PT2_PKSK_T4_iiT6__param_8];
	ld.param.u64 	%rd440, [_ZN3cub18CUB_300001_SM_10006detail10radix_sort29DeviceRadixSortOnesweepKernelINS1_5radix10policy_hubIiiyE10Policy1000ELNS0_9SortOrderE0EiiyiiNS1_21identity_decomposer_tEEEvPT5_SB_PT3_PKSC_PT1_PKSG_PT2_PKSK_T4_iiT6__param_6];
	cvt.u32.u64 	%r747, %rd7;
	mad.lo.s32 	%r199, %r3, -6528, %r2086;
	setp.ge.s32 	%p86, %r747, %r199;
	add.s64 	%rd90, %rd14, %rd7;
	cvta.to.global.u64 	%rd91, %rd440;
	shl.b64 	%rd92, %rd90, 2;
	add.s64 	%rd16, %rd91, %rd92;
	@%p86 bra 	$L__BB6_142;
	st.global.u32 	[%rd16], %r2211;
$L__BB6_142:
	add.s32 	%r749, %r747, 32;
	setp.ge.s32 	%p87, %r749, %r199;
	@%p87 bra 	$L__BB6_144;
	st.global.u32 	[%rd16+128], %r2210;
$L__BB6_144:
	add.s32 	%r751, %r747, 64;
	setp.ge.s32 	%p88, %r751, %r199;
	@%p88 bra 	$L__BB6_146;
	st.global.u32 	[%rd16+256], %r2209;
$L__BB6_146:
	add.s32 	%r753, %r747, 96;
	setp.ge.s32 	%p89, %r753, %r199;
	@%p89 bra 	$L__BB6_148;
	st.global.u32 	[%rd16+384], %r2208;
$L__BB6_148:
	add.s32 	%r755, %r747, 128;
	setp.ge.s32 	%p90, %r755, %r199;
	@%p90 bra 	$L__BB6_150;
	st.global.u32 	[%rd16+512], %r2207;
$L__BB6_150:
	add.s32 	%r757, %r747, 160;
	setp.ge.s32 	%p91, %r757, %r199;
	@%p91 bra 	$L__BB6_152;
	st.global.u32 	[%rd16+640], %r2206;
$L__BB6_152:
	add.s32 	%r759, %r747, 192;
	setp.ge.s32 	%p92, %r759, %r199;
	@%p92 bra 	$L__BB6_154;
	st.global.u32 	[%rd16+768], %r2205;
$L__BB6_154:
	add.s32 	%r761, %r747, 224;
	setp.ge.s32 	%p93, %r761, %r199;
	@%p93 bra 	$L__BB6_156;
	st.global.u32 	[%rd16+896], %r2204;
$L__BB6_156:
	add.s32 	%r763, %r747, 256;
	setp.ge.s32 	%p94, %r763, %r199;
	@%p94 bra 	$L__BB6_158;
	st.global.u32 	[%rd16+1024], %r2203;
$L__BB6_158:
	add.s32 	%r765, %r747, 288;
	setp.ge.s32 	%p95, %r765, %r199;
	@%p95 bra 	$L__BB6_160;
	st.global.u32 	[%rd16+1152], %r2202;
$L__BB6_160:
	add.s32 	%r767, %r747, 320;
	setp.ge.s32 	%p96, %r767, %r199;
	@%p96 bra 	$L__BB6_162;
	st.global.u32 	[%rd16+1280], %r2201;
$L__BB6_162:
	add.s32 	%r769, %r747, 352;
	setp.ge.s32 	%p97, %r769, %r199;
	@%p97 bra 	$L__BB6_164;
	st.global.u32 	[%rd16+1408], %r2200;
$L__BB6_164:
	add.s32 	%r771, %r747, 384;
	setp.ge.s32 	%p98, %r771, %r199;
	@%p98 bra 	$L__BB6_166;
	st.global.u32 	[%rd16+1536], %r2199;
$L__BB6_166:
	add.s32 	%r773, %r747, 416;
	setp.ge.s32 	%p99, %r773, %r199;
	@%p99 bra 	$L__BB6_168;
	st.global.u32 	[%rd16+1664], %r2198;
$L__BB6_168:
	add.s32 	%r775, %r747, 448;
	setp.ge.s32 	%p100, %r775, %r199;
	@%p100 bra 	$L__BB6_170;
	st.global.u32 	[%rd16+1792], %r2197;
$L__BB6_170:
	add.s32 	%r777, %r747, 480;
	setp.ge.s32 	%p101, %r777, %r199;
	@%p101 bra 	$L__BB6_172;
	st.global.u32 	[%rd16+1920], %r2196;
$L__BB6_172:
	add.s32 	%r779, %r747, 512;
	setp.ge.s32 	%p102, %r779, %r199;
	@%p102 bra 	$L__BB6_174;
	st.global.u32 	[%rd16+2048], %r2195;
$L__BB6_174:
	// begin inline asm
	exit;
	// end inline asm
	mov.u32 	%r2212, %r2149;
	mov.u32 	%r2213, %r2150;
	mov.u32 	%r2214, %r2151;
	mov.u32 	%r2215, %r2152;
	mov.u32 	%r2216, %r2153;
	mov.u32 	%r2217, %r2154;
	mov.u32 	%r2218, %r2155;
	mov.u32 	%r2219, %r2156;
	mov.u32 	%r2220, %r2157;
	mov.u32 	%r2221, %r2158;
	mov.u32 	%r2222, %r2159;
	mov.u32 	%r2223, %r2160;
	mov.u32 	%r2224, %r2161;
	mov.u32 	%r2225, %r2162;
	mov.u32 	%r2226, %r2163;
	mov.u32 	%r2227, %r2164;
	mov.u32 	%r2228, %r2165;
$L__BB6_175:
	mul.hi.u32 	%r780, %r1, 357913942;
	add.s32 	%r781, %r780, %r1;
	shl.b32 	%r782, %r781, 2;
	mov.u32 	%r783, _ZZN3cub18CUB_300001_SM_10006detail10radix_sort29DeviceRadixSortOnesweepKernelINS1_5radix10policy_hubIiiyE10Policy1000ELNS0_9SortOrderE0EiiyiiNS1_21identity_decomposer_tEEEvPT5_SB_PT3_PKSC_PT1_PKSG_PT2_PKSK_T4_iiT6_E1s;
	add.s32 	%r784, %r783, %r782;
	add.s32 	%r217, %r784, 13328;
	st.shared.u32 	[%r784+13328], %r2174;
	bar.sync 	0;
	setp.gt.u32 	%p103, %r1, 31;
	@%p103 bra 	$L__BB6_177;
	mad.lo.s32 	%r816, %r1, 52, %r783;
	ld.shared.u32 	%r817, [%r816+13328];
	ld.shared.u32 	%r818, [%r816+13332];
	ld.shared.u32 	%r819, [%r816+13336];
	ld.shared.u32 	%r820, [%r816+13340];
	ld.shared.u32 	%r821, [%r816+13344];
	ld.shared.u32 	%r822, [%r816+13348];
	ld.shared.u32 	%r823, [%r816+13352];
	ld.shared.u32 	%r824, [%r816+13356];
	ld.shared.u32 	%r825, [%r816+13360];
	ld.shared.u32 	%r826, [%r816+13364];
	ld.shared.u32 	%r827, [%r816+13368];
	ld.shared.u32 	%r828, [%r816+13372];
	add.s32 	%r829, %r818, %r817;
	add.s32 	%r830, %r829, %r819;
	add.s32 	%r831, %r830, %r820;
	add.s32 	%r832, %r831, %r821;
	add.s32 	%r833, %r832, %r822;
	add.s32 	%r834, %r833, %r823;
	add.s32 	%r835, %r834, %r824;
	add.s32 	%r836, %r835, %r825;
	add.s32 	%r837, %r836, %r826;
	add.s32 	%r838, %r837, %r827;
	add.s32 	%r789, %r838, %r828;
	mov.b32 	%r787, 1;
	mov.b32 	%r812, 0;
	mov.b32 	%r814, -1;
	// begin inline asm
	{  .reg .s32 r0;  .reg .pred p;  shfl.sync.up.b32 r0|p, %r789, %r787, %r812, %r814;  @p add.s32 r0, r0, %r789;  mov.s32 %r785, r0;}
	// end inline asm
	mov.b32 	%r793, 2;
	// begin inline asm
	{  .reg .s32 r0;  .reg .pred p;  shfl.sync.up.b32 r0|p, %r785, %r793, %r812, %r814;  @p add.s32 r0, r0, %r785;  mov.s32 %r791, r0;}
	// end inline asm
	mov.b32 	%r799, 4;
	// begin inline asm
	{  .reg .s32 r0;  .reg .pred p;  shfl.sync.up.b32 r0|p, %r791, %r799, %r812, %r814;  @p add.s32 r0, r0, %r791;  mov.s32 %r797, r0;}
	// end inline asm
	mov.b32 	%r805, 8;
	// begin inline asm
	{  .reg .s32 r0;  .reg .pred p;  shfl.sync.up.b32 r0|p, %r797, %r805, %r812, %r814;  @p add.s32 r0, r0, %r797;  mov.s32 %r803, r0;}
	// end inline asm
	mov.b32 	%r811, 16;
	// begin inline asm
	{  .reg .s32 r0;  .reg .pred p;  shfl.sync.up.b32 r0|p, %r803, %r811, %r812, %r814;  @p add.s32 r0, r0, %r803;  mov.s32 %r809, r0;}
	// end inline asm
	sub.s32 	%r839, %r809, %r789;
	add.s32 	%r840, %r817, %r839;
	add.s32 	%r841, %r818, %r840;
	add.s32 	%r842, %r819, %r841;
	add.s32 	%r843, %r820, %r842;
	add.s32 	%r844, %r821, %r843;
	add.s32 	%r845, %r822, %r844;
	add.s32 	%r846, %r823, %r845;
	add.s32 	%r847, %r824, %r846;
	add.s32 	%r848, %r825, %r847;
	add.s32 	%r849, %r826, %r848;
	add.s32 	%r850, %r827, %r849;
	st.shared.u32 	[%r816+13328], %r839;
	st.shared.u32 	[%r816+13332], %r840;
	st.shared.u32 	[%r816+13336], %r841;
	st.shared.u32 	[%r816+13340], %r842;
	st.shared.u32 	[%r816+13344], %r843;
	st.shared.u32 	[%r816+13348], %r844;
	st.shared.u32 	[%r816+13352], %r845;
	st.shared.u32 	[%r816+13356], %r846;
	st.shared.u32 	[%r816+13360], %r847;
	st.shared.u32 	[%r816+13364], %r848;
	st.shared.u32 	[%r816+13368], %r849;
	st.shared.u32 	[%r816+13372], %r850;
$L__BB6_177:
	setp.gt.u32 	%p104, %r1, 255;
	bar.sync 	0;
	ld.shared.u32 	%r218, [%r217];
	@%p104 bra 	$L__BB6_179;
	shl.b32 	%r851, %r1, 2;
	add.s32 	%r853, %r783, %r851;
	ld.shared.u32 	%r854, [%r853];
	add.s32 	%r855, %r854, %r218;
	st.shared.u32 	[%r853], %r855;
	ld.shared.u32 	%r856, [%r853+1024];
	add.s32 	%r857, %r856, %r218;
	st.shared.u32 	[%r853+1024], %r857;
	ld.shared.u32 	%r858, [%r853+2048];
	add.s32 	%r859, %r858, %r218;
	st.shared.u32 	[%r853+2048], %r859;
	ld.shared.u32 	%r860, [%r853+3072];
	add.s32 	%r861, %r860, %r218;
	st.shared.u32 	[%r853+3072], %r861;
	ld.shared.u32 	%r862, [%r853+4096];
	add.s32 	%r863, %r862, %r218;
	st.shared.u32 	[%r853+4096], %r863;
	ld.shared.u32 	%r864, [%r853+5120];
	add.s32 	%r865, %r864, %r218;
	st.shared.u32 	[%r853+5120], %r865;
	ld.shared.u32 	%r866, [%r853+6144];
	add.s32 	%r867, %r866, %r218;
	st.shared.u32 	[%r853+6144], %r867;
	ld.shared.u32 	%r868, [%r853+7168];
	add.s32 	%r869, %r868, %r218;
	st.shared.u32 	[%r853+7168], %r869;
	ld.shared.u32 	%r870, [%r853+8192];
	add.s32 	%r871, %r870, %r218;
	st.shared.u32 	[%r853+8192], %r871;
	ld.shared.u32 	%r872, [%r853+9216];
	add.s32 	%r873, %r872, %r218;
	st.shared.u32 	[%r853+9216], %r873;
	ld.shared.u32 	%r874, [%r853+10240];
	add.s32 	%r875, %r874, %r218;
	st.shared.u32 	[%r853+10240], %r875;
	ld.shared.u32 	%r876, [%r853+11264];
	add.s32 	%r877, %r876, %r218;
	st.shared.u32 	[%r853+11264], %r877;
$L__BB6_179:
	ld.param.u32 	%r2132, [_ZN3cub18CUB_300001_SM_10006detail10radix_sort29DeviceRadixSortOnesweepKernelINS1_5radix10policy_hubIiiyE10Policy1000ELNS0_9SortOrderE0EiiyiiNS1_21identity_decomposer_tEEEvPT5_SB_PT3_PKSC_PT1_PKSG_PT2_PKSK_T4_iiT6__param_10];
	ld.param.u32 	%r2095, [_ZN3cub18CUB_300001_SM_10006detail10radix_sort29DeviceRadixSortOnesweepKernelINS1_5radix10policy_hubIiiyE10Policy1000ELNS0_9SortOrderE0EiiyiiNS1_21identity_decomposer_tEEEvPT5_SB_PT3_PKSC_PT1_PKSG_PT2_PKSK_T4_iiT6__param_9];
	shl.b32 	%r904, %r1, 5;
	and.b32  	%r905, %r904, 31744;
	add.s32 	%r219, %r783, %r905;
	bar.sync 	0;
	// begin inline asm
	mov.u32 %r878, %lanemask_le;
	// end inline asm
	shr.u32 	%r907, %r2228, %r2095;
	mov.b32 	%r908, -1;
	shl.b32 	%r909, %r908, %r2132;
	not.b32 	%r221, %r909;
	and.b32  	%r901, %r907, %r221;
	mov.b32 	%r881, 1;
	// begin inline asm
	{
    .reg .pred p;
    and.b32 %r879, %r901, %r881;    setp.ne.u32 p, %r879, 0;
    vote.ballot.sync.b32 %r879, p, 0xffffffff;
    @!p not.b32 %r879, %r879;
}

	// end inline asm
	mov.b32 	%r884, 2;
	// begin inline asm
	{
    .reg .pred p;
    and.b32 %r882, %r901, %r884;    setp.ne.u32 p, %r882, 0;
    vote.ballot.sync.b32 %r882, p, 0xffffffff;
    @!p not.b32 %r882, %r882;
}

	// end inline asm
	and.b32  	%r910, %r882, %r879;
	mov.b32 	%r887, 4;
	// begin inline asm
	{
    .reg .pred p;
    and.b32 %r885, %r901, %r887;    setp.ne.u32 p, %r885, 0;
    vote.ballot.sync.b32 %r885, p, 0xffffffff;
    @!p not.b32 %r885, %r885;
}

	// end inline asm
	and.b32  	%r911, %r885, %r910;
	mov.b32 	%r890, 8;
	// begin inline asm
	{
    .reg .pred p;
    and.b32 %r888, %r901, %r890;    setp.ne.u32 p, %r888, 0;
    vote.ballot.sync.b32 %r888, p, 0xffffffff;
    @!p not.b32 %r888, %r888;
}

	// end inline asm
	and.b32  	%r912, %r888, %r911;
	mov.b32 	%r893, 16;
	// begin inline asm
	{
    .reg .pred p;
    and.b32 %r891, %r901, %r893;    setp.ne.u32 p, %r891, 0;
    vote.ballot.sync.b32 %r891, p, 0xffffffff;
    @!p not.b32 %r891, %r891;
}

	// end inline asm
	and.b32  	%r913, %r891, %r912;
	mov.b32 	%r896, 32;
	// begin inline asm
	{
    .reg .pred p;
    and.b32 %r894, %r901, %r896;    setp.ne.u32 p, %r894, 0;
    vote.ballot.sync.b32 %r894, p, 0xffffffff;
    @!p not.b32 %r894, %r894;
}

	// end inline asm
	and.b32  	%r914, %r894, %r913;
	mov.b32 	%r899, 64;
	// begin inline asm
	{
    .reg .pred p;
    and.b32 %r897, %r901, %r899;    setp.ne.u32 p, %r897, 0;
    vote.ballot.sync.b32 %r897, p, 0xffffffff;
    @!p not.b32 %r897, %r897;
}

	// end inline asm
	and.b32  	%r915, %r897, %r914;
	mov.b32 	%r902, 128;
	// begin inline asm
	{
    .reg .pred p;
    and.b32 %r900, %r901, %r902;    setp.ne.u32 p, %r900, 0;
    vote.ballot.sync.b32 %r900, p, 0xffffffff;
    @!p not.b32 %r900, %r900;
}

	// end inline asm
	and.b32  	%r916, %r900, %r915;
	clz.b32 	%r917, %r916;
	sub.s32 	%r223, 31, %r917;
	and.b32  	%r918, %r878, %r916;
	popc.b32 	%r224, %r918;
	setp.ne.s32 	%p105, %r443, %r223;
	mov.b32 	%r2229, 0;
	@%p105 bra 	$L__BB6_181;
	shl.b32 	%r919, %r901, 2;
	add.s32 	%r920, %r219, %r919;
	atom.shared.add.u32 	%r2229, [%r920], %r224;
$L__BB6_181:
	ld.param.u32 	%r2096, [_ZN3cub18CUB_300001_SM_10006detail10radix_sort29DeviceRadixSortOnesweepKernelINS1_5radix10policy_hubIiiyE10Policy1000ELNS0_9SortOrderE0EiiyiiNS1_21identity_decomposer_tEEEvPT5_SB_PT3_PKSC_PT1_PKSG_PT2_PKSK_T4_iiT6__param_9];
	shfl.sync.idx.b32	%r946|%p106, %r2229, %r223, 31, -1;
	add.s32 	%r227, %r224, %r946;
	shr.u32 	%r947, %r2227, %r2096;
	and.b32  	%r943, %r947, %r221;
	mov.b32 	%r923, 1;
	// begin inline asm
	{
    .reg .pred p;
    and.b32 %r921, %r943, %r923;    setp.ne.u32 p, %r921, 0;
    vote.ballot.sync.b32 %r921, p, 0xffffffff;
    @!p not.b32 %r921, %r921;
}

	// end inline asm
	mov.b32 	%r926, 2;
	// begin inline asm
	{
    .reg .pred p;
    and.b32 %r924, %r943, %r926;    setp.ne.u32 p, %r924, 0;
    vote.ballot.sync.b32 %r924, p, 0xffffffff;
    @!p not.b32 %r924, %r924;
}

	// end inline asm
	and.b32  	%r948, %r924, %r921;
	mov.b32 	%r929, 4;
	// begin inline asm
	{
    .reg .pred p;
    and.b32 %r927, %r943, %r929;    setp.ne.u32 p, %r927, 0;
    vote.ballot.sync.b32 %r927, p, 0xffffffff;
    @!p not.b32 %r927, %r927;
}

	// end inline asm
	and.b32  	%r949, %r927, %r948;
	mov.b32 	%r932, 8;
	// begin inline asm
	{
    .reg .pred p;
    and.b32 %r930, %r943, %r932;    setp.ne.u32 p, %r930, 0;
    vote.ballot.sync.b32 %r930, p, 0xffffffff;
    @!p not.b32 %r930, %r930;
}

	// end inline asm
	and.b32  	%r950, %r930, %r949;
	mov.b32 	%r935, 16;
	// begin inline asm
	{
    .reg .pred p;
    and.b32 %r933, %r943, %r935;    setp.ne.u32 p, %r933, 0;
    vote.ballot.sync.b32 %r933, p, 0xffffffff;
    @!p not.b32 %r933, %r933;
}

	// end inline asm
	and.b32  	%r951, %r933, %r950;
	mov.b32 	%r938, 32;
	// begin inline asm
	{
    .reg .pred p;
    and.b32 %r936, %r943, %r938;    setp.ne.u32 p, %r936, 0;
    vote.ballot.sync.b32 %r936, p, 0xffffffff;
    @!p not.b32 %r936, %r936;
}

	// end inline asm
	and.b32  	%r952, %r936, %r951;
	mov.b32 	%r941, 64;
	// begin inline asm
	{
    .reg .pred p;
    and.b32 %r939, %r943, %r941;    setp.ne.u32 p, %r939, 0;
    vote.ballot.sync.b32 %r939, p, 0xffffffff;
    @!p not.b32 %r939, %r939;
}

	// end inline asm
	and.b32  	%r953, %r939, %r952;
	mov.b32 	%r944, 128;
	// begin inline asm
	{
    .reg .pred p;
    and.b32 %r942, %r943, %r944;    setp.ne.u32 p, %r942, 0;
    vote.ballot.sync.b32 %r942, p, 0xffffffff;
    @!p not.b32 %r942, %r942;
}

	// end inline asm
	and.b32  	%r954, %r942, %r953;
	clz.b32 	%r955, %r954;
	sub.s32 	%r229, 31, %r955;
	and.b32  	%r956, %r878, %r954;
	popc.b32 	%r230, %r956;
	setp.ne.s32 	%p107, %r443, %r229;
	mov.b32 	%r2230, 0;
	@%p107 bra 	$L__BB6_183;
	shl.b32 	%r957, %r943, 2;
	add.s32 	%r958, %r219, %r957;
	atom.shared.add.u32 	%r2230, [%r958], %r230;
$L__BB6_183:
	ld.param.u32 	%r2097, [_ZN3cub18CUB_300001_SM_10006detail10radix_sort29DeviceRadixSortOnesweepKernelINS1_5radix10policy_hubIiiyE10Policy1000ELNS0_9SortOrderE0EiiyiiNS1_21identity_decomposer_tEEEvPT5_SB_PT3_PKSC_PT1_PKSG_PT2_PKSK_T4_iiT6__param_9];
	shfl.sync.idx.b32	%r984|%p108, %r2230, %r229, 31, -1;
	add.s32 	%r233, %r230, %r984;
	shr.u32 	%r985, %r2226, %r2097;
	and.b32  	%r981, %r985, %r221;
	mov.b32 	%r961, 1;
	// begin inline asm
	{
    .reg .pred p;
    and.b32 %r959, %r981, %r961;    setp.ne.u32 p, %r959, 0;
    vote.ballot.sync.b32 %r959, p, 0xffffffff;
    @!p not.b32 %r959, %r959;
}

	// end inline asm
	mov.b32 	%r964, 2;
	// begin inline asm
	{
    .reg .pred p;
    and.b32 %r962, %r981, %r964;    setp.ne.u32 p, %r962, 0;
    vote.ballot.sync.b32 %r962, p, 0xffffffff;
    @!p not.b32 %r962, %r962;
}

	// end inline asm
	and.b32  	%r986, %r962, %r959;
	mov.b32 	%r967, 4;
	// begin inline asm
	{
    .reg .pred p;
    and.b32 %r965, %r981, %r967;    setp.ne.u32 p, %r965, 0;
    vote.ballot.sync.b32 %r965, p, 0xffffffff;
    @!p not.b32 %r965, %r965;
}

	// end inline asm
	and.b32  	%r987, %r965, %r986;
	mov.b32 	%r970, 8;
	// begin inline asm
	{
    .reg .pred p;
    and.b32 %r968, %r981, %r970;    setp.ne.u32 p, %r968, 0;
    vote.ballot.sync.b32 %r968, p, 0xffffffff;
    @!p not.b32 %r968, %r968;
}

	// end inline asm
	and.b32  	%r988, %r968, %r987;
	mov.b32 	%r973, 16;
	// begin inline asm
	{
    .reg .pred p;
    and.b32 %r971, %r981, %r973;    setp.ne.u32 p, %r971, 0;
    vote.ballot.sync.b32 %r971, p, 0xffffffff;
    @!p not.b32 %r971, %r971;
}

	// end inline asm
	and.b32  	%r989, %r971, %r988;
	mov.b32 	%r976, 32;
	// begin inline asm
	{
    .reg .pred p;
    and.b32 %r974, %r981, %r976;    setp.ne.u32 p, %r974, 0;
    vote.ballot.sync.b32 %r974, p, 0xffffffff;
    @!p not.b32 %r974, %r974;
}

	// end inline asm
	and.b32  	%r990, %r974, %r989;
	mov.b32 	%r979, 64;
	// begin inline asm
	{
    .reg .pred p;
    and.b32 %r977, %r981, %r979;    setp.ne.u32 p, %r977, 0;
    vote.ballot.sync.b32 %r977, p, 0xffffffff;
    @!p not.b32 %r977, %r977;
}

	// end inline asm
	and.b32  	%r991, %r977, %r990;
	mov.b32 	%r982, 128;
	// begin inline asm
	{
    .reg .pred p;
    and.b32 %r980, %r981, %r982;    setp.ne.u32 p, %r980, 0;
    vote.ballot.sync.b32 %r980, p, 0xffffffff;
    @!p not.b32 %r980, %r980;
}

	// end inline asm
	and.b32  	%r992, %r980, %r991;
	clz.b32 	%r993, %r992;
	sub.s32 	%r235, 31, %r993;
	and.b32  	%r994, %r878, %r992;
	popc.b32 	%r236, %r994;
	setp.ne.s32 	%p109, %r443, %r235;
	mov.b32 	%r2231, 0;
	@%p109 bra 	$L__BB6_185;
	shl.b32 	%r995, %r981, 2;
	add.s32 	%r996, %r219, %r995;
	atom.shared.add.u32 	%r2231, [%r996], %r236;
$L__BB6_185:
	ld.param.u32 	%r2098, [_ZN3cub18CUB_300001_SM_10006detail10radix_sort29DeviceRadixSortOnesweepKernelINS1_5radix10policy_hubIiiyE10Policy1000ELNS0_9SortOrderE0EiiyiiNS1_21identity_decomposer_tEEEvPT5_SB_PT3_PKSC_PT1_PKSG_PT2_PKSK_T4_iiT6__param_9];
	shfl.sync.idx.b32	%r1022|%p110, %r2231, %r235, 31, -1;
	add.s32 	%r239, %r236, %r1022;
	shr.u32 	%r1023, %r2225, %r2098;
	and.b32  	%r1019, %r1023, %r221;
	mov.b32 	%r999, 1;
	// begin inline asm
	{
    .reg .pred p;
    and.b32 %r997, %r1019, %r999;    setp.ne.u32 p, %r997, 0;
    vote.ballot.sync.b32 %r997, p, 0xffffffff;
    @!p not.b32 %r997, %r997;
}

	// end inline asm
	mov.b32 	%r1002, 2;
	// begin inline asm
	{
    .reg .pred p;
    and.b32 %r1000, %r1019, %r1002;    setp.ne.u32 p, %r1000, 0;
    vote.ballot.sync.b32 %r1000, p, 0xffffffff;
    @!p not.b32 %r1000, %r1000;
}

	// end inline asm
	and.b32  	%r1024, %r1000, %r997;
	mov.b32 	%r1005, 4;
	// begin inline asm
	{
    .reg .pred p;
    and.b32 %r1003, %r1019, %r1005;    setp.ne.u32 p, %r1003, 0;
    vote.ballot.sync.b32 %r1003, p, 0xffffffff;
    @!p not.b32 %r1003, %r1003;
}

	// end inline asm
	and.b32  	%r1025, %r1003, %r1024;
	mov.b32 	%r1008, 8;
	// begin inline asm
	{
    .reg .pred p;
    and.b32 %r1006, %r1019, %r1008;    setp.ne.u32 p, %r1006, 0;
    vote.ballot.sync.b32 %r1006, p, 0xffffffff;
    @!p not.b32 %r1006, %r1006;
}

	// end inline asm
	and.b32  	%r1026, %r1006, %r1025;
	mov.b32 	%r1011, 16;
	// begin inline asm
	{
    .reg .pred p;
    and.b32 %r1009, %r1019, %r1011;    setp.ne.u32 p, %r1009, 0;
    vote.ballot.sync.b32 %r1009, p, 0xffffffff;
    @!p not.b32 %r1009, %r1009;
}

	// end inline asm
	and.b32  	%r1027, %r1009, %r1026;
	mov.b32 	%r1014, 32;
	// begin inline asm
	{
    .reg .pred p;
    and.b32 %r1012, %r1019, %r1014;    setp.ne.u32 p, %r1012, 0;
    vote.ballot.sync.b32 %r1012, p, 0xffffffff;
    @!p not.b32 %r1012, %r1012;
}

	// end inline asm
	and.b32  	%r1028, %r1012, %r1027;
	mov.b32 	%r1017, 64;
	// begin inline asm
	{
    .reg .pred p;
    and.b32 %r1015, %r1019, %r1017;    setp.ne.u32 p, %r1015, 0;
    vote.ballot.sync.b32 %r1015, p, 0xffffffff;
    @!p not.b32 %r1015, %r1015;
}

	// end inline asm
	and.b32  	%r1029, %r1015, %r1028;
	mov.b32 	%r1020, 128;
	// begin inline asm
	{
    .reg .pred p;
    and.b32 %r1018, %r1019, %r1020;    setp.ne.u32 p, %r1018, 0;
    vote.ballot.sync.b32 %r1018, p, 0xffffffff;
    @!p not.b32 %r1018, %r1018;
}

	// end inline asm
	and.b32  	%r1030, %r1018, %r1029;
	clz.b32 	%r1031, %r1030;
	sub.s32 	%r241, 31, %r1031;
	and.b32  	%r1032, %r878, %r1030;
	popc.b32 	%r242, %r1032;
	setp.ne.s32 	%p111, %r443, %r241;
	mov.b32 	%r2232, 0;
	@%p111 bra 	$L__BB6_187;
	shl.b32 	%r1033, %r1019, 2;
	add.s32 	%r1034, %r219, %r1033;
	atom.shared.add.u32 	%r2232, [%r1034], %r242;
$L__BB6_187:
	ld.param.u32 	%r2099, [_ZN3cub18CUB_300001_SM_10006detail10radix_sort29DeviceRadixSortOnesweepKernelINS1_5radix10policy_hubIiiyE10Policy1000ELNS0_9SortOrderE0EiiyiiNS1_21identity_decomposer_tEEEvPT5_SB_PT3_PKSC_PT1_PKSG_PT2_PKSK_T4_iiT6__param_9];
	shfl.sync.idx.b32	%r1060|%p112, %r2232, %r241, 31, -1;
	add.s32 	%r245, %r242, %r1060;
	shr.u32 	%r1061, %r2224, %r2099;
	and.b32  	%r1057, %r1061, %r221;
	mov.b32 	%r1037, 1;
	// begin inline asm
	{
    .reg .pred p;
    and.b32 %r1035, %r1057, %r1037;    setp.ne.u32 p, %r1035, 0;
    vote.ballot.sync.b32 %r1035, p, 0xffffffff;
    @!p not.b32 %r1035, %r1035;
}

	// end inline asm
	mov.b32 	%r1040, 2;
	// begin inline asm
	{
    .reg .pred p;
    and.b32 %r1038, %r1057, %r1040;    setp.ne.u32 p, %r1038, 0;
    vote.ballot.sync.b32 %r1038, p, 0xffffffff;
    @!p not.b32 %r1038, %r1038;
}

	// end inline asm
	and.b32  	%r1062, %r1038, %r1035;
	mov.b32 	%r1043, 4;
	// begin inline asm
	{
    .reg .pred p;
    and.b32 %r1041, %r1057, %r1043;    setp.ne.u32 p, %r1041, 0;
    vote.ballot.sync.b32 %r1041, p, 0xffffffff;
    @!p not.b32 %r1041, %r1041;
}

	// end inline asm
	and.b32  	%r1063, %r1041, %r1062;
	mov.b32 	%r1046, 8;
	// begin inline asm
	{
    .reg .pred p;
    and.b32 %r1044, %r1057, %r1046;    setp.ne.u32 p, %r1044, 0;
    vote.ballot.sync.b32 %r1044, p, 0xffffffff;
    @!p not.b32 %r1044, %r1044;
}

	// end inline asm
	and.b32  	%r1064, %r1044, %r1063;
	mov.b32 	%r1049, 16;
	// begin inline asm
	{
    .reg .pred p;
    and.b32 %r1047, %r1057, %r1049;    setp.ne.u32 p, %r1047, 0;
    vote.ballot.sync.b32 %r1047, p, 0xffffffff;
    @!p not.b32 %r1047, %r1047;
}

	// end inline asm
	and.b32  	%r1065, %r1047, %r1064;
	mov.b32 	%r1052, 32;
	// begin inline asm
	{
    .reg .pred p;
    and.b32 %r1050, %r1057, %r1052;    setp.ne.u32 p, %r1050, 0;
    vote.ballot.sync.b32 %r1050, p, 0xffffffff;
    @!p not.b32 %r1050, %r1050;
}

	// end inline asm
	and.b32  	%r1066, %r1050, %r1065;
	mov.b32 	%r1055, 64;
	// begin inline asm
	{
    .reg .pred p;
    and.b32 %r1053, %r1057, %r1055;    setp.ne.u32 p, %r1053, 0;
    vote.ballot.sync.b32 %r1053, p, 0xffffffff;
    @!p not.b32 %r1053, %r1053;
}

	// end inline asm
	and.b32  	%r1067, %r1053, %r1066;
	mov.b32 	%r1058, 128;
	// begin inline asm
	{
    .reg .pred p;
    and.b32 %r1056, %r1057, %r1058;    setp.ne.u32 p, %r1056, 0;
    vote.ballot.sync.b32 %r1056, p, 0xffffffff;
    @!p not.b32 %r1056, %r1056;
}

	// end inline asm
	and.b32  	%r1068, %r1056, %r1067;
	clz.b32 	%r1069, %r1068;
	sub.s32 	%r247, 31, %r1069;
	and.b32  	%r1070, %r878, %r1068;
	popc.b32 	%r248, %r1070;
	setp.ne.s32 	%p113, %r443, %r247;
	mov.b32 	%r2233, 0;
	@%p113 bra 	$L__BB6_189;
	shl.b32 	%r1071, %r1057, 2;
	add.s32 	%r1072, %r219, %r1071;
	atom.shared.add.u32 	%r2233, [%r1072], %r248;
$L__BB6_189:
	ld.param.u32 	%r2100, [_ZN3cub18CUB_300001_SM_10006detail10radix_sort29DeviceRadixSortOnesweepKernelINS1_5radix10policy_hubIiiyE10Policy1000ELNS0_9SortOrderE0EiiyiiNS1_21identity_decomposer_tEEEvPT5_SB_PT3_PKSC_PT1_PKSG_PT2_PKSK_T4_iiT6__param_9];
	shfl.sync.idx.b32	%r1098|%p114, %r2233, %r247, 31, -1;
	add.s32 	%r251, %r248, %r1098;
	shr.u32 	%r1099, %r2223, %r2100;
	and.b32  	%r1095, %r1099, %r221;
	mov.b32 	%r1075, 1;
	// begin inline asm
	{
    .reg .pred p;
    and.b32 %r1073, %r1095, %r1075;    setp.ne.u32 p, %r1073, 0;
    vote.ballot.sync.b32 %r1073, p, 0xffffffff;
    @!p not.b32 %r1073, %r1073;
}

	// end inline asm
	mov.b32 	%r1078, 2;
	// begin inline asm
	{
    .reg .pred p;
    and.b32 %r1076, %r1095, %r1078;    setp.ne.u32 p, %r1076, 0;
    vote.ballot.sync.b32 %r1076, p, 0xffffffff;
    @!p not.b32 %r1076, %r1076;
}

	// end inline asm
	and.b32  	%r1100, %r1076, %r1073;
	mov.b32 	%r1081, 4;
	// begin inline asm
	{
    .reg .pred p;
    and.b32 %r1079, %r1095, %r1081;    setp.ne.u32 p, %r1079, 0;
    vote.ballot.sync.b32 %r1079, p, 0xffffffff;
    @!p not.b32 %r1079, %r1079;
}

	// end inline asm
	and.b32  	%r1101, %r1079, %r1100;
	mov.b32 	%r1084, 8;
	// begin inline asm
	{
    .reg .pred p;
    and.b32 %r1082, %r1095, %r1084;    setp.ne.u32 p, %r1082, 0;
    vote.ballot.sync.b32 %r1082, p, 0xffffffff;
    @!p not.b32 %r1082, %r1082;
}

	// end inline asm
	and.b32  	%r1102, %r1082, %r1101;
	mov.b32 	%r1087, 16;
	// begin inline asm
	{
    .reg .pred p;
    and.b32 %r1085, %r1095, %r1087;    setp.ne.u32 p, %r1085, 0;
    vote.ballot.sync.b32 %r1085, p, 0xffffffff;
    @!p not.b32 %r1085, %r1085;
}

	// end inline asm
	and.b32  	%r1103, %r1085, %r1102;
	mov.b32 	%r1090, 32;
	// begin inline asm
	{
    .reg .pred p;
    and.b32 %r1088, %r1095, %r1090;    setp.ne.u32 p, %r1088, 0;
    vote.ballot.sync.b32 %r1088, p, 0xffffffff;
    @!p not.b32 %r1088, %r1088;
}

	// end inline asm
	and.b32  	%r1104, %r1088, %r1103;
	mov.b32 	%r1093, 64;
	// begin inline asm
	{
    .reg .pred p;
    and.b32 %r1091, %r1095, %r1093;    setp.ne.u32 p, %r1091, 0;
    vote.ballot.sync.b32 %r1091, p, 0xffffffff;
    @!p not.b32 %r1091, %r1091;
}

	// end inline asm
	and.b32  	%r1105, %r1091, %r1104;
	mov.b32 	%r1096, 128;
	// begin inline asm
	{
    .reg .pred p;
    and.b32 %r1094, %r1095, %r1096;    setp.ne.u32 p, %r1094, 0;
    vote.ballot.sync.b32 %r1094, p, 0xffffffff;
    @!p not.b32 %r1094, %r1094;
}

	// end inline asm
	and.b32  	%r1106, %r1094, %r1105;
	clz.b32 	%r1107, %r1106;
	sub.s32 	%r253, 31, %r1107;
	and.b32  	%r1108, %r878, %r1106;
	popc.b32 	%r254, %r1108;
	setp.ne.s32 	%p115, %r443, %r253;
	mov.b32 	%r2234, 0;
	@%p115 bra 	$L__BB6_191;
	shl.b32 	%r1109, %r1095, 2;
	add.s32 	%r1110, %r219, %r1109;
	atom.shared.add.u32 	%r2234, [%r1110], %r254;
$L__BB6_191:
	ld.param.u32 	%r2101, [_ZN3cub18CUB_300001_SM_10006detail10radix_sort29DeviceRadixSortOnesweepKernelINS1_5radix10policy_hubIiiyE10Policy1000ELNS0_9SortOrderE0EiiyiiNS1_21identity_decomposer_tEEEvPT5_SB_PT3_PKSC_PT1_PKSG_PT2_PKSK_T4_iiT6__param_9];
	shfl.sync.idx.b32	%r1136|%p116, %r2234, %r253, 31, -1;
	add.s32 	%r257, %r254, %r1136;
	shr.u32 	%r1137, %r2222, %r2101;
	and.b32  	%r1133, %r1137, %r221;
	mov.b32 	%r1113, 1;
	// begin inline asm
	{
    .reg .pred p;
    and.b32 %r1111, %r1133, %r1113;    setp.ne.u32 p, %r1111, 0;
    vote.ballot.sync.b32 %r1111, p, 0xffffffff;
    @!p not.b32 %r1111, %r1111;
}

	// end inline asm
	mov.b32 	%r1116, 2;
	// begin inline asm
	{
    .reg .pred p;
    and.b32 %r1114, %r1133, %r1116;    setp.ne.u32 p, %r1114, 0;
    vote.ballot.sync.b32 %r1114, p, 0xffffffff;
    @!p not.b32 %r1114, %r1114;
}

	// end inline asm
	and.b32  	%r1138, %r1114, %r1111;
	mov.b32 	%r1119, 4;
	// begin inline asm
	{
    .reg .pred p;
    and.b32 %r1117, %r1133, %r1119;    setp.ne.u32 p, %r1117, 0;
    vote.ballot.sync.b32 %r1117, p, 0xffffffff;
    @!p not.b32 %r1117, %r1117;
}

	// end inline asm
	and.b32  	%r1139, %r1117, %r1138;
	mov.b32 	%r1122, 8;
	// begin inline asm
	{
    .reg .pred p;
    and.b32 %r1120, %r1133, %r1122;    setp.ne.u32 p, %r1120, 0;
    vote.ballot.sync.b32 %r1120, p, 0xffffffff;
    @!p not.b32 %r1120, %r1120;
}

	// end inline asm
	and.b32  	%r1140, %r1120, %r1139;
	mov.b32 	%r1125, 16;
	// begin inline asm
	{
    .reg .pred p;
    and.b32 %r1123, %r1133, %r1125;    setp.ne.u32 p, %r1123, 0;
    vote.ballot.sync.b32 %r1123, p, 0xffffffff;
    @!p not.b32 %r1123, %r1123;
}

	// end inline asm
	and.b32  	%r1141, %r1123, %r1140;
	mov.b32 	%r1128, 32;
	// begin inline asm
	{
    .reg .pred p;
    and.b32 %r1126, %r1133, %r1128;    setp.ne.u32 p, %r1126, 0;
    vote.ballot.sync.b32 %r1126, p, 0xffffffff;
    @!p not.b32 %r1126, %r1126;
}

	// end inline asm
	and.b32  	%r1142, %r1126, %r1141;
	mov.b32 	%r1131, 64;
	// begin inline asm
	{
    .reg .pred p;
    and.b32 %r1129, %r1133, %r1131;    setp.ne.u32 p, %r1129, 0;
    vote.ballot.sync.b32 %r1129, p, 0xffffffff;
    @!p not.b32 %r1129, %r1129;
}

	// end inline asm
	and.b32  	%r1143, %r1129, %r1142;
	mov.b32 	%r1134, 128;
	// begin inline asm
	{
    .reg .pred p;
    and.b32 %r1132, %r1133, %r1134;    setp.ne.u32 p, %r1132, 0;
    vote.ballot.sync.b32 %r1132, p, 0xffffffff;
    @!p not.b32 %r1132, %r1132;
}

	// end inline asm
	and.b32  	%r1144, %r1132, %r1143;
	clz.b32 	%r1145, %r1144;
	sub.s32 	%r259, 31, %r1145;
	and.b32  	%r1146, %r878, %r1144;
	popc.b32 	%r260, %r1146;
	setp.ne.s32 	%p117, %r443, %r259;
	mov.b32 	%r2235, 0;
	@%p117 bra 	$L__BB6_193;
	shl.b32 	%r1147, %r1133, 2;
	add.s32 	%r1148, %r219, %r1147;
	atom.shared.add.u32 	%r2235, [%r1148], %r260;
$L__BB6_193:
	ld.param.u32 	%r2102, [_ZN3cub18CUB_300001_SM_10006detail10radix_sort29DeviceRadixSortOnesweepKernelINS1_5radix10policy_hubIiiyE10Policy1000ELNS0_9SortOrderE0EiiyiiNS1_21identity_decomposer_tEEEvPT5_SB_PT3_PKSC_PT1_PKSG_PT2_PKSK_T4_iiT6__param_9];
	shfl.sync.idx.b32	%r1174|%p118, %r2235, %r259, 31, -1;
	add.s32 	%r263, %r260, %r1174;
	shr.u32 	%r1175, %r2221, %r2102;
	and.b32  	%r1171, %r1175, %r221;
	mov.b32 	%r1151, 1;
	// begin inline asm
	{
    .reg .pred p;
    and.b32 %r1149, %r1171, %r1151;    setp.ne.u32 p, %r1149, 0;
    vote.ballot.sync.b32 %r1149, p, 0xffffffff;
    @!p not.b32 %r1149, %r1149;
}

	// end inline asm
	mov.b32 	%r1154, 2;
	// begin inline asm
	{
    .reg .pred p;
    and.b32 %r1152, %r1171, %r1154;    setp.ne.u32 p, %r1152, 0;
    vote.ballot.sync.b32 %r1152, p, 0xffffffff;
    @!p not.b32 %r1152, %r1152;
}

	// end inline asm
	and.b32  	%r1176, %r1152, %r1149;
	mov.b32 	%r1157, 4;
	// begin inline asm
	{
    .reg .pred p;
    and.b32 %r1155, %r1171, %r1157;    setp.ne.u32 p, %r1155, 0;
    vote.ballot.sync.b32 %r1155, p, 0xffffffff;
    @!p not.b32 %r1155, %r1155;
}

	// end inline asm
	and.b32  	%r1177, %r1155, %r1176;
	mov.b32 	%r1160, 8;
	// begin inline asm
	{
    .reg .pred p;
    and.b32 %r1158, %r1171, %r1160;    setp.ne.u32 p, %r1158, 0;
    vote.ballot.sync.b32 %r1158, p, 0xffffffff;
    @!p not.b32 %r1158, %r1158;
}

	// end inline asm
	and.b32  	%r1178, %r1158, %r1177;
	mov.b32 	%r1163, 16;
	// begin inline asm
	{
    .reg .pred p;
    and.b32 %r1161, %r1171, %r1163;    setp.ne.u32 p, %r1161, 0;
    vote.ballot.sync.b32 %r1161, p, 0xffffffff;
    @!p not.b32 %r1161, %r1161;
}

	// end inline asm
	and.b32  	%r1179, %r1161, %r1178;
	mov.b32 	%r1166, 32;
	// begin inline asm
	{
    .reg .pred p;
    and.b32 %r1164, %r1171, %r1166;    setp.ne.u32 p, %r1164, 0;
    vote.ballot.sync.b32 %r1164, p, 0xffffffff;
    @!p not.b32 %r1164, %r1164;
}

	// end inline asm
	and.b32  	%r1180, %r1164, %r1179;
	mov.b32 	%r1169, 64;
	// begin inline asm
	{
    .reg .pred p;
    and.b32 %r1167, %r1171, %r1169;    setp.ne.u32 p, %r1167, 0;
    vote.ballot.sync.b32 %r1167, p, 0xffffffff;
    @!p not.b32 %r1167, %r1167;
}

	// end inline asm
	and.b32  	%r1181, %r1167, %r1180;
	mov.b32 	%r1172, 128;
	// begin inline asm
	{
    .reg .pred p;
    and.b32 %r1170, %r1171, %r1172;    setp.ne.u32 p, %r1170, 0;
    vote.ballot.sync.b32 %r1170, p, 0xffffffff;
    @!p not.b32 %r1170, %r1170;
}

	// end inline asm
	and.b32  	%r1182, %r1170, %r1181;
	clz.b32 	%r1183, %r1182;
	sub.s32 	%r265, 31, %r1183;
	and.b32  	%r1184, %r878, %r1182;
	popc.b32 	%r266, %r1184;
	setp.ne.s32 	%p119, %r443, %r265;
	mov.b32 	%r2236, 0;
	@%p119 bra 	$L__BB6_195;
	shl.b32 	%r1185, %r1171, 2;
	add.s32 	%r1186, %r219, %r1185;
	atom.shared.add.u32 	%r2236, [%r1186], %r266;
$L__BB6_195:
	ld.param.u32 	%r2103, [_ZN3cub18CUB_300001_SM_10006detail10radix_sort29DeviceRadixSortOnesweepKernelINS1_5radix10policy_hubIiiyE10Policy1000ELNS0_9SortOrderE0EiiyiiNS1_21identity_decomposer_tEEEvPT5_SB_PT3_PKSC_PT1_PKSG_PT2_PKSK_T4_iiT6__param_9];
	shfl.sync.idx.b32	%r1212|%p120, %r2236, %r265, 31, -1;
	add.s32 	%r269, %r266, %r1212;
	shr.u32 	%r1213, %r2220, %r2103;
	and.b32  	%r1209, %r1213, %r221;
	mov.b32 	%r1189, 1;
	// begin inline asm
	{
    .reg .pred p;
    and.b32 %r1187, %r1209, %r1189;    setp.ne.u32 p, %r1187, 0;
    vote.ballot.sync.b32 %r1187, p, 0xffffffff;
    @!p not.b32 %r1187, %r1187;
}

	// end inline asm
	mov.b32 	%r1192, 2;
	// begin inline asm
	{
    .reg .pred p;
    and.b32 %r1190, %r1209, %r1192;    setp.ne.u32 p, %r1190, 0;
    vote.ballot.sync.b32 %r1190, p, 0xffffffff;
    @!p not.b32 %r1190, %r1190;
}

	// end inline asm
	and.b32  	%r1214, %r1190, %r1187;
	mov.b32 	%r1195, 4;
	// begin inline asm
	{
    .reg .pred p;
    and.b32 %r1193, %r1209, %r1195;    setp.ne.u32 p, %r1193, 0;
    vote.ballot.sync.b32 %r1193, p, 0xffffffff;
    @!p not.b32 %r1193, %r1193;
}

	// end inline asm
	and.b32  	%r1215, %r1193, %r1214;
	mov.b32 	%r1198, 8;
	// begin inline asm
	{
    .reg .pred p;
    and.b32 %r1196, %r1209, %r1198;    setp.ne.u32 p, %r1196, 0;
    vote.ballot.sync.b32 %r1196, p, 0xffffffff;
    @!p not.b32 %r1196, %r1196;
}

	// end inline asm
	and.b32  	%r1216, %r1196, %r1215;
	mov.b32 	%r1201, 16;
	// begin inline asm
	{
    .reg .pred p;
    and.b32 %r1199, %r1209, %r1201;    setp.ne.u32 p, %r1199, 0;
    vote.ballot.sync.b32 %r1199, p, 0xffffffff;
    @!p not.b32 %r1199, %r1199;
}

	// end inline asm
	and.b32  	%r1217, %r1199, %r1216;
	mov.b32 	%r1204, 32;
	// begin inline asm
	{
    .reg .pred p;
    and.b32 %r1202, %r1209, %r1204;    setp.ne.u32 p, %r1202, 0;
    vote.ballot.sync.b32 %r1202, p, 0xffffffff;
    @!p not.b32 %r1202, %r1202;
}

	// end inline asm
	and.b32  	%r1218, %r1202, %r1217;
	mov.b32 	%r1207, 64;
	// begin inline asm
	{
    .reg .pred p;
    and.b32 %r1205, %r1209, %r1207;    setp.ne.u32 p, %r1205, 0;
    vote.ballot.sync.b32 %r1205, p, 0xffffffff;
    @!p not.b32 %r1205, %r1205;
}

	// end inline asm
	and.b32  	%r1219, %r1205, %r1218;
	mov.b32 	%r1210, 128;
	// begin inline asm
	{
    .reg .pred p;
    and.b32 %r1208, %r1209, %r1210;    setp.ne.u32 p, %r1208, 0;
    vote.ballot.sync.b32 %r1208, p, 0xffffffff;
    @!p not.b32 %r1208, %r1208;
}

	// end inline asm
	and.b32  	%r1220, %r1208, %r1219;
	clz.b32 	%r1221, %r1220;
	sub.s32 	%r271, 31, %r1221;
	and.b32  	%r1222, %r878, %r1220;
	popc.b32 	%r272, %r1222;
	setp.ne.s32 	%p121, %r443, %r271;
	mov.b32 	%r2237, 0;
	@%p121 bra 	$L__BB6_197;
	shl.b32 	%r1223, %r1209, 2;
	add.s32 	%r1224, %r219, %r1223;
	atom.shared.add.u32 	%r2237, [%r1224], %r272;
$L__BB6_197:
	ld.param.u32 	%r2104, [_ZN3cub18CUB_300001_SM_10006detail10radix_sort29DeviceRadixSortOnesweepKernelINS1_5radix10policy_hubIiiyE10Policy1000ELNS0_9SortOrderE0EiiyiiNS1_21identity_decomposer_tEEEvPT5_SB_PT3_PKSC_PT1_PKSG_PT2_PKSK_T4_iiT6__param_9];
	shfl.sync.idx.b32	%r1250|%p122, %r2237, %r271, 31, -1;
	add.s32 	%r275, %r272, %r1250;
	shr.u32 	%r1251, %r2219, %r2104;
	and.b32  	%r1247, %r1251, %r221;
	mov.b32 	%r1227, 1;
	// begin inline asm
	{
    .reg .pred p;
    and.b32 %r1225, %r1247, %r1227;    setp.ne.u32 p, %r1225, 0;
    vote.ballot.sync.b32 %r1225, p, 0xffffffff;
    @!p not.b32 %r1225, %r1225;
}

	// end inline asm
	mov.b32 	%r1230, 2;
	// begin inline asm
	{
    .reg .pred p;
    and.b32 %r1228, %r1247, %r1230;    setp.ne.u32 p, %r1228, 0;
    vote.ballot.sync.b32 %r1228, p, 0xffffffff;
    @!p not.b32 %r1228, %r1228;
}

	// end inline asm
	and.b32  	%r1252, %r1228, %r1225;
	mov.b32 	%r1233, 4;
	// begin inline asm
	{
    .reg .pred p;
    and.b32 %r1231, %r1247, %r1233;    setp.ne.u32 p, %r1231, 0;
    vote.ballot.sync.b32 %r1231, p, 0xffffffff;
    @!p not.b32 %r1231, %r1231;
}

	// end inline asm
	and.b32  	%r1253, %r1231, %r1252;
	mov.b32 	%r1236, 8;
	// begin inline asm
	{
    .reg .pred p;
    and.b32 %r1234, %r1247, %r1236;    setp.ne.u32 p, %r1234, 0;
    vote.ballot.sync.b32 %r1234, p, 0xffffffff;
    @!p not.b32 %r1234, %r1234;
}

	// end inline asm
	and.b32  	%r1254, %r1234, %r1253;
	mov.b32 	%r1239, 16;
	// begin inline asm
	{
    .reg .pred p;
    and.b32 %r1237, %r1247, %r1239;    setp.ne.u32 p, %r1237, 0;
    vote.ballot.sync.b32 %r1237, p, 0xffffffff;
    @!p not.b32 %r1237, %r1237;
}

	// end inline asm
	and.b32  	%r1255, %r1237, %r1254;
	mov.b32 	%r1242, 32;
	// begin inline asm
	{
    .reg .pred p;
    and.b32 %r1240, %r1247, %r1242;    setp.ne.u32 p, %r1240, 0;
    vote.ballot.sync.b32 %r1240, p, 0xffffffff;
    @!p not.b32 %r1240, %r1240;
}

	// end inline asm
	and.b32  	%r1256, %r1240, %r1255;
	mov.b32 	%r1245, 64;
	// begin inline asm
	{
    .reg .pred p;
    and.b32 %r1243, %r1247, %r1245;    setp.ne.u32 p, %r1243, 0;
    vote.ballot.sync.b32 %r1243, p, 0xffffffff;
    @!p not.b32 %r1243, %r1243;
}

	// end inline asm
	and.b32  	%r1257, %r1243, %r1256;
	mov.b32 	%r1248, 128;
	// begin inline asm
	{
    .reg .pred p;
    and.b32 %r1246, %r1247, %r1248;    setp.ne.u32 p, %r1246, 0;
    vote.ballot.sync.b32 %r1246, p, 0xffffffff;
    @!p not.b32 %r1246, %r1246;
}

	// end inline asm
	and.b32  	%r1258, %r1246, %r1257;
	clz.b32 	%r1259, %r1258;
	sub.s32 	%r277, 31, %r1259;
	and.b32  	%r1260, %r878, %r1258;
	popc.b32 	%r278, %r1260;
	setp.ne.s32 	%p123, %r443, %r277;
	mov.b32 	%r2238, 0;
	@%p123 bra 	$L__BB6_199;
	shl.b32 	%r1265, %r1247, 2;
	add.s32 	%r1266, %r219, %r1265;
	atom.shared.add.u32 	%r2238, [%r1266], %r278;
$L__BB6_199:
	ld.param.u32 	%r2105, [_ZN3cub18CUB_300001_SM_10006detail10radix_sort29DeviceRadixSortOnesweepKernelINS1_5radix10policy_hubIiiyE10Policy1000ELNS0_9SortOrderE0EiiyiiNS1_21identity_decomposer_tEEEvPT5_SB_PT3_PKSC_PT1_PKSG_PT2_PKSK_T4_iiT6__param_9];
	shfl.sync.idx.b32	%r1292|%p124, %r2238, %r277, 31, -1;
	add.s32 	%r281, %r278, %r1292;
	shr.u32 	%r1293, %r2218, %r2105;
	and.b32  	%r1289, %r1293, %r221;
	mov.b32 	%r1269, 1;
	// begin inline asm
	{
    .reg .pred p;
    and.b32 %r1267, %r1289, %r1269;    setp.ne.u32 p, %r1267, 0;
    vote.ballot.sync.b32 %r1267, p, 0xffffffff;
    @!p not.b32 %r1267, %r1267;
}

	// end inline asm
	mov.b32 	%r1272, 2;
	// begin inline asm
	{
    .reg .pred p;
    and.b32 %r1270, %r1289, %r1272;    setp.ne.u32 p, %r1270, 0;
    vote.ballot.sync.b32 %r1270, p, 0xffffffff;
    @!p not.b32 %r1270, %r1270;
}

	// end inline asm
	and.b32  	%r1294, %r1270, %r1267;
	mov.b32 	%r1275, 4;
	// begin inline asm
	{
    .reg .pred p;
    and.b32 %r1273, %r1289, %r1275;    setp.ne.u32 p, %r1273, 0;
    vote.ballot.sync.b32 %r1273, p, 0xffffffff;
    @!p not.b32 %r1273, %r1273;
}

	// end inline asm
	and.b32  	%r1295, %r1273, %r1294;
	mov.b32 	%r1278, 8;
	// begin inline asm
	{
    .reg .pred p;
    and.b32 %r1276, %r1289, %r1278;    setp.ne.u32 p, %r1276, 0;
    vote.ballot.sync.b32 %r1276, p, 0xffffffff;
    @!p not.b32 %r1276, %r1276;
}

	// end inline asm
	and.b32  	%r1296, %r1276, %r1295;
	mov.b32 	%r1281, 16;
	// begin inline asm
	{
    .reg .pred p;
    and.b32 %r1279, %r1289, %r1281;    setp.ne.u32 p, %r1279, 0;
    vote.ballot.sync.b32 %r1279, p, 0xffffffff;
    @!p not.b32 %r1279, %r1279;
}

	// end inline asm
	and.b32  	%r1297, %r1279, %r1296;
	mov.b32 	%r1284, 32;
	// begin inline asm
	{
    .reg .pred p;
    and.b32 %r1282, %r1289, %r1284;    setp.ne.u32 p, %r1282, 0;
    vote.ballot.sync.b32 %r1282, p, 0xffffffff;
    @!p not.b32 %r1282, %r1282;
}

	// end inline asm
	and.b32  	%r1298, %r1282, %r1297;
	mov.b32 	%r1287, 64;
	// begin inline asm
	{
    .reg .pred p;
    and.b32 %r1285, %r1289, %r1287;    setp.ne.u32 p, %r1285, 0;
    vote.ballot.sync.b32 %r1285, p, 0xffffffff;
    @!p not.b32 %r1285, %r1285;
}

	// end inline asm
	and.b32  	%r1299, %r1285, %r1298;
	mov.b32 	%r1290, 128;
	// begin inline asm
	{
    .reg .pred p;
    and.b32 %r1288, %r1289, %r1290;    setp.ne.u32 p, %r1288, 0;
    vote.ballot.sync.b32 %r1288, p, 0xffffffff;
    @!p not.b32 %r1288, %r1288;
}

	// end inline asm
	and.b32  	%r1300, %r1288, %r1299;
	clz.b32 	%r1301, %r1300;
	sub.s32 	%r283, 31, %r1301;
	and.b32  	%r1302, %r878, %r1300;
	popc.b32 	%r284, %r1302;
	setp.ne.s32 	%p125, %r443, %r283;
	mov.b32 	%r2239, 0;
	@%p125 bra 	$L__BB6_201;
	shl.b32 	%r1307, %r1289, 2;
	add.s32 	%r1308, %r219, %r1307;
	atom.shared.add.u32 	%r2239, [%r1308], %r284;
$L__BB6_201:
	ld.param.u32 	%r2106, [_ZN3cub18CUB_300001_SM_10006detail10radix_sort29DeviceRadixSortOnesweepKernelINS1_5radix10policy_hubIiiyE10Policy1000ELNS0_9SortOrderE0EiiyiiNS1_21identity_decomposer_tEEEvPT5_SB_PT3_PKSC_PT1_PKSG_PT2_PKSK_T4_iiT6__param_9];
	shfl.sync.idx.b32	%r1334|%p126, %r2239, %r283, 31, -1;
	add.s32 	%r287, %r284, %r1334;
	shr.u32 	%r1335, %r2217, %r2106;
	and.b32  	%r1331, %r1335, %r221;
	mov.b32 	%r1311, 1;
	// begin inline asm
	{
    .reg .pred p;
    and.b32 %r1309, %r1331, %r1311;    setp.ne.u32 p, %r1309, 0;
    vote.ballot.sync.b32 %r1309, p, 0xffffffff;
    @!p not.b32 %r1309, %r1309;
}

	// end inline asm
	mov.b32 	%r1314, 2;
	// begin inline asm
	{
    .reg .pred p;
    and.b32 %r1312, %r1331, %r1314;    setp.ne.u32 p, %r1312, 0;
    vote.ballot.sync.b32 %r1312, p, 0xffffffff;
    @!p not.b32 %r1312, %r1312;
}

	// end inline asm
	and.b32  	%r1336, %r1312, %r1309;
	mov.b32 	%r1317, 4;
	// begin inline asm
	{
    .reg .pred p;
    and.b32 %r1315, %r1331, %r1317;    setp.ne.u32 p, %r1315, 0;
    vote.ballot.sync.b32 %r1315, p, 0xffffffff;
    @!p not.b32 %r1315, %r1315;
}

	// end inline asm
	and.b32  	%r1337, %r1315, %r1336;
	mov.b32 	%r1320, 8;
	// begin inline asm
	{
    .reg .pred p;
    and.b32 %r1318, %r1331, %r1320;    setp.ne.u32 p, %r1318, 0;
    vote.ballot.sync.b32 %r1318, p, 0xffffffff;
    @!p not.b32 %r1318, %r1318;
}

	// end inline asm
	and.b32  	%r1338, %r1318, %r1337;
	mov.b32 	%r1323, 16;
	// begin inline asm
	{
    .reg .pred p;
    and.b32 %r1321, %r1331, %r1323;    setp.ne.u32 p, %r1321, 0;
    vote.ballot.sync.b32 %r1321, p, 0xffffffff;
    @!p not.b32 %r1321, %r1321;
}

	// end inline asm
	and.b32  	%r1339, %r1321, %r1338;
	mov.b32 	%r1326, 32;
	// begin inline asm
	{
    .reg .pred p;
    and.b32 %r1324, %r1331, %r1326;    setp.ne.u32 p, %r1324, 0;
    vote.ballot.sync.b32 %r1324, p, 0xffffffff;
    @!p not.b32 %r1324, %r1324;
}

	// end inline asm
	and.b32  	%r1340, %r1324, %r1339;
	mov.b32 	%r1329, 64;
	// begin inline asm
	{
    .reg .pred p;
    and.b32 %r1327, %r1331, %r1329;    setp.ne.u32 p, %r1327, 0;
    vote.ballot.sync.b32 %r1327, p, 0xffffffff;
    @!p not.b32 %r1327, %r1327;
}

	// end inline asm
	and.b32  	%r1341, %r1327, %r1340;
	mov.b32 	%r1332, 128;
	// begin inline asm
	{
    .reg .pred p;
    and.b32 %r1330, %r1331, %r1332;    setp.ne.u32 p, %r1330, 0;
    vote.ballot.sync.b32 %r1330, p, 0xffffffff;
    @!p not.b32 %r1330, %r1330;
}

	// end inline asm
	and.b32  	%r1342, %r1330, %r1341;
	clz.b32 	%r1343, %r1342;
	sub.s32 	%r289, 31, %r1343;
	and.b32  	%r1344, %r878, %r1342;
	popc.b32 	%r290, %r1344;
	setp.ne.s32 	%p127, %r443, %r289;
	mov.b32 	%r2240, 0;
	@%p127 bra 	$L__BB6_203;
	shl.b32 	%r1349, %r1331, 2;
	add.s32 	%r1350, %r219, %r1349;
	atom.shared.add.u32 	%r2240, [%r1350], %r290;
$L__BB6_203:
	ld.param.u32 	%r2107, [_ZN3cub18CUB_300001_SM_10006detail10radix_sort29DeviceRadixSortOnesweepKernelINS1_5radix10policy_hubIiiyE10Policy1000ELNS0_9SortOrderE0EiiyiiNS1_21identity_decomposer_tEEEvPT5_SB_PT3_PKSC_PT1_PKSG_PT2_PKSK_T4_iiT6__param_9];
	shfl.sync.idx.b32	%r1376|%p128, %r2240, %r289, 31, -1;
	add.s32 	%r293, %r290, %r1376;
	shr.u32 	%r1377, %r2216, %r2107;
	and.b32  	%r1373, %r1377, %r221;
	mov.b32 	%r1353, 1;
	// begin inline asm
	{
    .reg .pred p;
    and.b32 %r1351, %r1373, %r1353;    setp.ne.u32 p, %r1351, 0;
    vote.ballot.sync.b32 %r1351, p, 0xffffffff;
    @!p not.b32 %r1351, %r1351;
}

	// end inline asm
	mov.b32 	%r1356, 2;
	// begin inline asm
	{
    .reg .pred p;
    and.b32 %r1354, %r1373, %r1356;    setp.ne.u32 p, %r1354, 0;
    vote.ballot.sync.b32 %r1354, p, 0xffffffff;
    @!p not.b32 %r1354, %r1354;
}

	// end inline asm
	and.b32  	%r1378, %r1354, %r1351;
	mov.b32 	%r1359, 4;
	// begin inline asm
	{
    .reg .pred p;
    and.b32 %r1357, %r1373, %r1359;    setp.ne.u32 p, %r1357, 0;
    vote.ballot.sync.b32 %r1357, p, 0xffffffff;
    @!p not.b32 %r1357, %r1357;
}

	// end inline asm
	and.b32  	%r1379, %r1357, %r1378;
	mov.b32 	%r1362, 8;
	// begin inline asm
	{
    .reg .pred p;
    and.b32 %r1360, %r1373, %r1362;    setp.ne.u32 p, %r1360, 0;
    vote.ballot.sync.b32 %r1360, p, 0xffffffff;
    @!p not.b32 %r1360, %r1360;
}

	// end inline asm
	and.b32  	%r1380, %r1360, %r1379;
	mov.b32 	%r1365, 16;
	// begin inline asm
	{
    .reg .pred p;
    and.b32 %r1363, %r1373, %r1365;    setp.ne.u32 p, %r1363, 0;
    vote.ballot.sync.b32 %r1363, p, 0xffffffff;
    @!p not.b32 %r1363, %r1363;
}

	// end inline asm
	and.b32  	%r1381, %r1363, %r1380;
	mov.b32 	%r1368, 32;
	// begin inline asm
	{
    .reg .pred p;
    and.b32 %r1366, %r1373, %r1368;    setp.ne.u32 p, %r1366, 0;
    vote.ballot.sync.b32 %r1366, p, 0xffffffff;
    @!p not.b32 %r1366, %r1366;
}

	// end inline asm
	and.b32  	%r1382, %r1366, %r1381;
	mov.b32 	%r1371, 64;
	// begin inline asm
	{
    .reg .pred p;
    and.b32 %r1369, %r1373, %r1371;    setp.ne.u32 p, %r1369, 0;
    vote.ballot.sync.b32 %r1369, p, 0xffffffff;
    @!p not.b32 %r1369, %r1369;
}

	// end inline asm
	and.b32  	%r1383, %r1369, %r1382;
	mov.b32 	%r1374, 128;
	// begin inline asm
	{
    .reg .pred p;
    and.b32 %r1372, %r1373, %r1374;    setp.ne.u32 p, %r1372, 0;
    vote.ballot.sync.b32 %r1372, p, 0xffffffff;
    @!p not.b32 %r1372, %r1372;
}

	// end inline asm
	and.b32  	%r1384, %r1372, %r1383;
	clz.b32 	%r1385, %r1384;
	sub.s32 	%r295, 31, %r1385;
	and.b32  	%r1386, %r878, %r1384;
	popc.b32 	%r296, %r1386;
	setp.ne.s32 	%p129, %r443, %r295;
	mov.b32 	%r2241, 0;
	@%p129 bra 	$L__BB6_205;
	shl.b32 	%r1391, %r1373, 2;
	add.s32 	%r1392, %r219, %r1391;
	atom.shared.add.u32 	%r2241, [%r1392], %r296;
$L__BB6_205:
	ld.param.u32 	%r2108, [_ZN3cub18CUB_300001_SM_10006detail10radix_sort29DeviceRadixSortOnesweepKernelINS1_5radix10policy_hubIiiyE10Policy1000ELNS0_9SortOrderE0EiiyiiNS1_21identity_decomposer_tEEEvPT5_SB_PT3_PKSC_PT1_PKSG_PT2_PKSK_T4_iiT6__param_9];
	shfl.sync.idx.b32	%r1418|%p130, %r2241, %r295, 31, -1;
	add.s32 	%r299, %r296, %r1418;
	shr.u32 	%r1419, %r2215, %r2108;
	and.b32  	%r1415, %r1419, %r221;
	mov.b32 	%r1395, 1;
	// begin inline asm
	{
    .reg .pred p;
    and.b32 %r1393, %r1415, %r1395;    setp.ne.u32 p, %r1393, 0;
    vote.ballot.sync.b32 %r1393, p, 0xffffffff;
    @!p not.b32 %r1393, %r1393;
}

	// end inline asm
	mov.b32 	%r1398, 2;
	// begin inline asm
	{
    .reg .pred p;
    and.b32 %r1396, %r1415, %r1398;    setp.ne.u32 p, %r1396, 0;
    vote.ballot.sync.b32 %r1396, p, 0xffffffff;
    @!p not.b32 %r1396, %r1396;
}

	// end inline asm
	and.b32  	%r1420, %r1396, %r1393;
	mov.b32 	%r1401, 4;
	// begin inline asm
	{
    .reg .pred p;
    and.b32 %r1399, %r1415, %r1401;    setp.ne.u32 p, %r1399, 0;
    vote.ballot.sync.b32 %r1399, p, 0xffffffff;
    @!p not.b32 %r1399, %r1399;
}

	// end inline asm
	and.b32  	%r1421, %r1399, %r1420;
	mov.b32 	%r1404, 8;
	// begin inline asm
	{
    .reg .pred p;
    and.b32 %r1402, %r1415, %r1404;    setp.ne.u32 p, %r1402, 0;
    vote.ballot.sync.b32 %r1402, p, 0xffffffff;
    @!p not.b32 %r1402, %r1402;
}

	// end inline asm
	and.b32  	%r1422, %r1402, %r1421;
	mov.b32 	%r1407, 16;
	// begin inline asm
	{
    .reg .pred p;
    and.b32 %r1405, %r1415, %r1407;    setp.ne.u32 p, %r1405, 0;
    vote.ballot.sync.b32 %r1405, p, 0xffffffff;
    @!p not.b32 %r1405, %r1405;
}

	// end inline asm
	and.b32  	%r1423, %r1405, %r1422;
	mov.b32 	%r1410, 32;
	// begin inline asm
	{
    .reg .pred p;
    and.b32 %r1408, %r1415, %r1410;    setp.ne.u32 p, %r1408, 0;
    vote.ballot.sync.b32 %r1408, p, 0xffffffff;
    @!p not.b32 %r1408, %r1408;
}

	// end inline asm
	and.b32  	%r1424, %r1408, %r1423;
	mov.b32 	%r1413, 64;
	// begin inline asm
	{
    .reg .pred p;
    and.b32 %r1411, %r1415, %r1413;    setp.ne.u32 p, %r1411, 0;
    vote.ballot.sync.b32 %r1411, p, 0xffffffff;
    @!p not.b32 %r1411, %r1411;
}

	// end inline asm
	and.b32  	%r1425, %r1411, %r1424;
	mov.b32 	%r1416, 128;
	// begin inline asm
	{
    .reg .pred p;
    and.b32 %r1414, %r1415, %r1416;    setp.ne.u32 p, %r1414, 0;
    vote.ballot.sync.b32 %r1414, p, 0xffffffff;
    @!p not.b32 %r1414, %r1414;
}

	// end inline asm
	and.b32  	%r1426, %r1414, %r1425;
	clz.b32 	%r1427, %r1426;
	sub.s32 	%r301, 31, %r1427;
	and.b32  	%r1428, %r878, %r1426;
	popc.b32 	%r302, %r1428;
	setp.ne.s32 	%p131, %r443, %r301;
	mov.b32 	%r2242, 0;
	@%p131 bra 	$L__BB6_207;
	shl.b32 	%r1433, %r1415, 2;
	add.s32 	%r1434, %r219, %r1433;
	atom.shared.add.u32 	%r2242, [%r1434], %r302;
$L__BB6_207:
	ld.param.u32 	%r2109, [_ZN3cub18CUB_300001_SM_10006detail10radix_sort29DeviceRadixSortOnesweepKernelINS1_5radix10policy_hubIiiyE10Policy1000ELNS0_9SortOrderE0EiiyiiNS1_21identity_decomposer_tEEEvPT5_SB_PT3_PKSC_PT1_PKSG_PT2_PKSK_T4_iiT6__param_9];
	shfl.sync.idx.b32	%r1460|%p132, %r2242, %r301, 31, -1;
	add.s32 	%r305, %r302, %r1460;
	shr.u32 	%r1461, %r2214, %r2109;
	and.b32  	%r1457, %r1461, %r221;
	mov.b32 	%r1437, 1;
	// begin inline asm
	{
    .reg .pred p;
    and.b32 %r1435, %r1457, %r1437;    setp.ne.u32 p, %r1435, 0;
    vote.ballot.sync.b32 %r1435, p, 0xffffffff;
    @!p not.b32 %r1435, %r1435;
}

	// end inline asm
	mov.b32 	%r1440, 2;
	// begin inline asm
	{
    .reg .pred p;
    and.b32 %r1438, %r1457, %r1440;    setp.ne.u32 p, %r1438, 0;
    vote.ballot.sync.b32 %r1438, p, 0xffffffff;
    @!p not.b32 %r1438, %r1438;
}

	// end inline asm
	and.b32  	%r1462, %r1438, %r1435;
	mov.b32 	%r1443, 4;
	// begin inline asm
	{
    .reg .pred p;
    and.b32 %r1441, %r1457, %r1443;    setp.ne.u32 p, %r1441, 0;
    vote.ballot.sync.b32 %r1441, p, 0xffffffff;
    @!p not.b32 %r1441, %r1441;
}

	// end inline asm
	and.b32  	%r1463, %r1441, %r1462;
	mov.b32 	%r1446, 8;
	// begin inline asm
	{
    .reg .pred p;
    and.b32 %r1444, %r1457, %r1446;    setp.ne.u32 p, %r1444, 0;
    vote.ballot.sync.b32 %r1444, p, 0xffffffff;
    @!p not.b32 %r1444, %r1444;
}

	// end inline asm
	and.b32  	%r1464, %r1444, %r1463;
	mov.b32 	%r1449, 16;
	// begin inline asm
	{
    .reg .pred p;
    and.b32 %r1447, %r1457, %r1449;    setp.ne.u32 p, %r1447, 0;
    vote.ballot.sync.b32 %r1447, p, 0xffffffff;
    @!p not.b32 %r1447, %r1447;
}

	// end inline asm
	and.b32  	%r1465, %r1447, %r1464;
	mov.b32 	%r1452, 32;
	// begin inline asm
	{
    .reg .pred p;
    and.b32 %r1450, %r1457, %r1452;    setp.ne.u32 p, %r1450, 0;
    vote.ballot.sync.b32 %r1450, p, 0xffffffff;
    @!p not.b32 %r1450, %r1450;
}

	// end inline asm
	and.b32  	%r1466, %r1450, %r1465;
	mov.b32 	%r1455, 64;
	// begin inline asm
	{
    .reg .pred p;
    and.b32 %r1453, %r1457, %r1455;    setp.ne.u32 p, %r1453, 0;
    vote.ballot.sync.b32 %r1453, p, 0xffffffff;
    @!p not.b32 %r1453, %r1453;
}

	// end inline asm
	and.b32  	%r1467, %r1453, %r1466;
	mov.b32 	%r1458, 128;
	// begin inline asm
	{
    .reg .pred p;
    and.b32 %r1456, %r1457, %r1458;    setp.ne.u32 p, %r1456, 0;
    vote.ballot.sync.b32 %r1456, p, 0xffffffff;
    @!p not.b32 %r1456, %r1456;
}

	// end inline asm
	and.b32  	%r1468, %r1456, %r1467;
	clz.b32 	%r1469, %r1468;
	sub.s32 	%r307, 31, %r1469;
	and.b32  	%r1470, %r878, %r1468;
	popc.b32 	%r308, %r1470;
	setp.ne.s32 	%p133, %r443, %r307;
	mov.b32 	%r2243, 0;
	@%p133 bra 	$L__BB6_209;
	shl.b32 	%r1475, %r1457, 2;
	add.s32 	%r1476, %r219, %r1475;
	atom.shared.add.u32 	%r2243, [%r1476], %r308;
$L__BB6_209:
	ld.param.u32 	%r2110, [_ZN3cub18CUB_300001_SM_10006detail10radix_sort29DeviceRadixSortOnesweepKernelINS1_5radix10policy_hubIiiyE10Policy1000ELNS0_9SortOrderE0EiiyiiNS1_21identity_decomposer_tEEEvPT5_SB_PT3_PKSC_PT1_PKSG_PT2_PKSK_T4_iiT6__param_9];
	shfl.sync.idx.b32	%r1502|%p134, %r2243, %r307, 31, -1;
	add.s32 	%r311, %r308, %r1502;
	shr.u32 	%r1503, %r2213, %r2110;
	and.b32  	%r1499, %r1503, %r221;
	mov.b32 	%r1479, 1;
	// begin inline asm
	{
    .reg .pred p;
    and.b32 %r1477, %r1499, %r1479;    setp.ne.u32 p, %r1477, 0;
    vote.ballot.sync.b32 %r1477, p, 0xffffffff;
    @!p not.b32 %r1477, %r1477;
}

	// end inline asm
	mov.b32 	%r1482, 2;
	// begin inline asm
	{
    .reg .pred p;
    and.b32 %r1480, %r1499, %r1482;    setp.ne.u32 p, %r1480, 0;
    vote.ballot.sync.b32 %r1480, p, 0xffffffff;
    @!p not.b32 %r1480, %r1480;
}

	// end inline asm
	and.b32  	%r1504, %r1480, %r1477;
	mov.b32 	%r1485, 4;
	// begin inline asm
	{
    .reg .pred p;
    and.b32 %r1483, %r1499, %r1485;    setp.ne.u32 p, %r1483, 0;
    vote.ballot.sync.b32 %r1483, p, 0xffffffff;
    @!p not.b32 %r1483, %r1483;
}

	// end inline asm
	and.b32  	%r1505, %r1483, %r1504;
	mov.b32 	%r1488, 8;
	// begin inline asm
	{
    .reg .pred p;
    and.b32 %r1486, %r1499, %r1488;    setp.ne.u32 p, %r1486, 0;
    vote.ballot.sync.b32 %r1486, p, 0xffffffff;
    @!p not.b32 %r1486, %r1486;
}

	// end inline asm
	and.b32  	%r1506, %r1486, %r1505;
	mov.b32 	%r1491, 16;
	// begin inline asm
	{
    .reg .pred p;
    and.b32 %r1489, %r1499, %r1491;    setp.ne.u32 p, %r1489, 0;
    vote.ballot.sync.b32 %r1489, p, 0xffffffff;
    @!p not.b32 %r1489, %r1489;
}

	// end inline asm
	and.b32  	%r1507, %r1489, %r1506;
	mov.b32 	%r1494, 32;
	// begin inline asm
	{
    .reg .pred p;
    and.b32 %r1492, %r1499, %r1494;    setp.ne.u32 p, %r1492, 0;
    vote.ballot.sync.b32 %r1492, p, 0xffffffff;
    @!p not.b32 %r1492, %r1492;
}

	// end inline asm
	and.b32  	%r1508, %r1492, %r1507;
	mov.b32 	%r1497, 64;
	// begin inline asm
	{
    .reg .pred p;
    and.b32 %r1495, %r1499, %r1497;    setp.ne.u32 p, %r1495, 0;
    vote.ballot.sync.b32 %r1495, p, 0xffffffff;
    @!p not.b32 %r1495, %r1495;
}

	// end inline asm
	and.b32  	%r1509, %r1495, %r1508;
	mov.b32 	%r1500, 128;
	// begin inline asm
	{
    .reg .pred p;
    and.b32 %r1498, %r1499, %r1500;    setp.ne.u32 p, %r1498, 0;
    vote.ballot.sync.b32 %r1498, p, 0xffffffff;
    @!p not.b32 %r1498, %r1498;
}

	// end inline asm
	and.b32  	%r1510, %r1498, %r1509;
	clz.b32 	%r1511, %r1510;
	sub.s32 	%r313, 31, %r1511;
	and.b32  	%r1512, %r878, %r1510;
	popc.b32 	%r314, %r1512;
	setp.ne.s32 	%p135, %r443, %r313;
	mov.b32 	%r2244, 0;
	@%p135 bra 	$L__BB6_211;
	shl.b32 	%r1517, %r1499, 2;
	add.s32 	%r1518, %r219, %r1517;
	atom.shared.add.u32 	%r2244, [%r1518], %r314;
$L__BB6_211:
	ld.param.u32 	%r2111, [_ZN3cub18CUB_300001_SM_10006detail10radix_sort29DeviceRadixSortOnesweepKernelINS1_5radix10policy_hubIiiyE10Policy1000ELNS0_9SortOrderE0EiiyiiNS1_21identity_decomposer_tEEEvPT5_SB_PT3_PKSC_PT1_PKSG_PT2_PKSK_T4_iiT6__param_9];
	shfl.sync.idx.b32	%r1544|%p136, %r2244, %r313, 31, -1;
	add.s32 	%r317, %r314, %r1544;
	shr.u32 	%r1545, %r2212, %r2111;
	and.b32  	%r1541, %r1545, %r221;
	mov.b32 	%r1521, 1;
	// begin inline asm
	{
    .reg .pred p;
    and.b32 %r1519, %r1541, %r1521;    setp.ne.u32 p, %r1519, 0;
    vote.ballot.sync.b32 %r1519, p, 0xffffffff;
    @!p not.b32 %r1519, %r1519;
}

	// end inline asm
	mov.b32 	%r1524, 2;
	// begin inline asm
	{
    .reg .pred p;
    and.b32 %r1522, %r1541, %r1524;    setp.ne.u32 p, %r1522, 0;
    vote.ballot.sync.b32 %r1522, p, 0xffffffff;
    @!p not.b32 %r1522, %r1522;
}

	// end inline asm
	and.b32  	%r1546, %r1522, %r1519;
	mov.b32 	%r1527, 4;
	// begin inline asm
	{
    .reg .pred p;
    and.b32 %r1525, %r1541, %r1527;    setp.ne.u32 p, %r1525, 0;
    vote.ballot.sync.b32 %r1525, p, 0xffffffff;
    @!p not.b32 %r1525, %r1525;
}

	// end inline asm
	and.b32  	%r1547, %r1525, %r1546;
	mov.b32 	%r1530, 8;
	// begin inline asm
	{
    .reg .pred p;
    and.b32 %r1528, %r1541, %r1530;    setp.ne.u32 p, %r1528, 0;
    vote.ballot.sync.b32 %r1528, p, 0xffffffff;
    @!p not.b32 %r1528, %r1528;
}

	// end inline asm
	and.b32  	%r1548, %r1528, %r1547;
	mov.b32 	%r1533, 16;
	// begin inline asm
	{
    .reg .pred p;
    and.b32 %r1531, %r1541, %r1533;    setp.ne.u32 p, %r1531, 0;
    vote.ballot.sync.b32 %r1531, p, 0xffffffff;
    @!p not.b32 %r1531, %r1531;
}

	// end inline asm
	and.b32  	%r1549, %r1531, %r1548;
	mov.b32 	%r1536, 32;
	// begin inline asm
	{
    .reg .pred p;
    and.b32 %r1534, %r1541, %r1536;    setp.ne.u32 p, %r1534, 0;
    vote.ballot.sync.b32 %r1534, p, 0xffffffff;
    @!p not.b32 %r1534, %r1534;
}

	// end inline asm
	and.b32  	%r1550, %r1534, %r1549;
	mov.b32 	%r1539, 64;
	// begin inline asm
	{
    .reg .pred p;
    and.b32 %r1537, %r1541, %r1539;    setp.ne.u32 p, %r1537, 0;
    vote.ballot.sync.b32 %r1537, p, 0xffffffff;
    @!p not.b32 %r1537, %r1537;
}

	// end inline asm
	and.b32  	%r1551, %r1537, %r1550;
	mov.b32 	%r1542, 128;
	// begin inline asm
	{
    .reg .pred p;
    and.b32 %r1540, %r1541, %r1542;    setp.ne.u32 p, %r1540, 0;
    vote.ballot.sync.b32 %r1540, p, 0xffffffff;
    @!p not.b32 %r1540, %r1540;
}

	// end inline asm
	and.b32  	%r1552, %r1540, %r1551;
	clz.b32 	%r1553, %r1552;
	sub.s32 	%r319, 31, %r1553;
	and.b32  	%r1554, %r878, %r1552;
	popc.b32 	%r320, %r1554;
	setp.ne.s32 	%p137, %r443, %r319;
	mov.b32 	%r2245, 0;
	@%p137 bra 	$L__BB6_213;
	shl.b32 	%r1559, %r1541, 2;
	add.s32 	%r1560, %r219, %r1559;
	atom.shared.add.u32 	%r2245, [%r1560], %r320;
$L__BB6_213:
	setp.gt.u32 	%p138, %r1, 255;
	shfl.sync.idx.b32	%r1561|%p139, %r2245, %r319, 31, -1;
	add.s32 	%r1562, %r320, %r1561;
	bar.sync 	0;
	shl.b32 	%r1563, %r227, 2;
	add.s32 	%r323, %r783, %r1563;
	st.shared.u32 	[%r323+-4], %r2228;
	shl.b32 	%r1565, %r233, 2;
	add.s32 	%r324, %r783, %r1565;
	st.shared.u32 	[%r324+-4], %r2227;
	shl.b32 	%r1566, %r239, 2;
	add.s32 	%r325, %r783, %r1566;
	st.shared.u32 	[%r325+-4], %r2226;
	shl.b32 	%r1567, %r245, 2;
	add.s32 	%r326, %r783, %r1567;
	st.shared.u32 	[%r326+-4], %r2225;
	shl.b32 	%r1568, %r251, 2;
	add.s32 	%r327, %r783, %r1568;
	st.shared.u32 	[%r327+-4], %r2224;
	shl.b32 	%r1569, %r257, 2;
	add.s32 	%r328, %r783, %r1569;
	st.shared.u32 	[%r328+-4], %r2223;
	shl.b32 	%r1570, %r263, 2;
	add.s32 	%r329, %r783, %r1570;
	st.shared.u32 	[%r329+-4], %r2222;
	shl.b32 	%r1571, %r269, 2;
	add.s32 	%r330, %r783, %r1571;
	st.shared.u32 	[%r330+-4], %r2221;
	shl.b32 	%r1572, %r275, 2;
	add.s32 	%r331, %r783, %r1572;
	st.shared.u32 	[%r331+-4], %r2220;
	shl.b32 	%r1573, %r281, 2;
	add.s32 	%r332, %r783, %r1573;
	st.shared.u32 	[%r332+-4], %r2219;
	shl.b32 	%r1574, %r287, 2;
	add.s32 	%r333, %r783, %r1574;
	st.shared.u32 	[%r333+-4], %r2218;
	shl.b32 	%r1575, %r293, 2;
	add.s32 	%r334, %r783, %r1575;
	st.shared.u32 	[%r334+-4], %r2217;
	shl.b32 	%r1576, %r299, 2;
	add.s32 	%r335, %r783, %r1576;
	st.shared.u32 	[%r335+-4], %r2216;
	shl.b32 	%r1577, %r305, 2;
	add.s32 	%r336, %r783, %r1577;
	st.shared.u32 	[%r336+-4], %r2215;
	shl.b32 	%r1578, %r311, 2;
	add.s32 	%r337, %r783, %r1578;
	st.shared.u32 	[%r337+-4], %r2214;
	shl.b32 	%r1579, %r317, 2;
	add.s32 	%r338, %r783, %r1579;
	st.shared.u32 	[%r338+-4], %r2213;
	shl.b32 	%r1580, %r1562, 2;
	add.s32 	%r339, %r783, %r1580;
	st.shared.u32 	[%r339+-4], %r2212;
	shl.b32 	%r1581, %r1, 3;
	add.s32 	%r1582, %r783, %r1581;
	add.s32 	%r340, %r1582, 26112;
	@%p138 bra 	$L__BB6_221;
	ld.param.u64 	%rd437, [_ZN3cub18CUB_300001_SM_10006detail10radix_sort29DeviceRadixSortOnesweepKernelINS1_5radix10policy_hubIiiyE10Policy1000ELNS0_9SortOrderE0EiiyiiNS1_21identity_decomposer_tEEEvPT5_SB_PT3_PKSC_PT1_PKSG_PT2_PKSK_T4_iiT6__param_3];
	cvta.to.global.u64 	%rd93, %rd437;
	shl.b64 	%rd94, %rd9, 3;
	add.s64 	%rd95, %rd93, %rd94;
	ld.global.u64 	%rd96, [%rd95];
	cvt.s64.s32 	%rd97, %r218;
	sub.s64 	%rd456, %rd96, %rd97;
	st.shared.u64 	[%r340], %rd456;
	setp.lt.s32 	%p140, %r3, 1;
	mov.u32 	%r2249, %r2174;
	@%p140 bra 	$L__BB6_220;
	mov.b32 	%r2247, -1;
	mov.u32 	%r2246, %r3;
	mov.u32 	%r2249, %r2174;
$L__BB6_216:
	ld.param.u64 	%rd430, [_ZN3cub18CUB_300001_SM_10006detail10radix_sort29DeviceRadixSortOnesweepKernelINS1_5radix10policy_hubIiiyE10Policy1000ELNS0_9SortOrderE0EiiyiiNS1_21identity_decomposer_tEEEvPT5_SB_PT3_PKSC_PT1_PKSG_PT2_PKSK_T4_iiT6__param_0];
	add.s32 	%r344, %r2246, -1;
	shl.b32 	%r1584, %r344, 8;
	add.s32 	%r1585, %r1584, %r1;
	cvta.to.global.u64 	%rd98, %rd430;
	mul.wide.s32 	%rd99, %r1585, 4;
	add.s64 	%rd19, %rd98, %rd99;
$L__BB6_217:
	membar.cta;
	ld.volatile.global.u32 	%r345, [%rd19];
	setp.eq.s32 	%p141, %r345, 0;
	@%p141 bra 	$L__BB6_217;
	and.b32  	%r1586, %r345, 1073741823;
	add.s32 	%r2249, %r1586, %r2249;
	setp.gt.s32 	%p142, %r345, -1;
	vote.sync.ballot.b32 	%r2247, %p142, %r2247;
	setp.gt.u32 	%p144, %r2246, 1;
	and.pred  	%p145, %p142, %p144;
	mov.u32 	%r2246, %r344;
	@%p145 bra 	$L__BB6_216;
	ld.shared.u64 	%rd456, [%r340];
$L__BB6_220:
	ld.param.u64 	%rd431, [_ZN3cub18CUB_300001_SM_10006detail10radix_sort29DeviceRadixSortOnesweepKernelINS1_5radix10policy_hubIiiyE10Policy1000ELNS0_9SortOrderE0EiiyiiNS1_21identity_decomposer_tEEEvPT5_SB_PT3_PKSC_PT1_PKSG_PT2_PKSK_T4_iiT6__param_0];
	or.b32  	%r1587, %r2249, -2147483648;
	cvta.to.global.u64 	%rd100, %rd431;
	shl.b32 	%r1588, %r3, 8;
	add.s32 	%r1589, %r1588, %r1;
	mul.wide.s32 	%rd101, %r1589, 4;
	add.s64 	%rd102, %rd100, %rd101;
	st.volatile.global.u32 	[%rd102], %r1587;
	sub.s32 	%r1590, %r2249, %r2174;
	cvt.s64.s32 	%rd103, %r1590;
	add.s64 	%rd104, %rd456, %rd103;
	st.shared.u64 	[%r340], %rd104;
$L__BB6_221:
	ld.param.u32 	%r2087, [_ZN3cub18CUB_300001_SM_10006detail10radix_sort29DeviceRadixSortOnesweepKernelINS1_5radix10policy_hubIiiyE10Policy1000ELNS0_9SortOrderE0EiiyiiNS1_21identity_decomposer_tEEEvPT5_SB_PT3_PKSC_PT1_PKSG_PT2_PKSK_T4_iiT6__param_8];
	ld.param.u64 	%rd434, [_ZN3cub18CUB_300001_SM_10006detail10radix_sort29DeviceRadixSortOnesweepKernelINS1_5radix10policy_hubIiiyE10Policy1000ELNS0_9SortOrderE0EiiyiiNS1_21identity_decomposer_tEEEvPT5_SB_PT3_PKSC_PT1_PKSG_PT2_PKSK_T4_iiT6__param_2];
	setp.gt.u32 	%p146, %r1, 255;
	mad.lo.s32 	%r349, %r3, 6528, 6528;
	setp.lt.s32 	%p147, %r349, %r2087;
	setp.eq.s64 	%p148, %rd434, 0;
	or.pred  	%p149, %p148, %p147;
	or.pred  	%p150, %p146, %p149;
	@%p150 bra 	$L__BB6_223;
	ld.param.u64 	%rd435, [_ZN3cub18CUB_300001_SM_10006detail10radix_sort29DeviceRadixSortOnesweepKernelINS1_5radix10policy_hubIiiyE10Policy1000ELNS0_9SortOrderE0EiiyiiNS1_21identity_decomposer_tEEEvPT5_SB_PT3_PKSC_PT1_PKSG_PT2_PKSK_T4_iiT6__param_2];
	ld.shared.u64 	%rd105, [%r340];
	cvt.s64.s32 	%rd106, %r2174;
	cvt.s64.s32 	%rd107, %r218;
	add.s64 	%rd108, %rd107, %rd106;
	add.s64 	%rd109, %rd108, %rd105;
	cvta.to.global.u64 	%rd110, %rd435;
	shl.b64 	%rd111, %rd9, 3;
	add.s64 	%rd112, %rd110, %rd111;
	st.global.u64 	[%rd112], %rd109;
$L__BB6_223:
	ld.param.u32 	%r2088, [_ZN3cub18CUB_300001_SM_10006detail10radix_sort29DeviceRadixSortOnesweepKernelINS1_5radix10policy_hubIiiyE10Policy1000ELNS0_9SortOrderE0EiiyiiNS1_21identity_decomposer_tEEEvPT5_SB_PT3_PKSC_PT1_PKSG_PT2_PKSK_T4_iiT6__param_8];
	ld.param.u64 	%rd438, [_ZN3cub18CUB_300001_SM_10006detail10radix_sort29DeviceRadixSortOnesweepKernelINS1_5radix10policy_hubIiiyE10Policy1000ELNS0_9SortOrderE0EiiyiiNS1_21identity_decomposer_tEEEvPT5_SB_PT3_PKSC_PT1_PKSG_PT2_PKSK_T4_iiT6__param_4];
	cvta.to.global.u64 	%rd22, %rd438;
	shl.b32 	%r1591, %r1, 2;
	add.s32 	%r350, %r783, %r1591;
	setp.gt.s32 	%p151, %r349, %r2088;
	bar.sync 	0;
	@%p151 bra 	$L__BB6_225;
	ld.param.u32 	%r2112, [_ZN3cub18CUB_300001_SM_10006detail10radix_sort29DeviceRadixSortOnesweepKernelINS1_5radix10policy_hubIiiyE10Policy1000ELNS0_9SortOrderE0EiiyiiNS1_21identity_decomposer_tEEEvPT5_SB_PT3_PKSC_PT1_PKSG_PT2_PKSK_T4_iiT6__param_9];
	ld.shared.u32 	%r1593, [%r350];
	shr.u32 	%r1594, %r1593, %r2112;
	and.b32  	%r1595, %r1594, %r221;
	shl.b32 	%r1596, %r1595, 3;
	add.s32 	%r1598, %r783, 26112;
	add.s32 	%r1599, %r1598, %r1596;
	ld.shared.u64 	%rd113, [%r1599];
	add.s64 	%rd114, %rd113, %rd9;
	xor.b32  	%r1600, %r1593, -2147483648;
	shl.b64 	%rd115, %rd114, 2;
	add.s64 	%rd116, %rd22, %rd115;
	st.global.u32 	[%rd116], %r1600;
	bar.warp.sync 	-1;
	ld.shared.u32 	%r1601, [%r350+1536];
	shr.u32 	%r1602, %r1601, %r2112;
	and.b32  	%r1603, %r1602, %r221;
	shl.b32 	%r1604, %r1603, 3;
	add.s32 	%r1605, %r1598, %r1604;
	ld.shared.u64 	%rd117, [%r1605];
	add.s64 	%rd118, %rd117, %rd9;
	xor.b32  	%r1606, %r1601, -2147483648;
	shl.b64 	%rd119, %rd118, 2;
	add.s64 	%rd120, %rd22, %rd119;
	st.global.u32 	[%rd120+1536], %r1606;
	bar.warp.sync 	-1;
	ld.shared.u32 	%r1607, [%r350+3072];
	shr.u32 	%r1608, %r1607, %r2112;
	and.b32  	%r1609, %r1608, %r221;
	shl.b32 	%r1610, %r1609, 3;
	add.s32 	%r1611, %r1598, %r1610;
	ld.shared.u64 	%rd121, [%r1611];
	add.s64 	%rd122, %rd121, %rd9;
	xor.b32  	%r1612, %r1607, -2147483648;
	shl.b64 	%rd123, %rd122, 2;
	add.s64 	%rd124, %rd22, %rd123;
	st.global.u32 	[%rd124+3072], %r1612;
	bar.warp.sync 	-1;
	ld.shared.u32 	%r1613, [%r350+4608];
	shr.u32 	%r1614, %r1613, %r2112;
	and.b32  	%r1615, %r1614, %r221;
	shl.b32 	%r1616, %r1615, 3;
	add.s32 	%r1617, %r1598, %r1616;
	ld.shared.u64 	%rd125, [%r1617];
	add.s64 	%rd126, %rd125, %rd9;
	xor.b32  	%r1618, %r1613, -2147483648;
	shl.b64 	%rd127, %rd126, 2;
	add.s64 	%rd128, %rd22, %rd127;
	st.global.u32 	[%rd128+4608], %r1618;
	bar.warp.sync 	-1;
	ld.shared.u32 	%r1619, [%r350+6144];
	shr.u32 	%r1620, %r1619, %r2112;
	and.b32  	%r1621, %r1620, %r221;
	shl.b32 	%r1622, %r1621, 3;
	add.s32 	%r1623, %r1598, %r1622;
	ld.shared.u64 	%rd129, [%r1623];
	add.s64 	%rd130, %rd129, %rd9;
	xor.b32  	%r1624, %r1619, -2147483648;
	shl.b64 	%rd131, %rd130, 2;
	add.s64 	%rd132, %rd22, %rd131;
	st.global.u32 	[%rd132+6144], %r1624;
	bar.warp.sync 	-1;
	ld.shared.u32 	%r1625, [%r350+7680];
	shr.u32 	%r1626, %r1625, %r2112;
	and.b32  	%r1627, %r1626, %r221;
	shl.b32 	%r1628, %r1627, 3;
	add.s32 	%r1629, %r1598, %r1628;
	ld.shared.u64 	%rd133, [%r1629];
	add.s64 	%rd134, %rd133, %rd9;
	xor.b32  	%r1630, %r1625, -2147483648;
	shl.b64 	%rd135, %rd134, 2;
	add.s64 	%rd136, %rd22, %rd135;
	st.global.u32 	[%rd136+7680], %r1630;
	bar.warp.sync 	-1;
	ld.shared.u32 	%r1631, [%r350+9216];
	shr.u32 	%r1632, %r1631, %r2112;
	and.b32  	%r1633, %r1632, %r221;
	shl.b32 	%r1634, %r1633, 3;
	add.s32 	%r1635, %r1598, %r1634;
	ld.shared.u64 	%rd137, [%r1635];
	add.s64 	%rd138, %rd137, %rd9;
	xor.b32  	%r1636, %r1631, -2147483648;
	shl.b64 	%rd139, %rd138, 2;
	add.s64 	%rd140, %rd22, %rd139;
	st.global.u32 	[%rd140+9216], %r1636;
	bar.warp.sync 	-1;
	ld.shared.u32 	%r1637, [%r350+10752];
	shr.u32 	%r1638, %r1637, %r2112;
	and.b32  	%r1639, %r1638, %r221;
	shl.b32 	%r1640, %r1639, 3;
	add.s32 	%r1641, %r1598, %r1640;
	ld.shared.u64 	%rd141, [%r1641];
	add.s64 	%rd142, %rd141, %rd9;
	xor.b32  	%r1642, %r1637, -2147483648;
	shl.b64 	%rd143, %rd142, 2;
	add.s64 	%rd144, %rd22, %rd143;
	st.global.u32 	[%rd144+10752], %r1642;
	bar.warp.sync 	-1;
	ld.shared.u32 	%r1643, [%r350+12288];
	shr.u32 	%r1644, %r1643, %r2112;
	and.b32  	%r1645, %r1644, %r221;
	shl.b32 	%r1646, %r1645, 3;
	add.s32 	%r1647, %r1598, %r1646;
	ld.shared.u64 	%rd145, [%r1647];
	add.s64 	%rd146, %rd145, %rd9;
	xor.b32  	%r1648, %r1643, -2147483648;
	shl.b64 	%rd147, %rd146, 2;
	add.s64 	%rd148, %rd22, %rd147;
	st.global.u32 	[%rd148+12288], %r1648;
	bar.warp.sync 	-1;
	ld.shared.u32 	%r1649, [%r350+13824];
	shr.u32 	%r1650, %r1649, %r2112;
	and.b32  	%r1651, %r1650, %r221;
	shl.b32 	%r1652, %r1651, 3;
	add.s32 	%r1653, %r1598, %r1652;
	ld.shared.u64 	%rd149, [%r1653];
	add.s64 	%rd150, %rd149, %rd9;
	xor.b32  	%r1654, %r1649, -2147483648;
	shl.b64 	%rd151, %rd150, 2;
	add.s64 	%rd152, %rd22, %rd151;
	st.global.u32 	[%rd152+13824], %r1654;
	bar.warp.sync 	-1;
	ld.shared.u32 	%r1655, [%r350+15360];
	shr.u32 	%r1656, %r1655, %r2112;
	and.b32  	%r1657, %r1656, %r221;
	shl.b32 	%r1658, %r1657, 3;
	add.s32 	%r1659, %r1598, %r1658;
	ld.shared.u64 	%rd153, [%r1659];
	add.s64 	%rd154, %rd153, %rd9;
	xor.b32  	%r1660, %r1655, -2147483648;
	shl.b64 	%rd155, %rd154, 2;
	add.s64 	%rd156, %rd22, %rd155;
	st.global.u32 	[%rd156+15360], %r1660;
	bar.warp.sync 	-1;
	ld.shared.u32 	%r1661, [%r350+16896];
	shr.u32 	%r1662, %r1661, %r2112;
	and.b32  	%r1663, %r1662, %r221;
	shl.b32 	%r1664, %r1663, 3;
	add.s32 	%r1665, %r1598, %r1664;
	ld.shared.u64 	%rd157, [%r1665];
	add.s64 	%rd158, %rd157, %rd9;
	xor.b32  	%r1666, %r1661, -2147483648;
	shl.b64 	%rd159, %rd158, 2;
	add.s64 	%rd160, %rd22, %rd159;
	st.global.u32 	[%rd160+16896], %r1666;
	bar.warp.sync 	-1;
	ld.shared.u32 	%r1667, [%r350+18432];
	shr.u32 	%r1668, %r1667, %r2112;
	and.b32  	%r1669, %r1668, %r221;
	shl.b32 	%r1670, %r1669, 3;
	add.s32 	%r1671, %r1598, %r1670;
	ld.shared.u64 	%rd161, [%r1671];
	add.s64 	%rd162, %rd161, %rd9;
	xor.b32  	%r1672, %r1667, -2147483648;
	shl.b64 	%rd163, %rd162, 2;
	add.s64 	%rd164, %rd22, %rd163;
	st.global.u32 	[%rd164+18432], %r1672;
	bar.warp.sync 	-1;
	ld.shared.u32 	%r1673, [%r350+19968];
	shr.u32 	%r1674, %r1673, %r2112;
	and.b32  	%r1675, %r1674, %r221;
	shl.b32 	%r1676, %r1675, 3;
	add.s32 	%r1677, %r1598, %r1676;
	ld.shared.u64 	%rd165, [%r1677];
	add.s64 	%rd166, %rd165, %rd9;
	xor.b32  	%r1678, %r1673, -2147483648;
	shl.b64 	%rd167, %rd166, 2;
	add.s64 	%rd168, %rd22, %rd167;
	st.global.u32 	[%rd168+19968], %r1678;
	bar.warp.sync 	-1;
	ld.shared.u32 	%r1679, [%r350+21504];
	shr.u32 	%r1680, %r1679, %r2112;
	and.b32  	%r1681, %r1680, %r221;
	shl.b32 	%r1682, %r1681, 3;
	add.s32 	%r1683, %r1598, %r1682;
	ld.shared.u64 	%rd169, [%r1683];
	add.s64 	%rd170, %rd169, %rd9;
	xor.b32  	%r1684, %r1679, -2147483648;
	shl.b64 	%rd171, %rd170, 2;
	add.s64 	%rd172, %rd22, %rd171;
	st.global.u32 	[%rd172+21504], %r1684;
	bar.warp.sync 	-1;
	ld.shared.u32 	%r1685, [%r350+23040];
	shr.u32 	%r1686, %r1685, %r2112;
	and.b32  	%r1687, %r1686, %r221;
	shl.b32 	%r1688, %r1687, 3;
	add.s32 	%r1689, %r1598, %r1688;
	ld.shared.u64 	%rd173, [%r1689];
	add.s64 	%rd174, %rd173, %rd9;
	xor.b32  	%r1690, %r1685, -2147483648;
	shl.b64 	%rd175, %rd174, 2;
	add.s64 	%rd176, %rd22, %rd175;
	st.global.u32 	[%rd176+23040], %r1690;
	bar.warp.sync 	-1;
	ld.shared.u32 	%r1691, [%r350+24576];
	shr.u32 	%r1692, %r1691, %r2112;
	and.b32  	%r1693, %r1692, %r221;
	shl.b32 	%r1694, %r1693, 3;
	add.s32 	%r1695, %r1598, %r1694;
	ld.shared.u64 	%rd177, [%r1695];
	add.s64 	%rd178, %rd177, %rd9;
	xor.b32  	%r1696, %r1691, -2147483648;
	shl.b64 	%rd179, %rd178, 2;
	add.s64 	%rd180, %rd22, %rd179;
	st.global.u32 	[%rd180+24576], %r1696;
	bar.warp.sync 	-1;
	bra.uni 	$L__BB6_260;
$L__BB6_225:
	ld.param.u32 	%r2089, [_ZN3cub18CUB_300001_SM_10006detail10radix_sort29DeviceRadixSortOnesweepKernelINS1_5radix10policy_hubIiiyE10Policy1000ELNS0_9SortOrderE0EiiyiiNS1_21identity_decomposer_tEEEvPT5_SB_PT3_PKSC_PT1_PKSG_PT2_PKSK_T4_iiT6__param_8];
	mad.lo.s32 	%r351, %r3, -6528, %r2089;
	setp.ge.s32 	%p152, %r1, %r351;
	@%p152 bra 	$L__BB6_227;
	ld.param.u32 	%r2113, [_ZN3cub18CUB_300001_SM_10006detail10radix_sort29DeviceRadixSortOnesweepKernelINS1_5radix10policy_hubIiiyE10Policy1000ELNS0_9SortOrderE0EiiyiiNS1_21identity_decomposer_tEEEvPT5_SB_PT3_PKSC_PT1_PKSG_PT2_PKSK_T4_iiT6__param_9];
	ld.shared.u32 	%r1697, [%r350];
	shr.u32 	%r1698, %r1697, %r2113;
	and.b32  	%r1699, %r1698, %r221;
	shl.b32 	%r1700, %r1699, 3;
	add.s32 	%r1702, %r783, %r1700;
	ld.shared.u64 	%rd181, [%r1702+26112];
	xor.b32  	%r1703, %r1697, -2147483648;
	add.s64 	%rd182, %rd181, %rd9;
	shl.b64 	%rd183, %rd182, 2;
	add.s64 	%rd184, %rd22, %rd183;
	st.global.u32 	[%rd184], %r1703;
$L__BB6_227:
	bar.warp.sync 	-1;
	add.s32 	%r1704, %r1, 384;
	setp.ge.s32 	%p153, %r1704, %r351;
	@%p153 bra 	$L__BB6_229;
	ld.param.u32 	%r2114, [_ZN3cub18CUB_300001_SM_10006detail10radix_sort29DeviceRadixSortOnesweepKernelINS1_5radix10policy_hubIiiyE10Policy1000ELNS0_9SortOrderE0EiiyiiNS1_21identity_decomposer_tEEEvPT5_SB_PT3_PKSC_PT1_PKSG_PT2_PKSK_T4_iiT6__param_9];
	ld.shared.u32 	%r1705, [%r350+1536];
	shr.u32 	%r1706, %r1705, %r2114;
	and.b32  	%r1707, %r1706, %r221;
	shl.b32 	%r1708, %r1707, 3;
	add.s32 	%r1710, %r783, %r1708;
	ld.shared.u64 	%rd185, [%r1710+26112];
	xor.b32  	%r1711, %r1705, -2147483648;
	add.s64 	%rd186, %rd185, %rd9;
	shl.b64 	%rd187, %rd186, 2;
	add.s64 	%rd188, %rd22, %rd187;
	st.global.u32 	[%rd188+1536], %r1711;
$L__BB6_229:
	bar.warp.sync 	-1;
	add.s32 	%r1712, %r1, 768;
	setp.ge.s32 	%p154, %r1712, %r351;
	@%p154 bra 	$L__BB6_231;
	ld.param.u32 	%r2115, [_ZN3cub18CUB_300001_SM_10006detail10radix_sort29DeviceRadixSortOnesweepKernelINS1_5radix10policy_hubIiiyE10Policy1000ELNS0_9SortOrderE0EiiyiiNS1_21identity_decomposer_tEEEvPT5_SB_PT3_PKSC_PT1_PKSG_PT2_PKSK_T4_iiT6__param_9];
	ld.shared.u32 	%r1713, [%r350+3072];
	shr.u32 	%r1714, %r1713, %r2115;
	and.b32  	%r1715, %r1714, %r221;
	shl.b32 	%r1716, %r1715, 3;
	add.s32 	%r1718, %r783, %r1716;
	ld.shared.u64 	%rd189, [%r1718+26112];
	xor.b32  	%r1719, %r1713, -2147483648;
	add.s64 	%rd190, %rd189, %rd9;
	shl.b64 	%rd191, %rd190, 2;
	add.s64 	%rd192, %rd22, %rd191;
	st.global.u32 	[%rd192+3072], %r1719;
$L__BB6_231:
	bar.warp.sync 	-1;
	add.s32 	%r1720, %r1, 1152;
	setp.ge.s32 	%p155, %r1720, %r351;
	@%p155 bra 	$L__BB6_233;
	ld.param.u32 	%r2116, [_ZN3cub18CUB_300001_SM_10006detail10radix_sort29DeviceRadixSortOnesweepKernelINS1_5radix10policy_hubIiiyE10Policy1000ELNS0_9SortOrderE0EiiyiiNS1_21identity_decomposer_tEEEvPT5_SB_PT3_PKSC_PT1_PKSG_PT2_PKSK_T4_iiT6__param_9];
	ld.shared.u32 	%r1721, [%r350+4608];
	shr.u32 	%r1722, %r1721, %r2116;
	and.b32  	%r1723, %r1722, %r221;
	shl.b32 	%r1724, %r1723, 3;
	add.s32 	%r1726, %r783, %r1724;
	ld.shared.u64 	%rd193, [%r1726+26112];
	xor.b32  	%r1727, %r1721, -2147483648;
	add.s64 	%rd194, %rd193, %rd9;
	shl.b64 	%rd195, %rd194, 2;
	add.s64 	%rd196, %rd22, %rd195;
	st.global.u32 	[%rd196+4608], %r1727;
$L__BB6_233:
	bar.warp.sync 	-1;
	add.s32 	%r1728, %r1, 1536;
	setp.ge.s32 	%p156, %r1728, %r351;
	@%p156 bra 	$L__BB6_235;
	ld.param.u32 	%r2117, [_ZN3cub18CUB_300001_SM_10006detail10radix_sort29DeviceRadixSortOnesweepKernelINS1_5radix10policy_hubIiiyE10Policy1000ELNS0_9SortOrderE0EiiyiiNS1_21identity_decomposer_tEEEvPT5_SB_PT3_PKSC_PT1_PKSG_PT2_PKSK_T4_iiT6__param_9];
	ld.shared.u32 	%r1729, [%r350+6144];
	shr.u32 	%r1730, %r1729, %r2117;
	and.b32  	%r1731, %r1730, %r221;
	shl.b32 	%r1732, %r1731, 3;
	add.s32 	%r1734, %r783, %r1732;
	ld.shared.u64 	%rd197, [%r1734+26112];
	xor.b32  	%r1735, %r1729, -2147483648;
	add.s64 	%rd198, %rd197, %rd9;
	shl.b64 	%rd199, %rd198, 2;
	add.s64 	%rd200, %rd22, %rd199;
	st.global.u32 	[%rd200+6144], %r1735;
$L__BB6_235:
	bar.warp.sync 	-1;
	add.s32 	%r1736, %r1, 1920;
	setp.ge.s32 	%p157, %r1736, %r351;
	@%p157 bra 	$L__BB6_237;
	ld.param.u32 	%r2118, [_ZN3cub18CUB_300001_SM_10006detail10radix_sort29DeviceRadixSortOnesweepKernelINS1_5radix10policy_hubIiiyE10Policy1000ELNS0_9SortOrderE0EiiyiiNS1_21identity_decomposer_tEEEvPT5_SB_PT3_PKSC_PT1_PKSG_PT2_PKSK_T4_iiT6__param_9];
	ld.shared.u32 	%r1737, [%r350+7680];
	shr.u32 	%r1738, %r1737, %r2118;
	and.b32  	%r1739, %r1738, %r221;
	shl.b32 	%r1740, %r1739, 3;
	add.s32 	%r1742, %r783, %r1740;
	ld.shared.u64 	%rd201, [%r1742+26112];
	xor.b32  	%r1743, %r1737, -2147483648;
	add.s64 	%rd202, %rd201, %rd9;
	shl.b64 	%rd203, %rd202, 2;
	add.s64 	%rd204, %rd22, %rd203;
	st.global.u32 	[%rd204+7680], %r1743;
$L__BB6_237:
	bar.warp.sync 	-1;
	add.s32 	%r1744, %r1, 2304;
	setp.ge.s32 	%p158, %r1744, %r351;
	@%p158 bra 	$L__BB6_239;
	ld.param.u32 	%r2119, [_ZN3cub18CUB_300001_SM_10006detail10radix_sort29DeviceRadixSortOnesweepKernelINS1_5radix10policy_hubIiiyE10Policy1000ELNS0_9SortOrderE0EiiyiiNS1_21identity_decomposer_tEEEvPT5_SB_PT3_PKSC_PT1_PKSG_PT2_PKSK_T4_iiT6__param_9];
	ld.shared.u32 	%r1745, [%r350+9216];
	shr.u32 	%r1746, %r1745, %r2119;
	and.b32  	%r1747, %r1746, %r221;
	shl.b32 	%r1748, %r1747, 3;
	add.s32 	%r1750, %r783, %r1748;
	ld.shared.u64 	%rd205, [%r1750+26112];
	xor.b32  	%r1751, %r1745, -2147483648;
	add.s64 	%rd206, %rd205, %rd9;
	shl.b64 	%rd207, %rd206, 2;
	add.s64 	%rd208, %rd22, %rd207;
	st.global.u32 	[%rd208+9216], %r1751;
$L__BB6_239:
	bar.warp.sync 	-1;
	add.s32 	%r1752, %r1, 2688;
	setp.ge.s32 	%p159, %r1752, %r351;
	@%p159 bra 	$L__BB6_241;
	ld.param.u32 	%r2120, [_ZN3cub18CUB_300001_SM_10006detail10radix_sort29DeviceRadixSortOnesweepKernelINS1_5radix10policy_hubIiiyE10Policy1000ELNS0_9SortOrderE0EiiyiiNS1_21identity_decomposer_tEEEvPT5_SB_PT3_PKSC_PT1_PKSG_PT2_PKSK_T4_iiT6__param_9];
	ld.shared.u32 	%r1753, [%r350+10752];
	shr.u32 	%r1754, %r1753, %r2120;
	and.b32  	%r1755, %r1754, %r221;
	shl.b32 	%r1756, %r1755, 3;
	add.s32 	%r1758, %r783, %r1756;
	ld.shared.u64 	%rd209, [%r1758+26112];
	xor.b32  	%r1759, %r1753, -2147483648;
	add.s64 	%rd210, %rd209, %rd9;
	shl.b64 	%rd211, %rd210, 2;
	add.s64 	%rd212, %rd22, %rd211;
	st.global.u32 	[%rd212+10752], %r1759;
$L__BB6_241:
	bar.warp.sync 	-1;
	or.b32  	%r1760, %r1, 3072;
	setp.ge.s32 	%p160, %r1760, %r351;
	@%p160 bra 	$L__BB6_243;
	ld.param.u32 	%r2121, [_ZN3cub18CUB_300001_SM_10006detail10radix_sort29DeviceRadixSortOnesweepKernelINS1_5radix10policy_hubIiiyE10Policy1000ELNS0_9SortOrderE0EiiyiiNS1_21identity_decomposer_tEEEvPT5_SB_PT3_PKSC_PT1_PKSG_PT2_PKSK_T4_iiT6__param_9];
	ld.shared.u32 	%r1761, [%r350+12288];
	shr.u32 	%r1762, %r1761, %r2121;
	and.b32  	%r1763, %r1762, %r221;
	shl.b32 	%r1764, %r1763, 3;
	add.s32 	%r1766, %r783, %r1764;
	ld.shared.u64 	%rd213, [%r1766+26112];
	xor.b32  	%r1767, %r1761, -2147483648;
	add.s64 	%rd214, %rd213, %rd9;
	shl.b64 	%rd215, %rd214, 2;
	add.s64 	%rd216, %rd22, %rd215;
	st.global.u32 	[%rd216+12288], %r1767;
$L__BB6_243:
	bar.warp.sync 	-1;
	add.s32 	%r1768, %r1, 3456;
	setp.ge.s32 	%p161, %r1768, %r351;
	@%p161 bra 	$L__BB6_245;
	ld.param.u32 	%r2122, [_ZN3cub18CUB_300001_SM_10006detail10radix_sort29DeviceRadixSortOnesweepKernelINS1_5radix10policy_hubIiiyE10Policy1000ELNS0_9SortOrderE0EiiyiiNS1_21identity_decomposer_tEEEvPT5_SB_PT3_PKSC_PT1_PKSG_PT2_PKSK_T4_iiT6__param_9];
	ld.shared.u32 	%r1769, [%r350+13824];
	shr.u32 	%r1770, %r1769, %r2122;
	and.b32  	%r1771, %r1770, %r221;
	shl.b32 	%r1772, %r1771, 3;
	add.s32 	%r1774, %r783, %r1772;
	ld.shared.u64 	%rd217, [%r1774+26112];
	xor.b32  	%r1775, %r1769, -2147483648;
	add.s64 	%rd218, %rd217, %rd9;
	shl.b64 	%rd219, %rd218, 2;
	add.s64 	%rd220, %rd22, %rd219;
	st.global.u32 	[%rd220+13824], %r1775;
$L__BB6_245:
	bar.warp.sync 	-1;
	add.s32 	%r1776, %r1, 3840;
	setp.ge.s32 	%p162, %r1776, %r351;
	@%p162 bra 	$L__BB6_247;
	ld.param.u32 	%r2123, [_ZN3cub18CUB_300001_SM_10006detail10radix_sort29DeviceRadixSortOnesweepKernelINS1_5radix10policy_hubIiiyE10Policy1000ELNS0_9SortOrderE0EiiyiiNS1_21identity_decomposer_tEEEvPT5_SB_PT3_PKSC_PT1_PKSG_PT2_PKSK_T4_iiT6__param_9];
	ld.shared.u32 	%r1777, [%r350+15360];
	shr.u32 	%r1778, %r1777, %r2123;
	and.b32  	%r1779, %r1778, %r221;
	shl.b32 	%r1780, %r1779, 3;
	add.s32 	%r1782, %r783, %r1780;
	ld.shared.u64 	%rd221, [%r1782+26112];
	xor.b32  	%r1783, %r1777, -2147483648;
	add.s64 	%rd222, %rd221, %rd9;
	shl.b64 	%rd223, %rd222, 2;
	add.s64 	%rd224, %rd22, %rd223;
	st.global.u32 	[%rd224+15360], %r1783;
$L__BB6_247:
	bar.warp.sync 	-1;
	add.s32 	%r1784, %r1, 4224;
	setp.ge.s32 	%p163, %r1784, %r351;
	@%p163 bra 	$L__BB6_249;
	ld.param.u32 	%r2124, [_ZN3cub18CUB_300001_SM_10006detail10radix_sort29DeviceRadixSortOnesweepKernelINS1_5radix10policy_hubIiiyE10Policy1000ELNS0_9SortOrderE0EiiyiiNS1_21identity_decomposer_tEEEvPT5_SB_PT3_PKSC_PT1_PKSG_PT2_PKSK_T4_iiT6__param_9];
	ld.shared.u32 	%r1785, [%r350+16896];
	shr.u32 	%r1786, %r1785, %r2124;
	and.b32  	%r1787, %r1786, %r221;
	shl.b32 	%r1788, %r1787, 3;
	add.s32 	%r1790, %r783, %r1788;
	ld.shared.u64 	%rd225, [%r1790+26112];
	xor.b32  	%r1791, %r1785, -2147483648;
	add.s64 	%rd226, %rd225, %rd9;
	shl.b64 	%rd227, %rd226, 2;
	add.s64 	%rd228, %rd22, %rd227;
	st.global.u32 	[%rd228+16896], %r1791;
$L__BB6_249:
	bar.warp.sync 	-1;
	add.s32 	%r1792, %r1, 4608;
	setp.ge.s32 	%p164, %r1792, %r351;
	@%p164 bra 	$L__BB6_251;
	ld.param.u32 	%r2125, [_ZN3cub18CUB_300001_SM_10006detail10radix_sort29DeviceRadixSortOnesweepKernelINS1_5radix10policy_hubIiiyE10Policy1000ELNS0_9SortOrderE0EiiyiiNS1_21identity_decomposer_tEEEvPT5_SB_PT3_PKSC_PT1_PKSG_PT2_PKSK_T4_iiT6__param_9];
	ld.shared.u32 	%r1793, [%r350+18432];
	shr.u32 	%r1794, %r1793, %r2125;
	and.b32  	%r1795, %r1794, %r221;
	shl.b32 	%r1796, %r1795, 3;
	add.s32 	%r1798, %r783, %r1796;
	ld.shared.u64 	%rd229, [%r1798+26112];
	xor.b32  	%r1799, %r1793, -2147483648;
	add.s64 	%rd230, %rd229, %rd9;
	shl.b64 	%rd231, %rd230, 2;
	add.s64 	%rd232, %rd22, %rd231;
	st.global.u32 	[%rd232+18432], %r1799;
$L__BB6_251:
	bar.warp.sync 	-1;
	add.s32 	%r1800, %r1, 4992;
	setp.ge.s32 	%p165, %r1800, %r351;
	@%p165 bra 	$L__BB6_253;
	ld.param.u32 	%r2126, [_ZN3cub18CUB_300001_SM_10006detail10radix_sort29DeviceRadixSortOnesweepKernelINS1_5radix10policy_hubIiiyE10Policy1000ELNS0_9SortOrderE0EiiyiiNS1_21identity_decomposer_tEEEvPT5_SB_PT3_PKSC_PT1_PKSG_PT2_PKSK_T4_iiT6__param_9];
	ld.shared.u32 	%r1801, [%r350+19968];
	shr.u32 	%r1802, %r1801, %r2126;
	and.b32  	%r1803, %r1802, %r221;
	shl.b32 	%r1804, %r1803, 3;
	add.s32 	%r1806, %r783, %r1804;
	ld.shared.u64 	%rd233, [%r1806+26112];
	xor.b32  	%r1807, %r1801, -2147483648;
	add.s64 	%rd234, %rd233, %rd9;
	shl.b64 	%rd235, %rd234, 2;
	add.s64 	%rd236, %rd22, %rd235;
	st.global.u32 	[%rd236+19968], %r1807;
$L__BB6_253:
	bar.warp.sync 	-1;
	add.s32 	%r1808, %r1, 5376;
	setp.ge.s32 	%p166, %r1808, %r351;
	@%p166 bra 	$L__BB6_255;
	ld.param.u32 	%r2127, [_ZN3cub18CUB_300001_SM_10006detail10radix_sort29DeviceRadixSortOnesweepKernelINS1_5radix10policy_hubIiiyE10Policy1000ELNS0_9SortOrderE0EiiyiiNS1_21identity_decomposer_tEEEvPT5_SB_PT3_PKSC_PT1_PKSG_PT2_PKSK_T4_iiT6__param_9];
	ld.shared.u32 	%r1809, [%r350+21504];
	shr.u32 	%r1810, %r1809, %r2127;
	and.b32  	%r1811, %r1810, %r221;
	shl.b32 	%r1812, %r1811, 3;
	add.s32 	%r1814, %r783, %r1812;
	ld.shared.u64 	%rd237, [%r1814+26112];
	xor.b32  	%r1815, %r1809, -2147483648;
	add.s64 	%rd238, %rd237, %rd9;
	shl.b64 	%rd239, %rd238, 2;
	add.s64 	%rd240, %rd22, %rd239;
	st.global.u32 	[%rd240+21504], %r1815;
$L__BB6_255:
	bar.warp.sync 	-1;
	add.s32 	%r1816, %r1, 5760;
	setp.ge.s32 	%p167, %r1816, %r351;
	@%p167 bra 	$L__BB6_257;
	ld.param.u32 	%r2128, [_ZN3cub18CUB_300001_SM_10006detail10radix_sort29DeviceRadixSortOnesweepKernelINS1_5radix10policy_hubIiiyE10Policy1000ELNS0_9SortOrderE0EiiyiiNS1_21identity_decomposer_tEEEvPT5_SB_PT3_PKSC_PT1_PKSG_PT2_PKSK_T4_iiT6__param_9];
	ld.shared.u32 	%r1817, [%r350+23040];
	shr.u32 	%r1818, %r1817, %r2128;
	and.b32  	%r1819, %r1818, %r221;
	shl.b32 	%r1820, %r1819, 3;
	add.s32 	%r1822, %r783, %r1820;
	ld.shared.u64 	%rd241, [%r1822+26112];
	xor.b32  	%r1823, %r1817, -2147483648;
	add.s64 	%rd242, %rd241, %rd9;
	shl.b64 	%rd243, %rd242, 2;
	add.s64 	%rd244, %rd22, %rd243;
	st.global.u32 	[%rd244+23040], %r1823;
$L__BB6_257:
	bar.warp.sync 	-1;
	or.b32  	%r1824, %r1, 6144;
	setp.ge.s32 	%p168, %r1824, %r351;
	@%p168 bra 	$L__BB6_259;
	ld.param.u32 	%r2129, [_ZN3cub18CUB_300001_SM_10006detail10radix_sort29DeviceRadixSortOnesweepKernelINS1_5radix10policy_hubIiiyE10Policy1000ELNS0_9SortOrderE0EiiyiiNS1_21identity_decomposer_tEEEvPT5_SB_PT3_PKSC_PT1_PKSG_PT2_PKSK_T4_iiT6__param_9];
	ld.shared.u32 	%r1825, [%r350+24576];
	shr.u32 	%r1826, %r1825, %r2129;
	and.b32  	%r1827, %r1826, %r221;
	shl.b32 	%r1828, %r1827, 3;
	add.s32 	%r1830, %r783, %r1828;
	ld.shared.u64 	%rd245, [%r1830+26112];
	xor.b32  	%r1831, %r1825, -2147483648;
	add.s64 	%rd246, %rd245, %rd9;
	shl.b64 	%rd247, %rd246, 2;
	add.s64 	%rd248, %rd22, %rd247;
	st.global.u32 	[%rd248+24576], %r1831;
$L__BB6_259:
	bar.warp.sync 	-1;
$L__BB6_260:
	ld.param.u32 	%r2130, [_ZN3cub18CUB_300001_SM_10006detail10radix_sort29DeviceRadixSortOnesweepKernelINS1_5radix10policy_hubIiiyE10Policy1000ELNS0_9SortOrderE0EiiyiiNS1_21identity_decomposer_tEEEvPT5_SB_PT3_PKSC_PT1_PKSG_PT2_PKSK_T4_iiT6__param_9];
	ld.param.u32 	%r2090, [_ZN3cub18CUB_300001_SM_10006detail10radix_sort29DeviceRadixSortOnesweepKernelINS1_5radix10policy_hubIiiyE10Policy1000ELNS0_9SortOrderE0EiiyiiNS1_21identity_decomposer_tEEEvPT5_SB_PT3_PKSC_PT1_PKSG_PT2_PKSK_T4_iiT6__param_8];
	setp.gt.s32 	%p169, %r349, %r2090;
	ld.shared.u32 	%r1832, [%r350];
	shr.u32 	%r1833, %r1832, %r2130;
	and.b32  	%r352, %r1833, %r221;
	ld.shared.u32 	%r1834, [%r350+1536];
	shr.u32 	%r1835, %r1834, %r2130;
	and.b32  	%r353, %r1835, %r221;
	ld.shared.u32 	%r1836, [%r350+3072];
	shr.u32 	%r1837, %r1836, %r2130;
	and.b32  	%r354, %r1837, %r221;
	ld.shared.u32 	%r1838, [%r350+4608];
	shr.u32 	%r1839, %r1838, %r2130;
	and.b32  	%r355, %r1839, %r221;
	ld.shared.u32 	%r1840, [%r350+6144];
	shr.u32 	%r1841, %r1840, %r2130;
	and.b32  	%r356, %r1841, %r221;
	ld.shared.u32 	%r1842, [%r350+7680];
	shr.u32 	%r1843, %r1842, %r2130;
	and.b32  	%r357, %r1843, %r221;
	ld.shared.u32 	%r1844, [%r350+9216];
	shr.u32 	%r1845, %r1844, %r2130;
	and.b32  	%r358, %r1845, %r221;
	ld.shared.u32 	%r1846, [%r350+10752];
	shr.u32 	%r1847, %r1846, %r2130;
	and.b32  	%r359, %r1847, %r221;
	ld.shared.u32 	%r1848, [%r350+12288];
	shr.u32 	%r1849, %r1848, %r2130;
	and.b32  	%r360, %r1849, %r221;
	ld.shared.u32 	%r1850, [%r350+13824];
	shr.u32 	%r1851, %r1850, %r2130;
	and.b32  	%r361, %r1851, %r221;
	ld.shared.u32 	%r1852, [%r350+15360];
	shr.u32 	%r1853, %r1852, %r2130;
	and.b32  	%r362, %r1853, %r221;
	ld.shared.u32 	%r1854, [%r350+16896];
	shr.u32 	%r1855, %r1854, %r2130;
	and.b32  	%r363, %r1855, %r221;
	ld.shared.u32 	%r1856, [%r350+18432];
	shr.u32 	%r1857, %r1856, %r2130;
	and.b32  	%r364, %r1857, %r221;
	ld.shared.u32 	%r1858, [%r350+19968];
	shr.u32 	%r1859, %r1858, %r2130;
	and.b32  	%r365, %r1859, %r221;
	ld.shared.u32 	%r1860, [%r350+21504];
	shr.u32 	%r1861, %r1860, %r2130;
	and.b32  	%r366, %r1861, %r221;
	ld.shared.u32 	%r1862, [%r350+23040];
	shr.u32 	%r1863, %r1862, %r2130;
	and.b32  	%r367, %r1863, %r221;
	ld.shared.u32 	%r1864, [%r350+24576];
	shr.u32 	%r1865, %r1864, %r2130;
	and.b32  	%r368, %r1865, %r221;
	@%p169 bra 	$L__BB6_262;
	ld.param.u64 	%rd443, [_ZN3cub18CUB_300001_SM_10006detail10radix_sort29DeviceRadixSortOnesweepKernelINS1_5radix10policy_hubIiiyE10Policy1000ELNS0_9SortOrderE0EiiyiiNS1_21identity_decomposer_tEEEvPT5_SB_PT3_PKSC_PT1_PKSG_PT2_PKSK_T4_iiT6__param_7];
	cvta.to.global.u64 	%rd249, %rd443;
	and.b32  	%r1869, %r1, 31;
	or.b32  	%r1870, %r647, %r1869;
	cvt.u64.u32 	%rd250, %r1870;
	mul.lo.s32 	%r1871, %r3, 6528;
	cvt.s64.s32 	%rd251, %r1871;
	add.s64 	%rd252, %rd250, %rd251;
	shl.b64 	%rd253, %rd252, 2;
	add.s64 	%rd254, %rd249, %rd253;
	ld.global.u32 	%r2266, [%rd254];
	ld.global.u32 	%r2267, [%rd254+128];
	ld.global.u32 	%r2268, [%rd254+256];
	ld.global.u32 	%r2269, [%rd254+384];
	ld.global.u32 	%r2270, [%rd254+512];
	ld.global.u32 	%r2271, [%rd254+640];
	ld.global.u32 	%r2272, [%rd254+768];
	ld.global.u32 	%r2273, [%rd254+896];
	ld.global.u32 	%r2274, [%rd254+1024];
	ld.global.u32 	%r2275, [%rd254+1152];
	ld.global.u32 	%r2276, [%rd254+1280];
	ld.global.u32 	%r2277, [%rd254+1408];
	ld.global.u32 	%r2278, [%rd254+1536];
	ld.global.u32 	%r2279, [%rd254+1664];
	ld.global.u32 	%r2280, [%rd254+1792];
	ld.global.u32 	%r2281, [%rd254+1920];
	ld.global.u32 	%r2282, [%rd254+2048];
	bra.uni 	$L__BB6_296;
$L__BB6_262:
	ld.param.u32 	%r2091, [_ZN3cub18CUB_300001_SM_10006detail10radix_sort29DeviceRadixSortOnesweepKernelINS1_5radix10policy_hubIiiyE10Policy1000ELNS0_9SortOrderE0EiiyiiNS1_21identity_decomposer_tEEEvPT5_SB_PT3_PKSC_PT1_PKSG_PT2_PKSK_T4_iiT6__param_8];
	ld.param.u64 	%rd444, [_ZN3cub18CUB_300001_SM_10006detail10radix_sort29DeviceRadixSortOnesweepKernelINS1_5radix10policy_hubIiiyE10Policy1000ELNS0_9SortOrderE0EiiyiiNS1_21identity_decomposer_tEEEvPT5_SB_PT3_PKSC_PT1_PKSG_PT2_PKSK_T4_iiT6__param_7];
	cvta.to.global.u64 	%rd255, %rd444;
	add.s64 	%rd23, %rd255, %rd63;
	cvt.u32.u64 	%r1874, %rd7;
	sub.s32 	%r386, %r2091, %r649;
	setp.ge.s32 	%p170, %r1874, %r386;
	@%p170 bra 	$L__BB6_264;
	ld.global.u32 	%r2266, [%rd23];
$L__BB6_264:
	add.s32 	%r1877, %r1874, 32;
	setp.ge.s32 	%p171, %r1877, %r386;
	@%p171 bra 	$L__BB6_266;
	ld.global.u32 	%r2267, [%rd23+128];
$L__BB6_266:
	add.s32 	%r1880, %r1874, 64;
	setp.ge.s32 	%p172, %r1880, %r386;
	@%p172 bra 	$L__BB6_268;
	ld.global.u32 	%r2268, [%rd23+256];
$L__BB6_268:
	add.s32 	%r1883, %r1874, 96;
	setp.ge.s32 	%p173, %r1883, %r386;
	@%p173 bra 	$L__BB6_270;
	ld.global.u32 	%r2269, [%rd23+384];
$L__BB6_270:
	add.s32 	%r1886, %r1874, 128;
	setp.ge.s32 	%p174, %r1886, %r386;
	@%p174 bra 	$L__BB6_272;
	ld.global.u32 	%r2270, [%rd23+512];
$L__BB6_272:
	add.s32 	%r1889, %r1874, 160;
	setp.ge.s32 	%p175, %r1889, %r386;
	@%p175 bra 	$L__BB6_274;
	ld.global.u32 	%r2271, [%rd23+640];
$L__BB6_274:
	add.s32 	%r1892, %r1874, 192;
	setp.ge.s32 	%p176, %r1892, %r386;
	@%p176 bra 	$L__BB6_276;
	ld.global.u32 	%r2272, [%rd23+768];
$L__BB6_276:
	add.s32 	%r1895, %r1874, 224;
	setp.ge.s32 	%p177, %r1895, %r386;
	@%p177 bra 	$L__BB6_278;
	ld.param.u64 	%rd445, [_ZN3cub18CUB_300001_SM_10006detail10radix_sort29DeviceRadixSortOnesweepKernelINS1_5radix10policy_hubIiiyE10Policy1000ELNS0_9SortOrderE0EiiyiiNS1_21identity_decomposer_tEEEvPT5_SB_PT3_PKSC_PT1_PKSG_PT2_PKSK_T4_iiT6__param_7];
	cvta.to.global.u64 	%rd259, %rd445;
	cvt.s64.s32 	%rd260, %r649;
	add.s64 	%rd261, %rd7, %rd260;
	shl.b64 	%rd262, %rd261, 2;
	add.s64 	%rd263, %rd259, %rd262;
	ld.global.u32 	%r2273, [%rd263+896];
$L__BB6_278:
	add.s32 	%r1899, %r1874, 256;
	setp.ge.s32 	%p178, %r1899, %r386;
	@%p178 bra 	$L__BB6_280;
	ld.param.u64 	%rd446, [_ZN3cub18CUB_300001_SM_10006detail10radix_sort29DeviceRadixSortOnesweepKernelINS1_5radix10policy_hubIiiyE10Policy1000ELNS0_9SortOrderE0EiiyiiNS1_21identity_decomposer_tEEEvPT5_SB_PT3_PKSC_PT1_PKSG_PT2_PKSK_T4_iiT6__param_7];
	cvta.to.global.u64 	%rd264, %rd446;
	cvt.s64.s32 	%rd265, %r649;
	add.s64 	%rd266, %rd7, %rd265;
	shl.b64 	%rd267, %rd266, 2;
	add.s64 	%rd268, %rd264, %rd267;
	ld.global.u32 	%r2274, [%rd268+1024];
$L__BB6_280:
	add.s32 	%r1903, %r1874, 288;
	setp.ge.s32 	%p179, %r1903, %r386;
	@%p179 bra 	$L__BB6_282;
	ld.param.u64 	%rd447, [_ZN3cub18CUB_300001_SM_10006detail10radix_sort29DeviceRadixSortOnesweepKernelINS1_5radix10policy_hubIiiyE10Policy1000ELNS0_9SortOrderE0EiiyiiNS1_21identity_decomposer_tEEEvPT5_SB_PT3_PKSC_PT1_PKSG_PT2_PKSK_T4_iiT6__param_7];
	cvta.to.global.u64 	%rd269, %rd447;
	cvt.s64.s32 	%rd270, %r649;
	add.s64 	%rd271, %rd7, %rd270;
	shl.b64 	%rd272, %rd271, 2;
	add.s64 	%rd273, %rd269, %rd272;
	ld.global.u32 	%r2275, [%rd273+1152];
$L__BB6_282:
	add.s32 	%r1907, %r1874, 320;
	setp.ge.s32 	%p180, %r1907, %r386;
	@%p180 bra 	$L__BB6_284;
	ld.param.u64 	%rd448, [_ZN3cub18CUB_300001_SM_10006detail10radix_sort29DeviceRadixSortOnesweepKernelINS1_5radix10policy_hubIiiyE10Policy1000ELNS0_9SortOrderE0EiiyiiNS1_21identity_decomposer_tEEEvPT5_SB_PT3_PKSC_PT1_PKSG_PT2_PKSK_T4_iiT6__param_7];
	cvta.to.global.u64 	%rd274, %rd448;
	cvt.s64.s32 	%rd275, %r649;
	add.s64 	%rd276, %rd7, %rd275;
	shl.b64 	%rd277, %rd276, 2;
	add.s64 	%rd278, %rd274, %rd277;
	ld.global.u32 	%r2276, [%rd278+1280];
$L__BB6_284:
	add.s32 	%r1911, %r1874, 352;
	setp.ge.s32 	%p181, %r1911, %r386;
	@%p181 bra 	$L__BB6_286;
	ld.param.u64 	%rd449, [_ZN3cub18CUB_300001_SM_10006detail10radix_sort29DeviceRadixSortOnesweepKernelINS1_5radix10policy_hubIiiyE10Policy1000ELNS0_9SortOrderE0EiiyiiNS1_21identity_decomposer_tEEEvPT5_SB_PT3_PKSC_PT1_PKSG_PT2_PKSK_T4_iiT6__param_7];
	cvta.to.global.u64 	%rd279, %rd449;
	mul.lo.s32 	%r1912, %r3, 6528;
	cvt.s64.s32 	%rd280, %r1912;
	add.s64 	%rd281, %rd7, %rd280;
	shl.b64 	%rd282, %rd281, 2;
	add.s64 	%rd283, %rd279, %rd282;
	ld.global.u32 	%r2277, [%rd283+1408];
$L__BB6_286:
	add.s32 	%r1915, %r1874, 384;
	setp.ge.s32 	%p182, %r1915, %r386;
	@%p182 bra 	$L__BB6_288;
	ld.param.u64 	%rd450, [_ZN3cub18CUB_300001_SM_10006detail10radix_sort29DeviceRadixSortOnesweepKernelINS1_5radix10policy_hubIiiyE10Policy1000ELNS0_9SortOrderE0EiiyiiNS1_21identity_decomposer_tEEEvPT5_SB_PT3_PKSC_PT1_PKSG_PT2_PKSK_T4_iiT6__param_7];
	cvta.to.global.u64 	%rd284, %rd450;
	mul.lo.s32 	%r1916, %r3, 6528;
	cvt.s64.s32 	%rd285, %r1916;
	add.s64 	%rd286, %rd7, %rd285;
	shl.b64 	%rd287, %rd286, 2;
	add.s64 	%rd288, %rd284, %rd287;
	ld.global.u32 	%r2278, [%rd288+1536];
$L__BB6_288:
	cvt.u32.u64 	%r1918, %rd7;
	add.s32 	%r1919, %r1918, 416;
	setp.ge.s32 	%p183, %r1919, %r386;
	@%p183 bra 	$L__BB6_290;
	ld.param.u64 	%rd451, [_ZN3cub18CUB_300001_SM_10006detail10radix_sort29DeviceRadixSortOnesweepKernelINS1_5radix10policy_hubIiiyE10Policy1000ELNS0_9SortOrderE0EiiyiiNS1_21identity_decomposer_tEEEvPT5_SB_PT3_PKSC_PT1_PKSG_PT2_PKSK_T4_iiT6__param_7];
	cvta.to.global.u64 	%rd289, %rd451;
	mul.lo.s32 	%r1920, %r3, 6528;
	cvt.s64.s32 	%rd290, %r1920;
	add.s64 	%rd291, %rd7, %rd290;
	shl.b64 	%rd292, %rd291, 2;
	add.s64 	%rd293, %rd289, %rd292;
	ld.global.u32 	%r2279, [%rd293+1664];
$L__BB6_290:
	cvt.u32.u64 	%r1922, %rd7;
	add.s32 	%r1923, %r1922, 448;
	setp.ge.s32 	%p184, %r1923, %r386;
	@%p184 bra 	$L__BB6_292;
	ld.param.u64 	%rd452, [_ZN3cub18CUB_300001_SM_10006detail10radix_sort29DeviceRadixSortOnesweepKernelINS1_5radix10policy_hubIiiyE10Policy1000ELNS0_9SortOrderE0EiiyiiNS1_21identity_decomposer_tEEEvPT5_SB_PT3_PKSC_PT1_PKSG_PT2_PKSK_T4_iiT6__param_7];
	cvta.to.global.u64 	%rd294, %rd452;
	mul.lo.s32 	%r1924, %r3, 6528;
	cvt.s64.s32 	%rd295, %r1924;
	add.s64 	%rd296, %rd7, %rd295;
	shl.b64 	%rd297, %rd296, 2;
	add.s64 	%rd298, %rd294, %rd297;
	ld.global.u32 	%r2280, [%rd298+1792];
$L__BB6_292:
	cvt.u32.u64 	%r1926, %rd7;
	add.s32 	%r1927, %r1926, 480;
	setp.ge.s32 	%p185, %r1927, %r386;
	@%p185 bra 	$L__BB6_294;
	ld.param.u64 	%rd453, [_ZN3cub18CUB_300001_SM_10006detail10radix_sort29DeviceRadixSortOnesweepKernelINS1_5radix10policy_hubIiiyE10Policy1000ELNS0_9SortOrderE0EiiyiiNS1_21identity_decomposer_tEEEvPT5_SB_PT3_PKSC_PT1_PKSG_PT2_PKSK_T4_iiT6__param_7];
	cvta.to.global.u64 	%rd299, %rd453;
	mul.lo.s32 	%r1928, %r3, 6528;
	cvt.s64.s32 	%rd300, %r1928;
	add.s64 	%rd301, %rd7, %rd300;
	shl.b64 	%rd302, %rd301, 2;
	add.s64 	%rd303, %rd299, %rd302;
	ld.global.u32 	%r2281, [%rd303+1920];
$L__BB6_294:
	cvt.u32.u64 	%r1930, %rd7;
	add.s32 	%r1931, %r1930, 512;
	setp.ge.s32 	%p186, %r1931, %r386;
	@%p186 bra 	$L__BB6_296;
	ld.param.u64 	%rd454, [_ZN3cub18CUB_300001_SM_10006detail10radix_sort29DeviceRadixSortOnesweepKernelINS1_5radix10policy_hubIiiyE10Policy1000ELNS0_9SortOrderE0EiiyiiNS1_21identity_decomposer_tEEEvPT5_SB_PT3_PKSC_PT1_PKSG_PT2_PKSK_T4_iiT6__param_7];
	cvta.to.global.u64 	%rd304, %rd454;
	mov.u32 	%r1932, %tid.x;
	and.b32  	%r1933, %r1932, 992;
	mul.lo.s32 	%r1934, %r1933, 17;
	and.b32  	%r1935, %r1932, 31;
	or.b32  	%r1936, %r1934, %r1935;
	cvt.u64.u32 	%rd305, %r1936;
	mul.lo.s32 	%r1937, %r3, 6528;
	cvt.s64.s32 	%rd306, %r1937;
	add.s64 	%rd307, %rd305, %rd306;
	shl.b64 	%rd308, %rd307, 2;
	add.s64 	%rd309, %rd304, %rd308;
	ld.global.u32 	%r2282, [%rd309+2048];
$L__BB6_296:
	ld.param.u32 	%r2092, [_ZN3cub18CUB_300001_SM_10006detail10radix_sort29DeviceRadixSortOnesweepKernelINS1_5radix10policy_hubIiiyE10Policy1000ELNS0_9SortOrderE0EiiyiiNS1_21identity_decomposer_tEEEvPT5_SB_PT3_PKSC_PT1_PKSG_PT2_PKSK_T4_iiT6__param_8];
	ld.param.u64 	%rd441, [_ZN3cub18CUB_300001_SM_10006detail10radix_sort29DeviceRadixSortOnesweepKernelINS1_5radix10policy_hubIiiyE10Policy1000ELNS0_9SortOrderE0EiiyiiNS1_21identity_decomposer_tEEEvPT5_SB_PT3_PKSC_PT1_PKSG_PT2_PKSK_T4_iiT6__param_6];
	cvta.to.global.u64 	%rd24, %rd441;
	mov.u32 	%r437, %tid.x;
	cvt.u64.u32 	%rd25, %r437;
	shl.b32 	%r1938, %r437, 2;
	mov.u32 	%r1939, _ZZN3cub18CUB_300001_SM_10006detail10radix_sort29DeviceRadixSortOnesweepKernelINS1_5radix10policy_hubIiiyE10Policy1000ELNS0_9SortOrderE0EiiyiiNS1_21identity_decomposer_tEEEvPT5_SB_PT3_PKSC_PT1_PKSG_PT2_PKSK_T4_iiT6_E1s;
	add.s32 	%r438, %r1939, %r1938;
	mad.lo.s32 	%r1940, %r3, 6528, 6528;
	setp.gt.s32 	%p187, %r1940, %r2092;
	bar.sync 	0;
	st.shared.u32 	[%r323+-4], %r2266;
	st.shared.u32 	[%r324+-4], %r2267;
	st.shared.u32 	[%r325+-4], %r2268;
	st.shared.u32 	[%r326+-4], %r2269;
	st.shared.u32 	[%r327+-4], %r2270;
	st.shared.u32 	[%r328+-4], %r2271;
	st.shared.u32 	[%r329+-4], %r2272;
	st.shared.u32 	[%r330+-4], %r2273;
	st.shared.u32 	[%r331+-4], %r2274;
	st.shared.u32 	[%r332+-4], %r2275;
	st.shared.u32 	[%r333+-4], %r2276;
	st.shared.u32 	[%r334+-4], %r2277;
	st.shared.u32 	[%r335+-4], %r2278;
	st.shared.u32 	[%r336+-4], %r2279;
	st.shared.u32 	[%r337+-4], %r2280;
	st.shared.u32 	[%r338+-4], %r2281;
	st.shared.u32 	[%r339+-4], %r2282;
	bar.sync 	0;
	@%p187 bra 	$L__BB6_298;
	ld.shared.u32 	%r1941, [%r438];
	shl.b32 	%r1942, %r352, 3;
	add.s32 	%r1944, %r1939, 26112;
	add.s32 	%r1945, %r1944, %r1942;
	ld.shared.u64 	%rd310, [%r1945];
	add.s64 	%rd311, %rd310, %rd25;
	shl.b64 	%rd312, %rd311, 2;
	add.s64 	%rd313, %rd24, %rd312;
	st.global.u32 	[%rd313], %r1941;
	bar.warp.sync 	-1;
	ld.shared.u32 	%r1946, [%r438+1536];
	shl.b32 	%r1947, %r353, 3;
	add.s32 	%r1948, %r1944, %r1947;
	ld.shared.u64 	%rd314, [%r1948];
	add.s64 	%rd315, %rd314, %rd25;
	shl.b64 	%rd316, %rd315, 2;
	add.s64 	%rd317, %rd24, %rd316;
	st.global.u32 	[%rd317+1536], %r1946;
	bar.warp.sync 	-1;
	ld.shared.u32 	%r1949, [%r438+3072];
	shl.b32 	%r1950, %r354, 3;
	add.s32 	%r1951, %r1944, %r1950;
	ld.shared.u64 	%rd318, [%r1951];
	add.s64 	%rd319, %rd318, %rd25;
	shl.b64 	%rd320, %rd319, 2;
	add.s64 	%rd321, %rd24, %rd320;
	st.global.u32 	[%rd321+3072], %r1949;
	bar.warp.sync 	-1;
	ld.shared.u32 	%r1952, [%r438+4608];
	shl.b32 	%r1953, %r355, 3;
	add.s32 	%r1954, %r1944, %r1953;
	ld.shared.u64 	%rd322, [%r1954];
	add.s64 	%rd323, %rd322, %rd25;
	shl.b64 	%rd324, %rd323, 2;
	add.s64 	%rd325, %rd24, %rd324;
	st.global.u32 	[%rd325+4608], %r1952;
	bar.warp.sync 	-1;
	ld.shared.u32 	%r1955, [%r438+6144];
	shl.b32 	%r1956, %r356, 3;
	add.s32 	%r1957, %r1944, %r1956;
	ld.shared.u64 	%rd326, [%r1957];
	add.s64 	%rd327, %rd326, %rd25;
	shl.b64 	%rd328, %rd327, 2;
	add.s64 	%rd329, %rd24, %rd328;
	st.global.u32 	[%rd329+6144], %r1955;
	bar.warp.sync 	-1;
	ld.shared.u32 	%r1958, [%r438+7680];
	shl.b32 	%r1959, %r357, 3;
	add.s32 	%r1960, %r1944, %r1959;
	ld.shared.u64 	%rd330, [%r1960];
	add.s64 	%rd331, %rd330, %rd25;
	shl.b64 	%rd332, %rd331, 2;
	add.s64 	%rd333, %rd24, %rd332;
	st.global.u32 	[%rd333+7680], %r1958;
	bar.warp.sync 	-1;
	ld.shared.u32 	%r1961, [%r438+9216];
	shl.b32 	%r1962, %r358, 3;
	add.s32 	%r1963, %r1944, %r1962;
	ld.shared.u64 	%rd334, [%r1963];
	add.s64 	%rd335, %rd334, %rd25;
	shl.b64 	%rd336, %rd335, 2;
	add.s64 	%rd337, %rd24, %rd336;
	st.global.u32 	[%rd337+9216], %r1961;
	bar.warp.sync 	-1;
	ld.shared.u32 	%r1964, [%r438+10752];
	shl.b32 	%r1965, %r359, 3;
	add.s32 	%r1966, %r1944, %r1965;
	ld.shared.u64 	%rd338, [%r1966];
	add.s64 	%rd339, %rd338, %rd25;
	shl.b64 	%rd340, %rd339, 2;
	add.s64 	%rd341, %rd24, %rd340;
	st.global.u32 	[%rd341+10752], %r1964;
	bar.warp.sync 	-1;
	ld.shared.u32 	%r1967, [%r438+12288];
	shl.b32 	%r1968, %r360, 3;
	add.s32 	%r1969, %r1944, %r1968;
	ld.shared.u64 	%rd342, [%r1969];
	add.s64 	%rd343, %rd342, %rd25;
	shl.b64 	%rd344, %rd343, 2;
	add.s64 	%rd345, %rd24, %rd344;
	st.global.u32 	[%rd345+12288], %r1967;
	bar.warp.sync 	-1;
	ld.shared.u32 	%r1970, [%r438+13824];
	shl.b32 	%r1971, %r361, 3;
	add.s32 	%r1972, %r1944, %r1971;
	ld.shared.u64 	%rd346, [%r1972];
	add.s64 	%rd347, %rd346, %rd25;
	shl.b64 	%rd348, %rd347, 2;
	add.s64 	%rd349, %rd24, %rd348;
	st.global.u32 	[%rd349+13824], %r1970;
	bar.warp.sync 	-1;
	ld.shared.u32 	%r1973, [%r438+15360];
	shl.b32 	%r1974, %r362, 3;
	add.s32 	%r1975, %r1944, %r1974;
	ld.shared.u64 	%rd350, [%r1975];
	add.s64 	%rd351, %rd350, %rd25;
	shl.b64 	%rd352, %rd351, 2;
	add.s64 	%rd353, %rd24, %rd352;
	st.global.u32 	[%rd353+15360], %r1973;
	bar.warp.sync 	-1;
	ld.shared.u32 	%r1976, [%r438+16896];
	shl.b32 	%r1977, %r363, 3;
	add.s32 	%r1978, %r1944, %r1977;
	ld.shared.u64 	%rd354, [%r1978];
	add.s64 	%rd355, %rd354, %rd25;
	shl.b64 	%rd356, %rd355, 2;
	add.s64 	%rd357, %rd24, %rd356;
	st.global.u32 	[%rd357+16896], %r1976;
	bar.warp.sync 	-1;
	ld.shared.u32 	%r1979, [%r438+18432];
	shl.b32 	%r1980, %r364, 3;
	add.s32 	%r1981, %r1944, %r1980;
	ld.shared.u64 	%rd358, [%r1981];
	add.s64 	%rd359, %rd358, %rd25;
	shl.b64 	%rd360, %rd359, 2;
	add.s64 	%rd361, %rd24, %rd360;
	st.global.u32 	[%rd361+18432], %r1979;
	bar.warp.sync 	-1;
	ld.shared.u32 	%r1982, [%r438+19968];
	shl.b32 	%r1983, %r365, 3;
	add.s32 	%r1984, %r1944, %r1983;
	ld.shared.u64 	%rd362, [%r1984];
	add.s64 	%rd363, %rd362, %rd25;
	shl.b64 	%rd364, %rd363, 2;
	add.s64 	%rd365, %rd24, %rd364;
	st.global.u32 	[%rd365+19968], %r1982;
	bar.warp.sync 	-1;
	ld.shared.u32 	%r1985, [%r438+21504];
	shl.b32 	%r1986, %r366, 3;
	add.s32 	%r1987, %r1944, %r1986;
	ld.shared.u64 	%rd366, [%r1987];
	add.s64 	%rd367, %rd366, %rd25;
	shl.b64 	%rd368, %rd367, 2;
	add.s64 	%rd369, %rd24, %rd368;
	st.global.u32 	[%rd369+21504], %r1985;
	bar.warp.sync 	-1;
	ld.shared.u32 	%r1988, [%r438+23040];
	shl.b32 	%r1989, %r367, 3;
	add.s32 	%r1990, %r1944, %r1989;
	ld.shared.u64 	%rd370, [%r1990];
	add.s64 	%rd371, %rd370, %rd25;
	shl.b64 	%rd372, %rd371, 2;
	add.s64 	%rd373, %rd24, %rd372;
	st.global.u32 	[%rd373+23040], %r1988;
	bar.warp.sync 	-1;
	ld.shared.u32 	%r1991, [%r438+24576];
	shl.b32 	%r1992, %r368, 3;
	add.s32 	%r1993, %r1944, %r1992;
	ld.shared.u64 	%rd374, [%r1993];
	add.s64 	%rd375, %rd374, %rd25;
	shl.b64 	%rd376, %rd375, 2;
	add.s64 	%rd377, %rd24, %rd376;
	st.global.u32 	[%rd377+24576], %r1991;
	bar.warp.sync 	-1;
	bra.uni 	$L__BB6_333;
$L__BB6_298:
	ld.param.u32 	%r2093, [_ZN3cub18CUB_300001_SM_10006detail10radix_sort29DeviceRadixSortOnesweepKernelINS1_5radix10policy_hubIiiyE10Policy1000ELNS0_9SortOrderE0EiiyiiNS1_21identity_decomposer_tEEEvPT5_SB_PT3_PKSC_PT1_PKSG_PT2_PKSK_T4_iiT6__param_8];
	mad.lo.s32 	%r439, %r3, -6528, %r2093;
	shl.b32 	%r1994, %r352, 3;
	add.s32 	%r1996, %r1939, %r1994;
	ld.shared.u64 	%rd26, [%r1996+26112];
	setp.ge.s32 	%p188, %r437, %r439;
	@%p188 bra 	$L__BB6_300;
	ld.shared.u32 	%r1997, [%r438];
	add.s64 	%rd378, %rd26, %rd25;
	shl.b64 	%rd379, %rd378, 2;
	add.s64 	%rd380, %rd24, %rd379;
	st.global.u32 	[%rd380], %r1997;
$L__BB6_300:
	bar.warp.sync 	-1;
	shl.b32 	%r1998, %r353, 3;
	add.s32 	%r2000, %r1939, %r1998;
	ld.shared.u64 	%rd27, [%r2000+26112];
	add.s32 	%r2001, %r437, 384;
	setp.ge.s32 	%p189, %r2001, %r439;
	@%p189 bra 	$L__BB6_302;
	ld.shared.u32 	%r2002, [%r438+1536];
	add.s64 	%rd381, %rd27, %rd25;
	shl.b64 	%rd382, %rd381, 2;
	add.s64 	%rd383, %rd24, %rd382;
	st.global.u32 	[%rd383+1536], %r2002;
$L__BB6_302:
	bar.warp.sync 	-1;
	shl.b32 	%r2003, %r354, 3;
	add.s32 	%r2005, %r1939, %r2003;
	ld.shared.u64 	%rd28, [%r2005+26112];
	add.s32 	%r2006, %r437, 768;
	setp.ge.s32 	%p190, %r2006, %r439;
	@%p190 bra 	$L__BB6_304;
	ld.shared.u32 	%r2007, [%r438+3072];
	add.s64 	%rd384, %rd28, %rd25;
	shl.b64 	%rd385, %rd384, 2;
	add.s64 	%rd386, %rd24, %rd385;
	st.global.u32 	[%rd386+3072], %r2007;
$L__BB6_304:
	bar.warp.sync 	-1;
	shl.b32 	%r2008, %r355, 3;
	add.s32 	%r2010, %r1939, %r2008;
	ld.shared.u64 	%rd29, [%r2010+26112];
	add.s32 	%r2011, %r437, 1152;
	setp.ge.s32 	%p191, %r2011, %r439;
	@%p191 bra 	$L__BB6_306;
	ld.shared.u32 	%r2012, [%r438+4608];
	add.s64 	%rd387, %rd29, %rd25;
	shl.b64 	%rd388, %rd387, 2;
	add.s64 	%rd389, %rd24, %rd388;
	st.global.u32 	[%rd389+4608], %r2012;
$L__BB6_306:
	bar.warp.sync 	-1;
	shl.b32 	%r2013, %r356, 3;
	add.s32 	%r2015, %r1939, %r2013;
	ld.shared.u64 	%rd30, [%r2015+26112];
	add.s32 	%r2016, %r437, 1536;
	setp.ge.s32 	%p192, %r2016, %r439;
	@%p192 bra 	$L__BB6_308;
	ld.shared.u32 	%r2017, [%r438+6144];
	add.s64 	%rd390, %rd30, %rd25;
	shl.b64 	%rd391, %rd390, 2;
	add.s64 	%rd392, %rd24, %rd391;
	st.global.u32 	[%rd392+6144], %r2017;
$L__BB6_308:
	bar.warp.sync 	-1;
	shl.b32 	%r2018, %r357, 3;
	add.s32 	%r2020, %r1939, %r2018;
	ld.shared.u64 	%rd31, [%r2020+26112];
	add.s32 	%r2021, %r437, 1920;
	setp.ge.s32 	%p193, %r2021, %r439;
	@%p193 bra 	$L__BB6_310;
	ld.shared.u32 	%r2022, [%r438+7680];
	add.s64 	%rd393, %rd31, %rd25;
	shl.b64 	%rd394, %rd393, 2;
	add.s64 	%rd395, %rd24, %rd394;
	st.global.u32 	[%rd395+7680], %r2022;
$L__BB6_310:
	bar.warp.sync 	-1;
	shl.b32 	%r2023, %r358, 3;
	add.s32 	%r2025, %r1939, %r2023;
	ld.shared.u64 	%rd32, [%r2025+26112];
	add.s32 	%r2026, %r437, 2304;
	setp.ge.s32 	%p194, %r2026, %r439;
	@%p194 bra 	$L__BB6_312;
	ld.shared.u32 	%r2027, [%r438+9216];
	add.s64 	%rd396, %rd32, %rd25;
	shl.b64 	%rd397, %rd396, 2;
	add.s64 	%rd398, %rd24, %rd397;
	st.global.u32 	[%rd398+9216], %r2027;
$L__BB6_312:
	bar.warp.sync 	-1;
	shl.b32 	%r2028, %r359, 3;
	add.s32 	%r2030, %r1939, %r2028;
	ld.shared.u64 	%rd33, [%r2030+26112];
	add.s32 	%r2031, %r437, 2688;
	setp.ge.s32 	%p195, %r2031, %r439;
	@%p195 bra 	$L__BB6_314;
	ld.shared.u32 	%r2032, [%r438+10752];
	add.s64 	%rd399, %rd33, %rd25;
	shl.b64 	%rd400, %rd399, 2;
	add.s64 	%rd401, %rd24, %rd400;
	st.global.u32 	[%rd401+10752], %r2032;
$L__BB6_314:
	bar.warp.sync 	-1;
	shl.b32 	%r2033, %r360, 3;
	add.s32 	%r2035, %r1939, %r2033;
	ld.shared.u64 	%rd34, [%r2035+26112];
	or.b32  	%r2036, %r437, 3072;
	setp.ge.s32 	%p196, %r2036, %r439;
	@%p196 bra 	$L__BB6_316;
	ld.shared.u32 	%r2037, [%r438+12288];
	add.s64 	%rd402, %rd34, %rd25;
	shl.b64 	%rd403, %rd402, 2;
	add.s64 	%rd404, %rd24, %rd403;
	st.global.u32 	[%rd404+12288], %r2037;
$L__BB6_316:
	bar.warp.sync 	-1;
	shl.b32 	%r2038, %r361, 3;
	add.s32 	%r2040, %r1939, %r2038;
	ld.shared.u64 	%rd35, [%r2040+26112];
	add.s32 	%r2041, %r437, 3456;
	setp.ge.s32 	%p197, %r2041, %r439;
	@%p197 bra 	$L__BB6_318;
	ld.shared.u32 	%r2042, [%r438+13824];
	add.s64 	%rd405, %rd35, %rd25;
	shl.b64 	%rd406, %rd405, 2;
	add.s64 	%rd407, %rd24, %rd406;
	st.global.u32 	[%rd407+13824], %r2042;
$L__BB6_318:
	bar.warp.sync 	-1;
	shl.b32 	%r2043, %r362, 3;
	add.s32 	%r2045, %r1939, %r2043;
	ld.shared.u64 	%rd36, [%r2045+26112];
	add.s32 	%r2046, %r437, 3840;
	setp.ge.s32 	%p198, %r2046, %r439;
	@%p198 bra 	$L__BB6_320;
	ld.shared.u32 	%r2047, [%r438+15360];
	add.s64 	%rd408, %rd36, %rd25;
	shl.b64 	%rd409, %rd408, 2;
	add.s64 	%rd410, %rd24, %rd409;
	st.global.u32 	[%rd410+15360], %r2047;
$L__BB6_320:
	bar.warp.sync 	-1;
	shl.b32 	%r2048, %r363, 3;
	add.s32 	%r2050, %r1939, %r2048;
	ld.shared.u64 	%rd37, [%r2050+26112];
	add.s32 	%r2051, %r437, 4224;
	setp.ge.s32 	%p199, %r2051, %r439;
	@%p199 bra 	$L__BB6_322;
	ld.shared.u32 	%r2052, [%r438+16896];
	add.s64 	%rd411, %rd37, %rd25;
	shl.b64 	%rd412, %rd411, 2;
	add.s64 	%rd413, %rd24, %rd412;
	st.global.u32 	[%rd413+16896], %r2052;
$L__BB6_322:
	bar.warp.sync 	-1;
	shl.b32 	%r2053, %r364, 3;
	add.s32 	%r2055, %r1939, %r2053;
	ld.shared.u64 	%rd38, [%r2055+26112];
	add.s32 	%r2056, %r437, 4608;
	setp.ge.s32 	%p200, %r2056, %r439;
	@%p200 bra 	$L__BB6_324;
	ld.shared.u32 	%r2057, [%r438+18432];
	add.s64 	%rd414, %rd38, %rd25;
	shl.b64 	%rd415, %rd414, 2;
	add.s64 	%rd416, %rd24, %rd415;
	st.global.u32 	[%rd416+18432], %r2057;
$L__BB6_324:
	bar.warp.sync 	-1;
	shl.b32 	%r2058, %r365, 3;
	add.s32 	%r2060, %r1939, %r2058;
	ld.shared.u64 	%rd39, [%r2060+26112];
	add.s32 	%r2061, %r437, 4992;
	setp.ge.s32 	%p201, %r2061, %r439;
	@%p201 bra 	$L__BB6_326;
	ld.shared.u32 	%r2062, [%r438+19968];
	add.s64 	%rd417, %rd39, %rd25;
	shl.b64 	%rd418, %rd417, 2;
	add.s64 	%rd419, %rd24, %rd418;
	st.global.u32 	[%rd419+19968], %r2062;
$L__BB6_326:
	bar.warp.sync 	-1;
	shl.b32 	%r2063, %r366, 3;
	add.s32 	%r2065, %r1939, %r2063;
	ld.shared.u64 	%rd40, [%r2065+26112];
	add.s32 	%r2066, %r437, 5376;
	setp.ge.s32 	%p202, %r2066, %r439;
	@%p202 bra 	$L__BB6_328;
	ld.shared.u32 	%r2067, [%r438+21504];
	add.s64 	%rd420, %rd40, %rd25;
	shl.b64 	%rd421, %rd420, 2;
	add.s64 	%rd422, %rd24, %rd421;
	st.global.u32 	[%rd422+21504], %r2067;
$L__BB6_328:
	bar.warp.sync 	-1;
	shl.b32 	%r2068, %r367, 3;
	add.s32 	%r2070, %r1939, %r2068;
	ld.shared.u64 	%rd41, [%r2070+26112];
	add.s32 	%r2071, %r437, 5760;
	setp.ge.s32 	%p203, %r2071, %r439;
	@%p203 bra 	$L__BB6_330;
	ld.shared.u32 	%r2072, [%r438+23040];
	add.s64 	%rd423, %rd41, %rd25;
	shl.b64 	%rd424, %rd423, 2;
	add.s64 	%rd425, %rd24, %rd424;
	st.global.u32 	[%rd425+23040], %r2072;
$L__BB6_330:
	bar.warp.sync 	-1;
	shl.b32 	%r2073, %r368, 3;
	add.s32 	%r2075, %r1939, %r2073;
	ld.shared.u64 	%rd426, [%r2075+26112];
	add.s64 	%rd42, %rd426, %rd25;
	or.b32  	%r2076, %r437, 6144;
	setp.ge.s32 	%p204, %r2076, %r439;
	@%p204 bra 	$L__BB6_332;
	ld.shared.u32 	%r2077, [%r438+24576];
	shl.b64 	%rd427, %rd42, 2;
	add.s64 	%rd428, %rd24, %rd427;
	st.global.u32 	[%rd428+24576], %r2077;
$L__BB6_332:
	bar.warp.sync 	-1;
$L__BB6_333:
	ret;

}


// ===== COMPILED SASS (sm_100) =====

	.target	sm_100

	.elftype	@"ET_EXEC"


//--------------------- .note.nv.tkinfo           --------------------------
	.section	.note.nv.tkinfo,"",@"SHT_NOTE"
	.sectionflags	@"SHF_NOTE_NV_TKINFO"
	.tkinfo
        /*0018*/ 	.word	0x00000002
        /*0030*/ 	.string	""
        /*0030*/ 	.string	"ptxas"
        /*0030*/ 	.string	"Cuda compilation tools, release 13.0, V13.0.88"
        /*0030*/ 	.string	"Build cuda_13.0.r13.0/compiler.36424714_0"
        /*0030*/ 	.string	"-arch sm_100 -m 64 "



//--------------------- .note.nv.cuinfo           --------------------------
	.section	.note.nv.cuinfo,"",@"SHT_NOTE"
	.sectionflags	@"SHF_NOTE_NV_CUINFO"
        /*0018*/ 	.short	0x0002
        /*001a*/ 	.short	0x0064
        /*001c*/ 	.short	0x0082
	.zero		2


//--------------------- .nv.info                  --------------------------
	.section	.nv.info,"",@"SHT_CUDA_INFO"
	.align	4


	//----- nvinfo : EIATTR_REGCOUNT
	.align		4
        /*0000*/ 	.byte	0x04, 0x2f
        /*0002*/ 	.short	(.L_46 - .L_45)
	.align		4
.L_45:
        /*0004*/ 	.word	index@(_Z11extractKeysP12KeyValuePairPiS1_i)
        /*0008*/ 	.word	0x0000000c


	//----- nvinfo : EIATTR_FRAME_SIZE
	.align		4
.L_46:
        /*000c*/ 	.byte	0x04, 0x11
        /*000e*/ 	.short	(.L_48 - .L_47)
	.align		4
.L_47:
        /*0010*/ 	.word	index@(_Z11extractKeysP12KeyValuePairPiS1_i)
        /*0014*/ 	.word	0x00000000


	//----- nvinfo : EIATTR_REGCOUNT
	.align		4
.L_48:
        /*0018*/ 	.byte	0x04, 0x2f
        /*001a*/ 	.short	(.L_50 - .L_49)
	.align		4
.L_49:
        /*001c*/ 	.word	index@(_Z16buildSortedArrayPiS_P13KeyOccurencesi)
        /*0020*/ 	.word	0x0000000e


	//----- nvinfo : EIATTR_FRAME_SIZE
	.align		4
.L_50:
        /*0024*/ 	.byte	0x04, 0x11
        /*0026*/ 	.short	(.L_52 - .L_51)
	.align		4
.L_51:
        /*0028*/ 	.word	index@(_Z16buildSortedArrayPiS_P13KeyOccurencesi)
        /*002c*/ 	.word	0x00000000


	//----- nvinfo : EIATTR_REGCOUNT
	.align		4
.L_52:
        /*0030*/ 	.byte	0x04, 0x2f
        /*0032*/ 	.short	(.L_54 - .L_53)
	.align		4
.L_53:
        /*0034*/ 	.word	index@(_ZN3cub18CUB_300001_SM_10006detail11EmptyKernelIvEEvv)
        /*0038*/ 	.word	0x00000004


	//----- nvinfo : EIATTR_FRAME_SIZE
	.align		4
.L_54:
        /*003c*/ 	.byte	0x04, 0x11
        /*003e*/ 	.short	(.L_56 - .L_55)
	.align		4
.L_55:
        /*0040*/ 	.word	index@(_ZN3cub18CUB_300001_SM_10006detail11EmptyKernelIvEEvv)
        /*0044*/ 	.word	0x00000000


	//----- nvinfo : EIATTR_REGCOUNT
	.align		4
.L_56:
        /*0048*/ 	.byte	0x04, 0x2f
        /*004a*/ 	.short	(.L_58 - .L_57)
	.align		4
.L_57:
        /*004c*/ 	.word	index@(_ZN3cub18CUB_300001_SM_10006detail10radix_sort31DeviceRadixSortSingleTileKernelINS1_5radix10policy_hubIiiyE10Policy1000ELNS0_9SortOrderE0EiiyNS1_21identity_decomposer_tEEEvPKT1_PSA_PKT2_PSE_T3_iiT4_)
        /*0050*/ 	.word	0x00000099


	//----- nvinfo : EIATTR_FRAME_SIZE
	.align		4
.L_58:
        /*0054*/ 	.byte	0x04, 0x11
        /*0056*/ 	.short	(.L_60 - .L_59)
	.align		4
.L_59:
        /*0058*/ 	.word	index@(_ZN3cub18CUB_300001_SM_10006detail10radix_sort31DeviceRadixSortSingleTileKernelINS1_5radix10policy_hubIiiyE10Policy1000ELNS0_9SortOrderE0EiiyNS1_21identity_decomposer_tEEEvPKT1_PSA_PKT2_PSE_T3_iiT4_)
        /*005c*/ 	.word	0x00000000


	//----- nvinfo : EIATTR_REGCOUNT
	.align		4
.L_60:
        /*0060*/ 	.byte	0x04, 0x2f
        /*0062*/ 	.short	(.L_62 - .L_61)
	.align		4
.L_61:
        /*0064*/ 	.word	index@(_ZN3cub18CUB_300001_SM_10006detail10radix_sort30DeviceRadixSortHistogramKernelINS1_5radix10policy_hubIiiyE10Policy1000ELNS0_9SortOrderE0EiyNS1_21identity_decomposer_tEEEvPT2_PKT1_SA_iiT3_)
        /*0068*/ 	.word	0x00000020


	//----- nvinfo : EIATTR_FRAME_SIZE
	.align		4
.L_62:
        /*006c*/ 	.byte	0x04, 0x11
        /*006e*/ 	.short	(.L_64 - .L_63)
	.align		4
.L_63:
        /*0070*/ 	.word	index@(_ZN3cub18CUB_300001_SM_10006detail10radix_sort30DeviceRadixSortHistogramKernelINS1_5radix10policy_hubIiiyE10Policy1000ELNS0_9SortOrderE0EiyNS1_21identity_decomposer_tEEEvPT2_PKT1_SA_iiT3_)
        /*0074*/ 	.word	0x00000000


	//----- nvinfo : EIATTR_REGCOUNT
	.align		4
.L_64:
        /*0078*/ 	.byte	0x04, 0x2f
        /*007a*/ 	.short	(.L_66 - .L_65)
	.align		4
.L_65:
        /*007c*/ 	.word	index@(_ZN3cub18CUB_300001_SM_10006detail10radix_sort33DeviceRadixSortExclusiveSumKernelINS1_5radix10policy_hubIiiyE10Policy1000EyEEvPT0_)
        /*0080*/ 	.word	0x00000020


	//----- nvinfo : EIATTR_FRAME_SIZE
	.align		4
.L_66:
        /*0084*/ 	.byte	0x04, 0x11
        /*0086*/ 	.short	(.L_68 - .L_67)
	.align		4
.L_67:
        /*0088*/ 	.word	index@(_ZN3cub18CUB_300001_SM_10006detail10radix_sort33DeviceRadixSortExclusiveSumKernelINS1_5radix10policy_hubIiiyE10Policy1000EyEEvPT0_)
        /*008c*/ 	.word	0x00000000


	//----- nvinfo : EIATTR_REGCOUNT
	.align		4
.L_68:
        /*0090*/ 	.byte	0x04, 0x2f
        /*0092*/ 	.short	(.L_70 - .L_69)
	.align		4
.L_69:
        /*0094*/ 	.word	index@(_ZN3cub18CUB_300001_SM_10006detail10radix_sort29DeviceRadixSortOnesweepKernelINS1_5radix10policy_hubIiiyE10Policy1000ELNS0_9SortOrderE0EiiyiiNS1_21identity_decomposer_tEEEvPT5_SB_PT3_PKSC_PT1_PKSG_PT2_PKSK_T4_iiT6_)
        /*0098*/ 	.word	0x00000049


	//----- nvinfo : EIATTR_FRAME_SIZE
	.align		4
.L_70:
        /*009c*/ 	.byte	0x04, 0x11
        /*009e*/ 	.short	(.L_72 - .L_71)
	.align		4
.L_71:
        /*00a0*/ 	.word	index@(_ZN3cub18CUB_300001_SM_10006detail10radix_sort29DeviceRadixSortOnesweepKernelINS1_5radix10policy_hubIiiyE10Policy1000ELNS0_9SortOrderE0EiiyiiNS1_21identity_decomposer_tEEEvPT5_SB_PT3_PKSC_PT1_PKSG_PT2_PKSK_T4_iiT6_)
        /*00a4*/ 	.word	0x00000000


	//----- nvinfo : EIATTR_MIN_STACK_SIZE
	.align		4
.L_72:
        /*00a8*/ 	.byte	0x04, 0x12
        /*00aa*/ 	.short	(.L_74 - .L_73)
	.align		4
.L_73:
        /*00ac*/ 	.word	index@(_ZN3cub18CUB_300001_SM_10006detail10radix_sort29DeviceRadixSortOnesweepKernelINS1_5radix10policy_hubIiiyE10Policy1000ELNS0_9SortOrderE0EiiyiiNS1_21identity_decomposer_tEEEvPT5_SB_PT3_PKSC_PT1_PKSG_PT2_PKSK_T4_iiT6_)
        /*00b0*/ 	.word	0x00000000


	//----- nvinfo : EIATTR_MIN_STACK_SIZE
	.align		4
.L_74:
        /*00b4*/ 	.byte	0x04, 0x12
        /*00b6*/ 	.short	(.L_76 - .L_75)
	.align		4
.L_75:
        /*00b8*/ 	.word	index@(_ZN3cub18CUB_300001_SM_10006detail10radix_sort33DeviceRadixSortExclusiveSumKernelINS1_5radix10policy_hubIiiyE10Policy1000EyEEvPT0_)
        /*00bc*/ 	.word	0x00000000


	//----- nvinfo : EIATTR_MIN_STACK_SIZE
	.align		4
.L_76:
        /*00c0*/ 	.byte	0x04, 0x12
        /*00c2*/ 	.short	(.L_78 - .L_77)
	.align		4
.L_77:
        /*00c4*/ 	.word	index@(_ZN3cub18CUB_300001_SM_10006detail10radix_sort30DeviceRadixSortHistogramKernelINS1_5radix10policy_hubIiiyE10Policy1000ELNS0_9SortOrderE0EiyNS1_21identity_decomposer_tEEEvPT2_PKT1_SA_iiT3_)
        /*00c8*/ 	.word	0x00000000


	//----- nvinfo : EIATTR_MIN_STACK_SIZE
	.align		4
.L_78:
        /*00cc*/ 	.byte	0x04, 0x12
        /*00ce*/ 	.short	(.L_80 - .L_79)
	.align		4
.L_79:
        /*00d0*/ 	.word	index@(_ZN3cub18CUB_300001_SM_10006detail10radix_sort31DeviceRadixSortSingleTileKernelINS1_5radix10policy_hubIiiyE10Policy1000ELNS0_9SortOrderE0EiiyNS1_21identity_decomposer_tEEEvPKT1_PSA_PKT2_PSE_T3_iiT4_)
        /*00d4*/ 	.word	0x00000000


	//----- nvinfo : EIATTR_MIN_STACK_SIZE
	.align		4
.L_80:
        /*00d8*/ 	.byte	0x04, 0x12
        /*00da*/ 	.short	(.L_82 - .L_81)
	.align		4
.L_81:
        /*00dc*/ 	.word	index@(_ZN3cub18CUB_300001_SM_10006detail11EmptyKernelIvEEvv)
        /*00e0*/ 	.word	0x00000000


	//----- nvinfo : EIATTR_MIN_STACK_SIZE
	.align		4
.L_82:
        /*00e4*/ 	.byte	0x04, 0x12
        /*00e6*/ 	.short	(.L_84 - .L_83)
	.align		4
.L_83:
        /*00e8*/ 	.word	index@(_Z16buildSortedArrayPiS_P13KeyOccurencesi)
        /*00ec*/ 	.word	0x00000000


	//----- nvinfo : EIATTR_MIN_STACK_SIZE
	.align		4
.L_84:
        /*00f0*/ 	.byte	0x04, 0x12
        /*00f2*/ 	.short	(.L_86 - .L_85)
	.align		4
.L_85:
        /*00f4*/ 	.word	index@(_Z11extractKeysP12KeyValuePairPiS1_i)
        /*00f8*/ 	.word	0x00000000
.L_86:


//--------------------- .nv.compat                --------------------------
	.section	.nv.compat,"",@"SHT_CUDA_COMPAT_INFO"
	.align	4
        /*0000*/ 	.byte	0x02, 0x09, 0x00, 0x00, 0x02, 0x02, 0x01, 0x00, 0x02, 0x05, 0x05, 0x00, 0x03, 0x07, 0x01, 0x01
        /*0010*/ 	.byte	0x02, 0x03, 0x00, 0x00, 0x02, 0x06, 0x01, 0x00, 0x04, 0x0b, 0x08, 0x00, 0x09, 0x00, 0x00, 0x00
        /*0020*/ 	.byte	0x00, 0x00, 0x00, 0x00


//--------------------- .nv.info._ZN3cub18CUB_300001_SM_10006detail10radix_sort29DeviceRadixSortOnesweepKernelINS1_5radix10policy_hubIiiyE10Policy1000ELNS0_9SortOrderE0EiiyiiNS1_21identity_decomposer_tEEEvPT5_SB_PT3_PKSC_PT1_PKSG_PT2_PKSK_T4_iiT6_ --------------------------
	.section	.nv.info._ZN3cub18CUB_300001_SM_10006detail10radix_sort29DeviceRadixSortOnesweepKernelINS1_5radix10policy_hubIiiyE10Policy1000ELNS0_9SortOrderE0EiiyiiNS1_21identity_decomposer_tEEEvPT5_SB_PT3_PKSC_PT1_PKSG_PT2_PKSK_T4_iiT6_,"",@"SHT_CUDA_INFO"
	.sectionflags	@""
	.align	4


	//----- nvinfo : EIATTR_CUDA_API_VERSION
	.align		4
        /*0000*/ 	.byte	0x04, 0x37
        /*0002*/ 	.short	(.L_88 - .L_87)
.L_87:
        /*0004*/ 	.word	0x00000082


	//----- nvinfo : EIATTR_KPARAM_INFO
	.align		4
.L_88:
        /*0008*/ 	.byte	0x04, 0x17
        /*000a*/ 	.short	(.L_90 - .L_89)
.L_89:
        /*000c*/ 	.word	0x00000000
        /*0010*/ 	.short	0x000b
        /*0012*/ 	.short	0x004c
        /*0014*/ 	.byte	0x00, 0xf0, 0x05, 0x00


	//----- nvinfo : EIATTR_KPARAM_INFO
	.align		4
.L_90:
        /*0018*/ 	.byte	0x04, 0x17
        /*001a*/ 	.short	(.L_92 - .L_91)
.L_91:
        /*001c*/ 	.word	0x00000000
        /*0020*/ 	.short	0x000a
        /*0022*/ 	.short	0x0048
        /*0024*/ 	.byte	0x00, 0xf0, 0x11, 0x00


	//----- nvinfo : EIATTR_KPARAM_INFO
	.align		4
.L_92:
        /*0028*/ 	.byte	0x04, 0x17
        /*002a*/ 	.short	(.L_94 - .L_93)
.L_93:
        /*002c*/ 	.word	0x00000000
        /*0030*/ 	.short	0x0009
        /*0032*/ 	.short	0x0044
        /*0034*/ 	.byte	0x00, 0xf0, 0x11, 0x00


	//----- nvinfo : EIATTR_KPARAM_INFO
	.align		4
.L_94:
        /*0038*/ 	.byte	0x04, 0x17
        /*003a*/ 	.short	(.L_96 - .L_95)
.L_95:
        /*003c*/ 	.word	0x00000000
        /*0040*/ 	.short	0x0008
        /*0042*/ 	.short	0x0040
        /*0044*/ 	.byte	0x00, 0xf0, 0x11, 0x00


	//----- nvinfo : EIATTR_KPARAM_INFO
	.align		4
.L_96:
        /*0048*/ 	.byte	0x04, 0x17
        /*004a*/ 	.short	(.L_98 - .L_97)
.L_97:
        /*004c*/ 	.word	0x00000000
        /*0050*/ 	.short	0x0007
        /*0052*/ 	.short	0x0038
        /*0054*/ 	.byte	0x00, 0xf5, 0x21, 0x00


	//----- nvinfo : EIATTR_KPARAM_INFO
	.align		4
.L_98:
        /*0058*/ 	.byte	0x04, 0x17
        /*005a*/ 	.short	(.L_100 - .L_99)
.L_99:
        /*005c*/ 	.word	0x00000000
        /*0060*/ 	.short	0x0006
        /*0062*/ 	.short	0x0030
        /*0064*/ 	.byte	0x00, 0xf5, 0x21, 0x00


	//----- nvinfo : EIATTR_KPARAM_INFO
	.align		4
.L_100:
        /*0068*/ 	.byte	0x04, 0x17
        /*006a*/ 	.short	(.L_102 - .L_101)
.L_101:
        /*006c*/ 	.word	0x00000000
        /*0070*/ 	.short	0x0005
        /*0072*/ 	.short	0x0028
        /*0074*/ 	.byte	0x00, 0xf5, 0x21, 0x00


	//----- nvinfo : EIATTR_KPARAM_INFO
	.align		4
.L_102:
        /*0078*/ 	.byte	0x04, 0x17
        /*007a*/ 	.short	(.L_104 - .L_103)
.L_103:
        /*007c*/ 	.word	0x00000000
        /*0080*/ 	.short	0x0004
        /*0082*/ 	.short	0x0020
        /*0084*/ 	.byte	0x00, 0xf5, 0x21, 0x00


	//----- nvinfo : EIATTR_KPARAM_INFO
	.align		4
.L_104:
        /*0088*/ 	.byte	0x04, 0x17
        /*008a*/ 	.short	(.L_106 - .L_105)
.L_105:
        /*008c*/ 	.word	0x00000000
        /*0090*/ 	.short	0x0003
        /*0092*/ 	.short	0x0018
        /*0094*/ 	.byte	0x00, 0xf5, 0x21, 0x00


	//----- nvinfo : EIATTR_KPARAM_INFO
	.align		4
.L_106:
        /*0098*/ 	.byte	0x04, 0x17
        /*009a*/ 	.short	(.L_108 - .L_107)
.L_107:
        /*009c*/ 	.word	0x00000000
        /*00a0*/ 	.short	0x0002
        /*00a2*/ 	.short	0x0010
        /*00a4*/ 	.byte	0x00, 0xf5, 0x21, 0x00


	//----- nvinfo : EIATTR_KPARAM_INFO
	.align		4
.L_108:
        /*00a8*/ 	.byte	0x04, 0x17
        /*00aa*/ 	.short	(.L_110 - .L_109)
.L_109:
        /*00ac*/ 	.word	0x00000000
        /*00b0*/ 	.short	0x0001
        /*00b2*/ 	.short	0x0008
        /*00b4*/ 	.byte	0x00, 0xf5, 0x21, 0x00


	//----- nvinfo : EIATTR_KPARAM_INFO
	.align		4
.L_110:
        /*00b8*/ 	.byte	0x04, 0x17
        /*00ba*/ 	.short	(.L_112 - .L_111)
.L_111:
        /*00bc*/ 	.word	0x00000000
        /*00c0*/ 	.short	0x0000
        /*00c2*/ 	.short	0x0000
        /*00c4*/ 	.byte	0x00, 0xf5, 0x21, 0x00


	//----- nvinfo : EIATTR_SPARSE_MMA_MASK
	.align		4
.L_112:
        /*00c8*/ 	.byte	0x03, 0x50
        /*00ca*/ 	.short	0x0000


	//----- nvinfo : EIATTR_MAXREG_COUNT
	.align		4
        /*00cc*/ 	.byte	0x03, 0x1b
        /*00ce*/ 	.short	0x00a8


	//----- nvinfo : EIATTR_NUM_BARRIERS
	.align		4
        /*00d0*/ 	.byte	0x02, 0x4c
        /*00d2*/ 	.byte	0x01
	.zero		1


	//----- nvinfo : EIATTR_MERCURY_ISA_VERSION
	.align		4
        /*00d4*/ 	.byte	0x03, 0x5f
        /*00d6*/ 	.short	0x0101


	//----- nvinfo : EIATTR_COOP_GROUP_MASK_REGIDS
	.align		4
        /*00d8*/ 	.byte	0x04, 0x29
        /*00da*/ 	.short	(.L_114 - .L_113)


	//   ....[0]....
.L_113:
        /*00dc*/ 	.word	0xffffffff


	//   ....[1]....
        /*00e0*/ 	.word	0x05000006


	//   ....[2]....
        /*00e4*/ 	.word	0xffffffff


	//   ....[3]....
        /*00e8*/ 	.word	0xffffffff


	//   ....[4]....
        /*00ec*/ 	.word	0xffffffff


	//   ....[5]....
        /*00f0*/ 	.word	0xffffffff


	//   ....[6]....
        /*00f4*/ 	.word	0xffffffff


	//   ....[7]....
        /*00f8*/ 	.word	0xffffffff


	//   ....[8]....
        /*00fc*/ 	.word	0xffffffff


	//   ....[9]....
        /*0100*/ 	.word	0xffffffff


	//   ....[10]....
        /*0104*/ 	.word	0xffffffff


	//   ....[11]....
        /*0108*/ 	.word	0xffffffff


	//   ....[12]....
        /*010c*/ 	.word	0xffffffff


	//   ....[13]....
        /*0110*/ 	.word	0xffffffff


	//   ....[14]....
        /*0114*/ 	.word	0xffffffff


	//   ....[15]....
        /*0118*/ 	.word	0xffffffff


	//   ....[16]....
        /*011c*/ 	.word	0xffffffff


	//   ....[17]....
        /*0120*/ 	.word	0xffffffff


	//   ....[18]....
        /*0124*/ 	.word	0xffffffff


	//   ....[19]....
        /*0128*/ 	.word	0xffffffff


	//   ....[20]....
        /*012c*/ 	.word	0xffffffff


	//   ....[21]....
        /*0130*/ 	.word	0xffffffff


	//   ....[22]....
        /*0134*/ 	.word	0xffffffff


	//   ....[23]....
        /*0138*/ 	.word	0xffffffff


	//   ....[24]....
        /*013c*/ 	.word	0xffffffff


	//   ....[25]....
        /*0140*/ 	.word	0xffffffff


	//   ....[26]....
        /*0144*/ 	.word	0xffffffff


	//   ....[27]....
        /*0148*/ 	.word	0xffffffff


	//   ....[28]....
        /*014c*/ 	.word	0xffffffff


	//   ....[29]....
        /*0150*/ 	.word	0xffffffff


	//   ....[30]....
        /*0154*/ 	.word	0xffffffff


	//   ....[31]....
        /*0158*/ 	.word	0xffffffff


	//   ....[32]....
        /*015c*/ 	.word	0xffffffff


	//   ....[33]....
        /*0160*/ 	.word	0xffffffff


	//   ....[34]....
        /*0164*/ 	.word	0xffffffff


	//   ....[35]....
        /*0168*/ 	.word	0xffffffff


	//   ....[36]....
        /*016c*/ 	.word	0xffffffff


	//   ....[37]....
        /*0170*/ 	.word	0xffffffff


	//   ....[38]....
        /*0174*/ 	.word	0xffffffff


	//   ....[39]....
        /*0178*/ 	.word	0xffffffff


	//   ....[40]....
        /*017c*/ 	.word	0xffffffff


	//   ....[41]....
        /*0180*/ 	.word	0xffffffff


	//   ....[42]....
        /*0184*/ 	.word	0xffffffff


	//   ....[43]....
        /*0188*/ 	.word	0xffffffff


	//   ....[44]....
        /*018c*/ 	.word	0xffffffff


	//   ....[45]....
        /*0190*/ 	.word	0xffffffff


	//   ....[46]....
        /*0194*/ 	.word	0xffffffff


	//   ....[47]....
        /*0198*/ 	.word	0xffffffff


	//   ....[48]....
        /*019c*/ 	.word	0xffffffff


	//   ....[49]....
        /*01a0*/ 	.word	0xffffffff


	//   ....[50]....
        /*01a4*/ 	.word	0xffffffff


	//   ....[51]....
        /*01a8*/ 	.word	0xffffffff


	//   ....[52]....
        /*01ac*/ 	.word	0xffffffff


	//   ....[53]....
        /*01b0*/ 	.word	0xffffffff


	//   ....[54]....
        /*01b4*/ 	.word	0xffffffff


	//   ....[55]....
        /*01b8*/ 	.word	0xffffffff


	//   ....[56]....
        /*01bc*/ 	.word	0xffffffff


	//   ....[57]....
        /*01c0*/ 	.word	0xffffffff


	//   ....[58]....
        /*01c4*/ 	.word	0xffffffff


	//   ....[59]....
        /*01c8*/ 	.word	0xffffffff


	//   ....[60]....
        /*01cc*/ 	.word	0xffffffff


	//   ....[61]....
        /*01d0*/ 	.word	0xffffffff


	//   ....[62]....
        /*01d4*/ 	.word	0xffffffff


	//   ....[63]....
        /*01d8*/ 	.word	0xffffffff


	//   ....[64]....
        /*01dc*/ 	.word	0xffffffff


	//   ....[65]....
        /*01e0*/ 	.word	0xffffffff


	//   ....[66]....
        /*01e4*/ 	.word	0xffffffff


	//   ....[67]....
        /*01e8*/ 	.word	0xffffffff


	//   ....[68]....
        /*01ec*/ 	.word	0xffffffff


	//   ....[69]....
        /*01f0*/ 	.word	0xffffffff


	//   ....[70]....
        /*01f4*/ 	.word	0xffffffff


	//   ....[71]....
        /*01f8*/ 	.word	0xffffffff


	//   ....[72]....
        /*01fc*/ 	.word	0xffffffff


	//   ....[73]....
        /*0200*/ 	.word	0xffffffff


	//   ....[74]....
        /*0204*/ 	.word	0xffffffff


	//   ....[75]....
        /*0208*/ 	.word	0xffffffff


	//   ....[76]....
        /*020c*/ 	.word	0xffffffff


	//   ....[77]....
        /*0210*/ 	.word	0xffffffff


	//   ....[78]....
        /*0214*/ 	.word	0xffffffff


	//   ....[79]....
        /*0218*/ 	.word	0xffffffff


	//   ....[80]....
        /*021c*/ 	.word	0xffffffff


	//   ....[81]....
        /*0220*/ 	.word	0xffffffff


	//   ....[82]....
        /*0224*/ 	.word	0xffffffff


	//   ....[83]....
        /*0228*/ 	.word	0xffffffff


	//   ....[84]....
        /*022c*/ 	.word	0xffffffff


	//   ....[85]....
        /*0230*/ 	.word	0xffffffff


	//   ....[86]....
        /*0234*/ 	.word	0xffffffff


	//   ....[87]....
        /*0238*/ 	.word	0xffffffff


	//   ....[88]....
        /*023c*/ 	.word	0xffffffff


	//   ....[89]....
        /*0240*/ 	.word	0xffffffff


	//   ....[90]....
        /*0244*/ 	.word	0xffffffff


	//   ....[91]....
        /*0248*/ 	.word	0xffffffff


	//   ....[92]....
        /*024c*/ 	.word	0xffffffff


	//   ....[93]....
        /*0250*/ 	.word	0xffffffff


	//   ....[94]....
        /*0254*/ 	.word	0xffffffff


	//   ....[95]....
        /*0258*/ 	.word	0xffffffff


	//   ....[96]....
        /*025c*/ 	.word	0xffffffff


	//   ....[97]....
        /*0260*/ 	.word	0xffffffff


	//   ....[98]....
        /*0264*/ 	.word	0xffffffff


	//   ....[99]....
        /*0268*/ 	.word	0xffffffff


	//   ....[100]....
        /*026c*/ 	.word	0xffffffff


	//   ....[101]....
        /*0270*/ 	.word	0xffffffff


	//   ....[102]....
        /*0274*/ 	.word	0xffffffff


	//   ....[103]....
        /*0278*/ 	.word	0xffffffff


	//   ....[104]....
        /*027c*/ 	.word	0xffffffff


	//   ....[105]....
        /*0280*/ 	.word	0xffffffff


	//   ....[106]....
        /*0284*/ 	.word	0xffffffff


	//   ....[107]....
        /*0288*/ 	.word	0xffffffff


	//   ....[108]....
        /*028c*/ 	.word	0xffffffff


	//   ....[109]....
        /*0290*/ 	.word	0xffffffff


	//   ....[110]....
        /*0294*/ 	.word	0xffffffff


	//   ....[111]....
        /*0298*/ 	.word	0xffffffff


	//   ....[112]....
        /*029c*/ 	.word	0xffffffff


	//   ....[113]....
        /*02a0*/ 	.word	0xffffffff


	//   ....[114]....
        /*02a4*/ 	.word	0xffffffff


	//   ....[115]....
        /*02a8*/ 	.word	0xffffffff


	//   ....[116]....
        /*02ac*/ 	.word	0xffffffff


	//   ....[117]....
        /*02b0*/ 	.word	0xffffffff


	//   ....[118]....
        /*02b4*/ 	.word	0xffffffff


	//   ....[119]....
        /*02b8*/ 	.word	0xffffffff


	//   ....[120]....
        /*02bc*/ 	.word	0xffffffff


	//   ....[121]....
        /*02c0*/ 	.word	0xffffffff


	//   ....[122]....
        /*02c4*/ 	.word	0xffffffff


	//   ....[123]....
        /*02c8*/ 	.word	0xffffffff


	//   ....[124]....
        /*02cc*/ 	.word	0xffffffff


	//   ....[125]....
        /*02d0*/ 	.word	0xffffffff


	//   ....[126]....
        /*02d4*/ 	.word	0xffffffff


	//   ....[127]....
        /*02d8*/ 	.word	0xffffffff


	//   ....[128]....
        /*02dc*/ 	.word	0xffffffff


	//   ....[129]....
        /*02e0*/ 	.word	0xffffffff


	//   ....[130]....
        /*02e4*/ 	.word	0xffffffff


	//   ....[131]....
        /*02e8*/ 	.word	0xffffffff


	//   ....[132]....
        /*02ec*/ 	.word	0xffffffff


	//   ....[133]....
        /*02f0*/ 	.word	0xffffffff


	//   ....[134]....
        /*02f4*/ 	.word	0xffffffff


	//   ....[135]....
        /*02f8*/ 	.word	0xffffffff


	//   ....[136]....
        /*02fc*/ 	.word	0xffffffff


	//   ....[137]....
        /*0300*/ 	.word	0xffffffff


	//   ....[138]....
        /*0304*/ 	.word	0xffffffff


	//   ....[139]....
        /*0308*/ 	.word	0xffffffff


	//   ....[140]....
        /*030c*/ 	.word	0xffffffff


	//   ....[141]....
        /*0310*/ 	.word	0xffffffff


	//   ....[142]....
        /*0314*/ 	.word	0xffffffff


	//   ....[143]....
        /*0318*/ 	.word	0xffffffff


	//   ....[144]....
        /*031c*/ 	.word	0xffffffff


	//   ....[145]....
        /*0320*/ 	.word	0xffffffff


	//   ....[146]....
        /*0324*/ 	.word	0xffffffff


	//   ....[147]....
        /*0328*/ 	.word	0xffffffff


	//   ....[148]....
        /*032c*/ 	.word	0xffffffff


	//   ....[149]....
        /*0330*/ 	.word	0xffffffff


	//   ....[150]....
        /*0334*/ 	.word	0xffffffff


	//   ....[151]....
        /*0338*/ 	.word	0xffffffff


	//   ....[152]....
        /*033c*/ 	.word	0xffffffff


	//   ....[153]....
        /*0340*/ 	.word	0xffffffff


	//   ....[154]....
        /*0344*/ 	.word	0xffffffff


	//   ....[155]....
        /*0348*/ 	.word	0xffffffff


	//   ....[156]....
        /*034c*/ 	.word	0xffffffff


	//   ....[157]....
        /*0350*/ 	.word	0xffffffff


	//   ....[158]....
        /*0354*/ 	.word	0xffffffff


	//   ....[159]....
        /*0358*/ 	.word	0xffffffff


	//   ....[160]....
        /*035c*/ 	.word	0x05000006


	//   ....[161]....
        /*0360*/ 	.word	0xffffffff


	//   ....[162]....
        /*0364*/ 	.word	0xffffffff


	//   ....[163]....
        /*0368*/ 	.word	0xffffffff


	//   ....[164]....
        /*036c*/ 	.word	0xffffffff


	//   ....[165]....
        /*0370*/ 	.word	0xffffffff


	//   ....[166]....
        /*0374*/ 	.word	0xffffffff


	//   ....[167]....
        /*0378*/ 	.word	0xffffffff


	//   ....[168]....
        /*037c*/ 	.word	0xffffffff


	//   ....[169]....
        /*0380*/ 	.word	0xffffffff


	//   ....[170]....
        /*0384*/ 	.word	0xffffffff


	//   ....[171]....
        /*0388*/ 	.word	0xffffffff


	//   ....[172]....
        /*038c*/ 	.word	0xffffffff


	//   ....[173]....
        /*0390*/ 	.word	0xffffffff


	//   ....[174]....
        /*0394*/ 	.word	0xffffffff


	//   ....[175]....
        /*0398*/ 	.word	0xffffffff


	//   ....[176]....
        /*039c*/ 	.word	0xffffffff


	//   ....[177]....
        /*03a0*/ 	.word	0xffffffff


	//   ....[178]....
        /*03a4*/ 	.word	0xffffffff


	//   ....[179]....
        /*03a8*/ 	.word	0xffffffff


	//   ....[180]....
        /*03ac*/ 	.word	0xffffffff


	//   ....[181]....
        /*03b0*/ 	.word	0xffffffff


	//   ....[182]....
        /*03b4*/ 	.word	0xffffffff


	//   ....[183]....
        /*03b8*/ 	.word	0xffffffff


	//   ....[184]....
        /*03bc*/ 	.word	0xffffffff


	//   ....[185]....
        /*03c0*/ 	.word	0xffffffff


	//   ....[186]....
        /*03c4*/ 	.word	0xffffffff


	//   ....[187]....
        /*03c8*/ 	.word	0xffffffff


	//   ....[188]....
        /*03cc*/ 	.word	0xffffffff


	//   ....[189]....
        /*03d0*/ 	.word	0xffffffff


	//   ....[190]....
        /*03d4*/ 	.word	0xffffffff


	//   ....[191]....
        /*03d8*/ 	.word	0xffffffff


	//   ....[192]....
        /*03dc*/ 	.word	0xffffffff


	//   ....[193]....
        /*03e0*/ 	.word	0xffffffff


	//   ....[194]....
        /*03e4*/ 	.word	0xffffffff


	//   ....[195]....
        /*03e8*/ 	.word	0xffffffff


	//   ....[196]....
        /*03ec*/ 	.word	0xffffffff


	//   ....[197]....
        /*03f0*/ 	.word	0xffffffff


	//   ....[198]....
        /*03f4*/ 	.word	0xffffffff


	//   ....[199]....
        /*03f8*/ 	.word	0xffffffff


	//   ....[200]....
        /*03fc*/ 	.word	0xffffffff


	//   ....[201]....
        /*0400*/ 	.word	0xffffffff


	//   ....[202]....
        /*0404*/ 	.word	0xffffffff


	//   ....[203]....
        /*0408*/ 	.word	0xffffffff


	//   ....[204]....
        /*040c*/ 	.word	0xffffffff


	//   ....[205]....
        /*0410*/ 	.word	0xffffffff


	//   ....[206]....
        /*0414*/ 	.word	0xffffffff


	//   ....[207]....
        /*0418*/ 	.word	0xffffffff


	//   ....[208]....
        /*041c*/ 	.word	0xffffffff


	//   ....[209]....
        /*0420*/ 	.word	0xffffffff


	//   ....[210]....
        /*0424*/ 	.word	0xffffffff


	//   ....[211]....
        /*0428*/ 	.word	0xffffffff


	//   ....[212]....
        /*042c*/ 	.word	0xffffffff


	//   ....[213]....
        /*0430*/ 	.word	0xffffffff


	//   ....[214]....
        /*0434*/ 	.word	0xffffffff


	//   ....[215]....
        /*0438*/ 	.word	0xffffffff


	//   ....[216]....
        /*043c*/ 	.word	0xffffffff


	//   ....[217]....
        /*0440*/ 	.word	0xffffffff


	//   ....[218]....
        /*0444*/ 	.word	0xffffffff


	//   ....[219]....
        /*0448*/ 	.word	0xffffffff


	//   ....[220]....
        /*044c*/ 	.word	0xffffffff


	//   ....[221]....
        /*0450*/ 	.word	0xffffffff


	//   ....[222]....
        /*0454*/ 	.word	0xffffffff


	//   ....[223]....
        /*0458*/ 	.word	0xffffffff


	//   ....[224]....
        /*045c*/ 	.word	0xffffffff


	//   ....[225]....
        /*0460*/ 	.word	0xffffffff


	//   ....[226]....
        /*0464*/ 	.word	0xffffffff


	//   ....[227]....
        /*0468*/ 	.word	0xffffffff


	//   ....[228]....
        /*046c*/ 	.word	0xffffffff


	//   ....[229]....
        /*0470*/ 	.word	0x0500002f


	//   ....[230]....
        /*0474*/ 	.word	0x0500002f


	//   ....[231]....
        /*0478*/ 	.word	0x0500002f


	//   ....[232]....
        /*047c*/ 	.word	0x0500002f


	//   ....[233]....
        /*0480*/ 	.word	0x0500002f


	//----- nvinfo : EIATTR_COOP_GROUP_INSTR_OFFSETS
	.align		4
.L_114:
        /*0484*/ 	.byte	0x04, 0x28
        /*0486*/ 	.short	(.L_116 - .L_115)


	//   ....[0]....
.L_115:
        /*0488*/ 	.word	0x00000e40


	//   ....[1]....
        /*048c*/ 	.word	0x00001890


	//   ....[2]....
        /*0490*/ 	.word	0x00002ad0


	//   ....[3]....
        /*0494*/ 	.word	0x00002af0


	//   ....[4]....
        /*0498*/ 	.word	0x00002b10


	//   ....[5]....
        /*049c*/ 	.word	0x00002b30


	//   ....[6]....
        /*04a0*/ 	.word	0x00002b50


	//   ....[7]....
        /*04a4*/ 	.word	0x00003000


	//   ....[8]....
        /*04a8*/ 	.word	0x00003010


	//   ....[9]....
        /*04ac*/ 	.word	0x00003030


	//   ....[10]....
        /*04b0*/ 	.word	0x00003050


	//   ....[11]....
        /*04b4*/ 	.word	0x000030a0


	//   ....[12]....
        /*04b8*/ 	.word	0x000030d0


	//   ....[13]....
        /*04bc*/ 	.word	0x00003120


	//   ....[14]....
        /*04c0*/ 	.word	0x00003160


	//   ....[15]....
        /*04c4*/ 	.word	0x00003250


	//   ....[16]....
        /*04c8*/ 	.word	0x00003280


	//   ....[17]....
        /*04cc*/ 	.word	0x00003290


	//   ....[18]....
        /*04d0*/ 	.word	0x000032b0


	//   ....[19]....
        /*04d4*/ 	.word	0x000032f0


	//   ....[20]....
        /*04d8*/ 	.word	0x00003320


	//   ....[21]....
        /*04dc*/ 	.word	0x00003360


	//   ....[22]....
        /*04e0*/ 	.word	0x00003380


	//   ....[23]....
        /*04e4*/ 	.word	0x000033a0


	//   ....[24]....
        /*04e8*/ 	.word	0x00003490


	//   ....[25]....
        /*04ec*/ 	.word	0x000034c0


	//   ....[26]....
        /*04f0*/ 	.word	0x000034d0


	//   ....[27]....
        /*04f4*/ 	.word	0x000034f0


	//   ....[28]....
        /*04f8*/ 	.word	0x00003530


	//   ....[29]....
        /*04fc*/ 	.word	0x00003560


	//   ....[30]....
        /*0500*/ 	.word	0x000035a0


	//   ....[31]....
        /*0504*/ 	.word	0x000035c0


	//   ....[32]....
        /*0508*/ 	.word	0x000035e0


	//   ....[33]....
        /*050c*/ 	.word	0x000036d0


	//   ....[34]....
        /*0510*/ 	.word	0x00003700


	//   ....[35]....
        /*0514*/ 	.word	0x00003710


	//   ....[36]....
        /*0518*/ 	.word	0x00003730


	//   ....[37]....
        /*051c*/ 	.word	0x00003770


	//   ....[38]....
        /*0520*/ 	.word	0x000037a0


	//   ....[39]....
        /*0524*/ 	.word	0x000037e0


	//   ....[40]....
        /*0528*/ 	.word	0x00003800


	//   ....[41]....
        /*052c*/ 	.word	0x00003820


	//   ....[42]....
        /*0530*/ 	.word	0x00003930


	//   ....[43]....
        /*0534*/ 	.word	0x00003960


	//   ....[44]....
        /*0538*/ 	.word	0x00003970


	//   ....[45]....
        /*053c*/ 	.word	0x00003990


	//   ....[46]....
        /*0540*/ 	.word	0x000039d0


	//   ....[47]....
        /*0544*/ 	.word	0x00003a00


	//   ....[48]....
        /*0548*/ 	.word	0x00003a40


	//   ....[49]....
        /*054c*/ 	.word	0x00003a60


	//   ....[50]....
        /*0550*/ 	.word	0x00003a80


	//   ....[51]....
        /*0554*/ 	.word	0x00003b90


	//   ....[52]....
        /*0558*/ 	.word	0x00003bc0


	//   ....[53]....
        /*055c*/ 	.word	0x00003bd0


	//   ....[54]....
        /*0560*/ 	.word	0x00003bf0


	//   ....[55]....
        /*0564*/ 	.word	0x00003c30


	//   ....[56]....
        /*0568*/ 	.word	0x00003c60


	//   ....[57]....
        /*056c*/ 	.word	0x00003ca0


	//   ....[58]....
        /*0570*/ 	.word	0x00003cc0


	//   ....[59]....
        /*0574*/ 	.word	0x00003ce0


	//   ....[60]....
        /*0578*/ 	.word	0x00003df0


	//   ....[61]....
        /*057c*/ 	.word	0x00003e20


	//   ....[62]....
        /*0580*/ 	.word	0x00003e30


	//   ....[63]....
        /*0584*/ 	.word	0x00003e50


	//   ....[64]....
        /*0588*/ 	.word	0x00003e90


	//   ....[65]....
        /*058c*/ 	.word	0x00003ec0


	//   ....[66]....
        /*0590*/ 	.word	0x00003f00


	//   ....[67]....
        /*0594*/ 	.word	0x00003f20


	//   ....[68]....
        /*0598*/ 	.word	0x00003f40


	//   ....[69]....
        /*059c*/ 	.word	0x00004050


	//   ....[70]....
        /*05a0*/ 	.word	0x00004080


	//   ....[71]....
        /*05a4*/ 	.word	0x00004090


	//   ....[72]....
        /*05a8*/ 	.word	0x000040b0


	//   ....[73]....
        /*05ac*/ 	.word	0x000040f0


	//   ....[74]....
        /*05b0*/ 	.word	0x00004120


	//   ....[75]....
        /*05b4*/ 	.word	0x00004160


	//   ....[76]....
        /*05b8*/ 	.word	0x00004180


	//   ....[77]....
        /*05bc*/ 	.word	0x000041a0


	//   ....[78]....
        /*05c0*/ 	.word	0x000042b0


	//   ....[79]....
        /*05c4*/ 	.word	0x00004300


	//   ....[80]....
        /*05c8*/ 	.word	0x00004310


	//   ....[81]....
        /*05cc*/ 	.word	0x00004330


	//   ....[82]....
        /*05d0*/ 	.word	0x00004370


	//   ....[83]....
        /*05d4*/ 	.word	0x000043a0


	//   ....[84]....
        /*05d8*/ 	.word	0x000043e0


	//   ....[85]....
        /*05dc*/ 	.word	0x00004400


	//   ....[86]....
        /*05e0*/ 	.word	0x00004420


	//   ....[87]....
        /*05e4*/ 	.word	0x00004510


	//   ....[88]....
        /*05e8*/ 	.word	0x00004560


	//   ....[89]....
        /*05ec*/ 	.word	0x00004570


	//   ....[90]....
        /*05f0*/ 	.word	0x000045a0


	//   ....[91]....
        /*05f4*/ 	.word	0x000045c0


	//   ....[92]....
        /*05f8*/ 	.word	0x00004610


	//   ....[93]....
        /*05fc*/ 	.word	0x00004630


	//   ....[94]....
        /*0600*/ 	.word	0x00004670


	//   ....[95]....
        /*0604*/ 	.word	0x00004690


	//   ....[96]....
        /*0608*/ 	.word	0x00004770


	//   ....[97]....
        /*060c*/ 	.word	0x000047c0


	//   ....[98]....
        /*0610*/ 	.word	0x000047d0


	//   ....[99]....
        /*0614*/ 	.word	0x00004820


	//   ....[100]....
        /*0618*/ 	.word	0x00004850


	//   ....[101]....
        /*061c*/ 	.word	0x00004880


	//   ....[102]....
        /*0620*/ 	.word	0x000048b0


	//   ....[103]....
        /*0624*/ 	.word	0x000048e0


	//   ....[104]....
        /*0628*/ 	.word	0x00004910


	//   ....[105]....
        /*062c*/ 	.word	0x000049d0


	//   ....[106]....
        /*0630*/ 	.word	0x00004a20


	//   ....[107]....
        /*0634*/ 	.word	0x00004a30


	//   ....[108]....
        /*0638*/ 	.word	0x00004a80


	//   ....[109]....
        /*063c*/ 	.word	0x00004ab0


	//   ....[110]....
        /*0640*/ 	.word	0x00004ae0


	//   ....[111]....
        /*0644*/ 	.word	0x00004b10


	//   ....[112]....
        /*0648*/ 	.word	0x00004b40


	//   ....[113]....
        /*064c*/ 	.word	0x00004b70


	//   ....[114]....
        /*0650*/ 	.word	0x00004c60


	//   ....[115]....
        /*0654*/ 	.word	0x00004c80


	//   ....[116]....
        /*0658*/ 	.word	0x00004c90


	//   ....[117]....
        /*065c*/ 	.word	0x00004ce0


	//   ....[118]....
        /*0660*/ 	.word	0x00004d10


	//   ....[119]....
        /*0664*/ 	.word	0x00004d40


	//   ....[120]....
        /*0668*/ 	.word	0x00004d70


	//   ....[121]....
        /*066c*/ 	.word	0x00004da0


	//   ....[122]....
        /*0670*/ 	.word	0x00004dd0


	//   ....[123]....
        /*0674*/ 	.word	0x00004ec0


	//   ....[124]....
        /*0678*/ 	.word	0x00004f00


	//   ....[125]....
        /*067c*/ 	.word	0x00004f10


	//   ....[126]....
        /*0680*/ 	.word	0x00004f60


	//   ....[127]....
        /*0684*/ 	.word	0x00004f90


	//   ....[128]....
        /*0688*/ 	.word	0x00004fc0


	//   ....[129]....
        /*068c*/ 	.word	0x00004ff0


	//   ....[130]....
        /*0690*/ 	.word	0x00005020


	//   ....[131]....
        /*0694*/ 	.word	0x00005050


	//   ....[132]....
        /*0698*/ 	.word	0x00005140


	//   ....[133]....
        /*069c*/ 	.word	0x00005170


	//   ....[134]....
        /*06a0*/ 	.word	0x00005180


	//   ....[135]....
        /*06a4*/ 	.word	0x000051d0


	//   ....[136]....
        /*06a8*/ 	.word	0x00005200


	//   ....[137]....
        /*06ac*/ 	.word	0x00005230


	//   ....[138]....
        /*06b0*/ 	.word	0x00005260


	//   ....[139]....
        /*06b4*/ 	.word	0x00005290


	//   ....[140]....
        /*06b8*/ 	.word	0x000052c0


	//   ....[141]....
        /*06bc*/ 	.word	0x000053e0


	//   ....[142]....
        /*06c0*/ 	.word	0x000053f0


	//   ....[143]....
        /*06c4*/ 	.word	0x00005440


	//   ....[144]....
        /*06c8*/ 	.word	0x00005470


	//   ....[145]....
        /*06cc*/ 	.word	0x000054a0


	//   ....[146]....
        /*06d0*/ 	.word	0x000054d0


	//   ....[147]....
        /*06d4*/ 	.word	0x00005500


	//   ....[148]....
        /*06d8*/ 	.word	0x00005530


	//   ....[149]....
        /*06dc*/ 	.word	0x00005560


	//   ....[150]....
        /*06e0*/ 	.word	0x00005600


	//   ....[151]....
        /*06e4*/ 	.word	0x00005620


	//   ....[152]....
        /*06e8*/ 	.word	0x00005630


	//   ....[153]....
        /*06ec*/ 	.word	0x00005680


	//   ....[154]....
        /*06f0*/ 	.word	0x000056b0


	//   ....[155]....
        /*06f4*/ 	.word	0x000056e0


	//   ....[156]....
        /*06f8*/ 	.word	0x00005710


	//   ....[157]....
        /*06fc*/ 	.word	0x00005740


	//   ....[158]....
        /*0700*/ 	.word	0x00005770


	//   ....[159]....
        /*0704*/ 	.word	0x000058a0


	//   ....[160]....
        /*0708*/ 	.word	0x00005d40


	//   ....[161]....
        /*070c*/ 	.word	0x00006070


	//   ....[162]....
        /*0710*/ 	.word	0x00006130


	//   ....[163]....
        /*0714*/ 	.word	0x000061f0


	//   ....[164]....
        /*0718*/ 	.word	0x000062b0


	//   ....[165]....
        /*071c*/ 	.word	0x00006370


	//   ....[166]....
        /*0720*/ 	.word	0x00006430


	//   ....[167]....
        /*0724*/ 	.word	0x000064f0


	//   ....[168]....
        /*0728*/ 	.word	0x000065b0


	//   ....[169]....
        /*072c*/ 	.word	0x00006670


	//   ....[170]....
        /*0730*/ 	.word	0x00006730


	//   ....[171]....
        /*0734*/ 	.word	0x000067f0


	//   ....[172]....
        /*0738*/ 	.word	0x000068b0


	//   ....[173]....
        /*073c*/ 	.word	0x00006970


	//   ....[174]....
        /*0740*/ 	.word	0x00006a30


	//   ....[175]....
        /*0744*/ 	.word	0x00006af0


	//   ....[176]....
        /*0748*/ 	.word	0x00006bb0


	//   ....[177]....
        /*074c*/ 	.word	0x00006c70


	//   ....[178]....
        /*0750*/ 	.word	0x00006e60


	//   ....[179]....
        /*0754*/ 	.word	0x00006f90


	//   ....[180]....
        /*0758*/ 	.word	0x000070c0


	//   ....[181]....
        /*075c*/ 	.word	0x000071f0


	//   ....[182]....
        /*0760*/ 	.word	0x00007320


	//   ....[183]....
        /*0764*/ 	.word	0x00007450


	//   ....[184]....
        /*0768*/ 	.word	0x00007580


	//   ....[185]....
        /*076c*/ 	.word	0x000076b0


	//   ....[186]....
        /*0770*/ 	.word	0x000077e0


	//   ....[187]....
        /*0774*/ 	.word	0x00007910


	//   ....[188]....
        /*0778*/ 	.word	0x00007a40


	//   ....[189]....
        /*077c*/ 	.word	0x00007b60


	//   ....[190]....
        /*0780*/ 	.word	0x00007c70


	//   ....[191]....
        /*0784*/ 	.word	0x00007d80


	//   ....[192]....
        /*0788*/ 	.word	0x00007e90


	//   ....[193]....
        /*078c*/ 	.word	0x00007fa0


	//   ....[194]....
        /*0790*/ 	.word	0x000080b0


	//   ....[195]....
        /*0794*/ 	.word	0x00008eb0


	//   ....[196]....
        /*0798*/ 	.word	0x00008f40


	//   ....[197]....
        /*079c*/ 	.word	0x00008fc0


	//   ....[198]....
        /*07a0*/ 	.word	0x00009050


	//   ....[199]....
        /*07a4*/ 	.word	0x000090d0


	//   ....[200]....
        /*07a8*/ 	.word	0x00009160


	//   ....[201]....
        /*07ac*/ 	.word	0x000091e0


	//   ....[202]....
        /*07b0*/ 	.word	0x00009270


	//   ....[203]....
        /*07b4*/ 	.word	0x000092f0


	//   ....[204]....
        /*07b8*/ 	.word	0x00009380


	//   ....[205]....
        /*07bc*/ 	.word	0x00009400


	//   ....[206]....
        /*07c0*/ 	.word	0x00009490


	//   ....[207]....
        /*07c4*/ 	.word	0x00009510


	//   ....[208]....
        /*07c8*/ 	.word	0x000095a0


	//   ....[209]....
        /*07cc*/ 	.word	0x00009620


	//   ....[210]....
        /*07d0*/ 	.word	0x000096b0


	//   ....[211]....
        /*07d4*/ 	.word	0x00009730


	//   ....[212]....
        /*07d8*/ 	.word	0x00009890


	//   ....[213]....
        /*07dc*/ 	.word	0x00009960


	//   ....[214]....
        /*07e0*/ 	.word	0x00009a10


	//   ....[215]....
        /*07e4*/ 	.word	0x00009ad0


	//   ....[216]....
        /*07e8*/ 	.word	0x00009b80


	//   ....[217]....
        /*07ec*/ 	.word	0x00009c40


	//   ....[218]....
        /*07f0*/ 	.word	0x00009cf0


	//   ....[219]....
        /*07f4*/ 	.word	0x00009db0


	//   ....[220]....
        /*07f8*/ 	.word	0x00009e60


	//   ....[221]....
        /*07fc*/ 	.word	0x00009f20


	//   ....[222]....
        /*0800*/ 	.word	0x00009fd0


	//   ....[223]....
        /*0804*/ 	.word	0x0000a090


	//   ....[224]....
        /*0808*/ 	.word	0x0000a140


	//   ....[225]....
        /*080c*/ 	.word	0x0000a200


	//   ....[226]....
        /*0810*/ 	.word	0x0000a2a0


	//   ....[227]....
        /*0814*/ 	.word	0x0000a360


	//   ....[228]....
        /*0818*/ 	.word	0x0000a400


	//   ....[229]....
        /*081c*/ 	.word	0x0000a470


	//   ....[230]....
        /*0820*/ 	.word	0x0000a4e0


	//   ....[231]....
        /*0824*/ 	.word	0x0000a550


	//   ....[232]....
        /*0828*/ 	.word	0x0000a5c0


	//   ....[233]....
        /*082c*/ 	.word	0x0000a630


	//----- nvinfo : EIATTR_VRC_CTA_INIT_COUNT
	.align		4
.L_116:
        /*0830*/ 	.byte	0x02, 0x4a
	.zero		1
	.zero		1


	//----- nvinfo : EIATTR_EXIT_INSTR_OFFSETS
	.align		4
        /*0834*/ 	.byte	0x04, 0x1c
        /*0836*/ 	.short	(.L_118 - .L_117)


	//   ....[0]....
.L_117:
        /*0838*/ 	.word	0x00002570


	//   ....[1]....
        /*083c*/ 	.word	0x000028d0


	//   ....[2]....
        /*0840*/ 	.word	0x000028f0


	//   ....[3]....
        /*0844*/ 	.word	0x00009740


	//   ....[4]....
        /*0848*/ 	.word	0x0000a410


	//----- nvinfo : EIATTR_MAX_THREADS
	.align		4
.L_118:
        /*084c*/ 	.byte	0x04, 0x05
        /*084e*/ 	.short	(.L_120 - .L_119)
.L_119:
        /*0850*/ 	.word	0x00000180
        /*0854*/ 	.word	0x00000001
        /*0858*/ 	.word	0x00000001


	//----- nvinfo : EIATTR_CRS_STACK_SIZE
	.align		4
.L_120:
        /*085c*/ 	.byte	0x04, 0x1e
        /*085e*/ 	.short	(.L_122 - .L_121)
.L_121:
        /*0860*/ 	.word	0x00000000


	//----- nvinfo : EIATTR_CBANK_PARAM_SIZE
	.align		4
.L_122:
        /*0864*/ 	.byte	0x03, 0x19
        /*0866*/ 	.short	0x004d


	//----- nvinfo : EIATTR_PARAM_CBANK
	.align		4
        /*0868*/ 	.byte	0x04, 0x0a
        /*086a*/ 	.short	(.L_124 - .L_123)
	.align		4
.L_123:
        /*086c*/ 	.word	index@(.nv.constant0._ZN3cub18CUB_300001_SM_10006detail10radix_sort29DeviceRadixSortOnesweepKernelINS1_5radix10policy_hubIiiyE10Policy1000ELNS0_9SortOrderE0EiiyiiNS1_21identity_decomposer_tEEEvPT5_SB_PT3_PKSC_PT1_PKSG_PT2_PKSK_T4_iiT6_)
        /*0870*/ 	.short	0x0380
        /*0872*/ 	.short	0x004d


	//----- nvinfo : EIATTR_SW_WAR
	.align		4
.L_124:
        /*0874*/ 	.byte	0x04, 0x36
        /*0876*/ 	.short	(.L_126 - .L_125)
.L_125:
        /*0878*/ 	.word	0x00000008
.L_126:


//--------------------- .nv.info._ZN3cub18CUB_300001_SM_10006detail10radix_sort33DeviceRadixSortExclusiveSumKernelINS1_5radix10policy_hubIiiyE10Policy1000EyEEvPT0_ --------------------------
	.section	.nv.info._ZN3cub18CUB_300001_SM_10006detail10radix_sort33DeviceRadixSortExclusiveSumKernelINS1_5radix10policy_hubIiiyE10Policy1000EyEEvPT0_,"",@"SHT_CUDA_INFO"
	.sectionflags	@""
	.align	4


	//----- nvinfo : EIATTR_CUDA_API_VERSION
	.align		4
        /*0000*/ 	.byte	0x04, 0x37
        /*0002*/ 	.short	(.L_128 - .L_127)
.L_127:
        /*0004*/ 	.word	0x00000082


	//----- nvinfo : EIATTR_KPARAM_INFO
	.align		4
.L_128:
        /*0008*/ 	.byte	0x04, 0x17
        /*000a*/ 	.short	(.L_130 - .L_129)
.L_129:
        /*000c*/ 	.word	0x00000000
        /*0010*/ 	.short	0x0000
        /*0012*/ 	.short	0x0000
        /*0014*/ 	.byte	0x00, 0xf5, 0x21, 0x00


	//----- nvinfo : EIATTR_SPARSE_MMA_MASK
	.align		4
.L_130:
        /*0018*/ 	.byte	0x03, 0x50
        /*001a*/ 	.short	0x0000


	//----- nvinfo : EIATTR_MAXREG_COUNT
	.align		4
        /*001c*/ 	.byte	0x03, 0x1b
        /*001e*/ 	.short	0x00ff


	//----- nvinfo : EIATTR_NUM_BARRIERS
	.align		4
        /*0020*/ 	.byte	0x02, 0x4c
        /*0022*/ 	.byte	0x01
	.zero		1


	//----- nvinfo : EIATTR_MERCURY_ISA_VERSION
	.align		4
        /*0024*/ 	.byte	0x03, 0x5f
        /*0026*/ 	.short	0x0101


	//----- nvinfo : EIATTR_COOP_GROUP_MASK_REGIDS
	.align		4
        /*0028*/ 	.byte	0x04, 0x29
        /*002a*/ 	.short	(.L_132 - .L_131)


	//   ....[0]....
.L_131:
        /*002c*/ 	.word	0xffffffff


	//   ....[1]....
        /*0030*/ 	.word	0xffffffff


	//   ....[2]....
        /*0034*/ 	.word	0xffffffff


	//   ....[3]....
        /*0038*/ 	.word	0xffffffff


	//   ....[4]....
        /*003c*/ 	.word	0xffffffff


	//   ....[5]....
        /*0040*/ 	.word	0xffffffff


	//   ....[6]....
        /*0044*/ 	.word	0xffffffff


	//   ....[7]....
        /*0048*/ 	.word	0xffffffff


	//   ....[8]....
        /*004c*/ 	.word	0xffffffff


	//   ....[9]....
        /*0050*/ 	.word	0xffffffff


	//   ....[10]....
        /*0054*/ 	.word	0x05000015


	//   ....[11]....
        /*0058*/ 	.word	0x05000015


	//   ....[12]....
        /*005c*/ 	.word	0x05000015


	//   ....[13]....
        /*0060*/ 	.word	0x05000015


	//   ....[14]....
        /*0064*/ 	.word	0x05000015


	//   ....[15]....
        /*0068*/ 	.word	0x05000015


	//   ....[16]....
        /*006c*/ 	.word	0x05000015


	//   ....[17]....
        /*0070*/ 	.word	0x05000015


	//   ....[18]....
        /*0074*/ 	.word	0x05000015


	//   ....[19]....
        /*0078*/ 	.word	0x05000015


	//----- nvinfo : EIATTR_COOP_GROUP_INSTR_OFFSETS
	.align		4
.L_132:
        /*007c*/ 	.byte	0x04, 0x28
        /*007e*/ 	.short	(.L_134 - .L_133)


	//   ....[0]....
.L_133:
        /*0080*/ 	.word	0x00000250


	//   ....[1]....
        /*0084*/ 	.word	0x00000260


	//   ....[2]....
        /*0088*/ 	.word	0x000002a0


	//   ....[3]....
        /*008c*/ 	.word	0x000002c0


	//   ....[4]....
        /*0090*/ 	.word	0x00000310


	//   ....[5]....
        /*0094*/ 	.word	0x00000320


	//   ....[6]....
        /*0098*/ 	.word	0x00000360


	//   ....[7]....
        /*009c*/ 	.word	0x00000380


	//   ....[8]....
        /*00a0*/ 	.word	0x000003d0


	//   ....[9]....
        /*00a4*/ 	.word	0x000003e0


	//   ....[10]....
        /*00a8*/ 	.word	0x00000660


	//   ....[11]....
        /*00ac*/ 	.word	0x000006b0


	//   ....[12]....
        /*00b0*/ 	.word	0x00000740


	//   ....[13]....
        /*00b4*/ 	.word	0x00000790


	//   ....[14]....
        /*00b8*/ 	.word	0x00000820


	//   ....[15]....
        /*00bc*/ 	.word	0x00000870


	//   ....[16]....
        /*00c0*/ 	.word	0x00000900


	//   ....[17]....
        /*00c4*/ 	.word	0x00000950


	//   ....[18]....
        /*00c8*/ 	.word	0x000009e0


	//   ....[19]....
        /*00cc*/ 	.word	0x00000a30


	//----- nvinfo : EIATTR_VRC_CTA_INIT_COUNT
	.align		4
.L_134:
        /*00d0*/ 	.byte	0x02, 0x4a
	.zero		1
	.zero		1


	//----- nvinfo : EIATTR_EXIT_INSTR_OFFSETS
	.align		4
        /*00d4*/ 	.byte	0x04, 0x1c
        /*00d6*/ 	.short	(.L_136 - .L_135)


	//   ....[0]....
.L_135:
        /*00d8*/ 	.word	0x000005d0


	//   ....[1]....
        /*00dc*/ 	.word	0x00000600


	//----- nvinfo : EIATTR_CRS_STACK_SIZE
	.align		4
.L_136:
        /*00e0*/ 	.byte	0x04, 0x1e
        /*00e2*/ 	.short	(.L_138 - .L_137)
.L_137:
        /*00e4*/ 	.word	0x00000000


	//----- nvinfo : EIATTR_CBANK_PARAM_SIZE
	.align		4
.L_138:
        /*00e8*/ 	.byte	0x03, 0x19
        /*00ea*/ 	.short	0x0008


	//----- nvinfo : EIATTR_PARAM_CBANK
	.align		4
        /*00ec*/ 	.byte	0x04, 0x0a
        /*00ee*/ 	.short	(.L_140 - .L_139)
	.align		4
.L_139:
        /*00f0*/ 	.word	index@(.nv.constant0._ZN3cub18CUB_300001_SM_10006detail10radix_sort33DeviceRadixSortExclusiveSumKernelINS1_5radix10policy_hubIiiyE10Policy1000EyEEvPT0_)
        /*00f4*/ 	.short	0x0380
        /*00f6*/ 	.short	0x0008


	//----- nvinfo : EIATTR_SW_WAR
	.align		4
.L_140:
        /*00f8*/ 	.byte	0x04, 0x36
        /*00fa*/ 	.short	(.L_142 - .L_141)
.L_141:
        /*00fc*/ 	.word	0x00000008
.L_142:


//--------------------- .nv.info._ZN3cub18CUB_300001_SM_10006detail10radix_sort30DeviceRadixSortHistogramKernelINS1_5radix10policy_hubIiiyE10Policy1000ELNS0_9SortOrderE0EiyNS1_21identity_decomposer_tEEEvPT2_PKT1_SA_iiT3_ --------------------------
	.section	.nv.info._ZN3cub18CUB_300001_SM_10006detail10radix_sort30DeviceRadixSortHistogramKernelINS1_5radix10policy_hubIiiyE10Policy1000ELNS0_9SortOrderE0EiyNS1_21identity_decomposer_tEEEvPT2_PKT1_SA_iiT3_,"",@"SHT_CUDA_INFO"
	.sectionflags	@""
	.align	4


	//----- nvinfo : EIATTR_CUDA_API_VERSION
	.align		4
        /*0000*/ 	.byte	0x04, 0x37
        /*0002*/ 	.short	(.L_144 - .L_143)
.L_143:
        /*0004*/ 	.word	0x00000082


	//----- nvinfo : EIATTR_KPARAM_INFO
	.align		4
.L_144:
        /*0008*/ 	.byte	0x04, 0x17
        /*000a*/ 	.short	(.L_146 - .L_145)
.L_145:
        /*000c*/ 	.word	0x00000000
        /*0010*/ 	.short	0x0005
        /*0012*/ 	.short	0x0020
        /*0014*/ 	.byte	0x00, 0xf0, 0x05, 0x00


	//----- nvinfo : EIATTR_KPARAM_INFO
	.align		4
.L_146:
        /*0018*/ 	.byte	0x04, 0x17
        /*001a*/ 	.short	(.L_148 - .L_147)
.L_147:
        /*001c*/ 	.word	0x00000000
        /*0020*/ 	.short	0x0004
        /*0022*/ 	.short	0x001c
        /*0024*/ 	.byte	0x00, 0xf0, 0x11, 0x00


	//----- nvinfo : EIATTR_KPARAM_INFO
	.align		4
.L_148:
        /*0028*/ 	.byte	0x04, 0x17
        /*002a*/ 	.short	(.L_150 - .L_149)
.L_149:
        /*002c*/ 	.word	0x00000000
        /*0030*/ 	.short	0x0003
        /*0032*/ 	.short	0x0018
        /*0034*/ 	.byte	0x00, 0xf0, 0x11, 0x00


	//----- nvinfo : EIATTR_KPARAM_INFO
	.align		4
.L_150:
        /*0038*/ 	.byte	0x04, 0x17
        /*003a*/ 	.short	(.L_152 - .L_151)
.L_151:
        /*003c*/ 	.word	0x00000000
        /*0040*/ 	.short	0x0002
        /*0042*/ 	.short	0x0010
        /*0044*/ 	.byte	0x00, 0xf0, 0x21, 0x00


	//----- nvinfo : EIATTR_KPARAM_INFO
	.align		4
.L_152:
        /*0048*/ 	.byte	0x04, 0x17
        /*004a*/ 	.short	(.L_154 - .L_153)
.L_153:
        /*004c*/ 	.word	0x00000000
        /*0050*/ 	.short	0x0001
        /*0052*/ 	.short	0x0008
        /*0054*/ 	.byte	0x00, 0xf5, 0x21, 0x00


	//----- nvinfo : EIATTR_KPARAM_INFO
	.align		4
.L_154:
        /*0058*/ 	.byte	0x04, 0x17
        /*005a*/ 	.short	(.L_156 - .L_155)
.L_155:
        /*005c*/ 	.word	0x00000000
        /*0060*/ 	.short	0x0000
        /*0062*/ 	.short	0x0000
        /*0064*/ 	.byte	0x00, 0xf5, 0x21, 0x00


	//----- nvinfo : EIATTR_SPARSE_MMA_MASK
	.align		4
.L_156:
        /*0068*/ 	.byte	0x03, 0x50
        /*006a*/ 	.short	0x0000


	//----- nvinfo : EIATTR_MAXREG_COUNT
	.align		4
        /*006c*/ 	.byte	0x03, 0x1b
        /*006e*/ 	.short	0x00ff


	//----- nvinfo : EIATTR_NUM_BARRIERS
	.align		4
        /*0070*/ 	.byte	0x02, 0x4c
        /*0072*/ 	.byte	0x01
	.zero		1


	//----- nvinfo : EIATTR_MERCURY_ISA_VERSION
	.align		4
        /*0074*/ 	.byte	0x03, 0x5f
        /*0076*/ 	.short	0x0101


	//----- nvinfo : EIATTR_VRC_CTA_INIT_COUNT
	.align		4
        /*0078*/ 	.byte	0x02, 0x4a
	.zero		1
	.zero		1


	//----- nvinfo : EIATTR_EXIT_INSTR_OFFSETS
	.align		4
        /*007c*/ 	.byte	0x04, 0x1c
        /*007e*/ 	.short	(.L_158 - .L_157)


	//   ....[0]....
.L_157:
        /*0080*/ 	.word	0x00000040


	//   ....[1]....
        /*0084*/ 	.word	0x00002ee0


	//----- nvinfo : EIATTR_MAX_THREADS
	.align		4
.L_158:
        /*0088*/ 	.byte	0x04, 0x05
        /*008a*/ 	.short	(.L_160 - .L_159)
.L_159:
        /*008c*/ 	.word	0x00000080
        /*0090*/ 	.word	0x00000001
        /*0094*/ 	.word	0x00000001


	//----- nvinfo : EIATTR_CRS_STACK_SIZE
	.align		4
.L_160:
        /*0098*/ 	.byte	0x04, 0x1e
        /*009a*/ 	.short	(.L_162 - .L_161)
.L_161:
        /*009c*/ 	.word	0x00000000


	//----- nvinfo : EIATTR_CBANK_PARAM_SIZE
	.align		4
.L_162:
        /*00a0*/ 	.byte	0x03, 0x19
        /*00a2*/ 	.short	0x0021


	//----- nvinfo : EIATTR_PARAM_CBANK
	.align		4
        /*00a4*/ 	.byte	0x04, 0x0a
        /*00a6*/ 	.short	(.L_164 - .L_163)
	.align		4
.L_163:
        /*00a8*/ 	.word	index@(.nv.constant0._ZN3cub18CUB_300001_SM_10006detail10radix_sort30DeviceRadixSortHistogramKernelINS1_5radix10policy_hubIiiyE10Policy1000ELNS0_9SortOrderE0EiyNS1_21identity_decomposer_tEEEvPT2_PKT1_SA_iiT3_)
        /*00ac*/ 	.short	0x0380
        /*00ae*/ 	.short	0x0021


	//----- nvinfo : EIATTR_SW_WAR
	.align		4
.L_164:
        /*00b0*/ 	.byte	0x04, 0x36
        /*00b2*/ 	.short	(.L_166 - .L_165)
.L_165:
        /*00b4*/ 	.word	0x00000008
.L_166:


//--------------------- .nv.info._ZN3cub18CUB_300001_SM_10006detail10radix_sort31DeviceRadixSortSingleTileKernelINS1_5radix10policy_hubIiiyE10Policy1000ELNS0_9SortOrderE0EiiyNS1_21identity_decomposer_tEEEvPKT1_PSA_PKT2_PSE_T3_iiT4_ --------------------------
	.section	.nv.info._ZN3cub18CUB_300001_SM_10006detail10radix_sort31DeviceRadixSortSingleTileKernelINS1_5radix10policy_hubIiiyE10Policy1000ELNS0_9SortOrderE0EiiyNS1_21identity_decomposer_tEEEvPKT1_PSA_PKT2_PSE_T3_iiT4_,"",@"SHT_CUDA_INFO"
	.sectionflags	@""
	.align	4


	//----- nvinfo : EIATTR_CUDA_API_VERSION
	.align		4
        /*0000*/ 	.byte	0x04, 0x37
        /*0002*/ 	.short	(.L_168 - .L_167)
.L_167:
        /*0004*/ 	.word	0x00000082


	//----- nvinfo : EIATTR_KPARAM_INFO
	.align		4
.L_168:
        /*0008*/ 	.byte	0x04, 0x17
        /*000a*/ 	.short	(.L_170 - .L_169)
.L_169:
        /*000c*/ 	.word	0x00000000
        /*0010*/ 	.short	0x0007
        /*0012*/ 	.short	0x0030
        /*0014*/ 	.byte	0x00, 0xf0, 0x05, 0x00


	//----- nvinfo : EIATTR_KPARAM_INFO
	.align		4
.L_170:
        /*0018*/ 	.byte	0x04, 0x17
        /*001a*/ 	.short	(.L_172 - .L_171)
.L_171:
        /*001c*/ 	.word	0x00000000
        /*0020*/ 	.short	0x0006
        /*0022*/ 	.short	0x002c
        /*0024*/ 	.byte	0x00, 0xf0, 0x11, 0x00


	//----- nvinfo : EIATTR_KPARAM_INFO
	.align		4
.L_172:
        /*0028*/ 	.byte	0x04, 0x17
        /*002a*/ 	.short	(.L_174 - .L_173)
.L_173:
        /*002c*/ 	.word	0x00000000
        /*0030*/ 	.short	0x0005
        /*0032*/ 	.short	0x0028
        /*0034*/ 	.byte	0x00, 0xf0, 0x11, 0x00


	//----- nvinfo : EIATTR_KPARAM_INFO
	.align		4
.L_174:
        /*0038*/ 	.byte	0x04, 0x17
        /*003a*/ 	.short	(.L_176 - .L_175)
.L_175:
        /*003c*/ 	.word	0x00000000
        /*0040*/ 	.short	0x0004
        /*0042*/ 	.short	0x0020
        /*0044*/ 	.byte	0x00, 0xf0, 0x21, 0x00


	//----- nvinfo : EIATTR_KPARAM_INFO
	.align		4
.L_176:
        /*0048*/ 	.byte	0x04, 0x17
        /*004a*/ 	.short	(.L_178 - .L_177)
.L_177:
        /*004c*/ 	.word	0x00000000
        /*0050*/ 	.short	0x0003
        /*0052*/ 	.short	0x0018
        /*0054*/ 	.byte	0x00, 0xf5, 0x21, 0x00


	//----- nvinfo : EIATTR_KPARAM_INFO
	.align		4
.L_178:
        /*0058*/ 	.byte	0x04, 0x17
        /*005a*/ 	.short	(.L_180 - .L_179)
.L_179:
        /*005c*/ 	.word	0x00000000
        /*0060*/ 	.short	0x0002
        /*0062*/ 	.short	0x0010
        /*0064*/ 	.byte	0x00, 0xf5, 0x21, 0x00


	//----- nvinfo : EIATTR_KPARAM_INFO
	.align		4
.L_180:
        /*0068*/ 	.byte	0x04, 0x17
        /*006a*/ 	.short	(.L_182 - .L_181)
.L_181:
        /*006c*/ 	.word	0x00000000
        /*0070*/ 	.short	0x0001
        /*0072*/ 	.short	0x0008
        /*0074*/ 	.byte	0x00, 0xf5, 0x21, 0x00


	//----- nvinfo : EIATTR_KPARAM_INFO
	.align		4
.L_182:
        /*0078*/ 	.byte	0x04, 0x17
        /*007a*/ 	.short	(.L_184 - .L_183)
.L_183:
        /*007c*/ 	.word	0x00000000
        /*0080*/ 	.short	0x0000
        /*0082*/ 	.short	0x0000
        /*0084*/ 	.byte	0x00, 0xf5, 0x21, 0x00


	//----- nvinfo : EIATTR_SPARSE_MMA_MASK
	.align		4
.L_184:
        /*0088*/ 	.byte	0x03, 0x50
        /*008a*/ 	.short	0x0000


	//----- nvinfo : EIATTR_MAXREG_COUNT
	.align		4
        /*008c*/ 	.byte	0x03, 0x1b
        /*008e*/ 	.short	0x00ff


	//----- nvinfo : EIATTR_NUM_BARRIERS
	.align		4
        /*0090*/ 	.byte	0x02, 0x4c
        /*0092*/ 	.byte	0x01
	.zero		1


	//----- nvinfo : EIATTR_MERCURY_ISA_VERSION
	.align		4
        /*0094*/ 	.byte	0x03, 0x5f
        /*0096*/ 	.short	0x0101


	//----- nvinfo : EIATTR_COOP_GROUP_MASK_REGIDS
	.align		4
        /*0098*/ 	.byte	0x04, 0x29
        /*009a*/ 	.short	(.L_186 - .L_185)


	//   ....[0]....
.L_185:
        /*009c*/ 	.word	0xffffffff


	//   ....[1]....
        /*00a0*/ 	.word	0xffffffff


	//   ....[2]....
        /*00a4*/ 	.word	0xffffffff


	//   ....[3]....
        /*00a8*/ 	.word	0xffffffff


	//   ....[4]....
        /*00ac*/ 	.word	0xffffffff


	//----- nvinfo : EIATTR_COOP_GROUP_INSTR_OFFSETS
	.align		4
.L_186:
        /*00b0*/ 	.byte	0x04, 0x28
        /*00b2*/ 	.short	(.L_188 - .L_187)


	//   ....[0]....
.L_187:
        /*00b4*/ 	.word	0x00001e20


	//   ....[1]....
        /*00b8*/ 	.word	0x00001e40


	//   ....[2]....
        /*00bc*/ 	.word	0x00001e60


	//   ....[3]....
        /*00c0*/ 	.word	0x00001e80


	//   ....[4]....
        /*00c4*/ 	.word	0x00001ea0


	//----- nvinfo : EIATTR_VRC_CTA_INIT_COUNT
	.align		4
.L_188:
        /*00c8*/ 	.byte	0x02, 0x4a
	.zero		1
	.zero		1


	//----- nvinfo : EIATTR_EXIT_INSTR_OFFSETS
	.align		4
        /*00cc*/ 	.byte	0x04, 0x1c
        /*00ce*/ 	.short	(.L_190 - .L_189)


	//   ....[0]....
.L_189:
        /*00d0*/ 	.word	0x00003bf0


	//   ....[1]....
        /*00d4*/ 	.word	0x00003c40


	//----- nvinfo : EIATTR_MAX_THREADS
	.align		4
.L_190:
        /*00d8*/ 	.byte	0x04, 0x05
        /*00da*/ 	.short	(.L_192 - .L_191)
.L_191:
        /*00dc*/ 	.word	0x00000100
        /*00e0*/ 	.word	0x00000001
        /*00e4*/ 	.word	0x00000001


	//----- nvinfo : EIATTR_CBANK_PARAM_SIZE
	.align		4
.L_192:
        /*00e8*/ 	.byte	0x03, 0x19
        /*00ea*/ 	.short	0x0031


	//----- nvinfo : EIATTR_PARAM_CBANK
	.align		4
        /*00ec*/ 	.byte	0x04, 0x0a
        /*00ee*/ 	.short	(.L_194 - .L_193)
	.align		4
.L_193:
        /*00f0*/ 	.word	index@(.nv.constant0._ZN3cub18CUB_300001_SM_10006detail10radix_sort31DeviceRadixSortSingleTileKernelINS1_5radix10policy_hubIiiyE10Policy1000ELNS0_9SortOrderE0EiiyNS1_21identity_decomposer_tEEEvPKT1_PSA_PKT2_PSE_T3_iiT4_)
        /*00f4*/ 	.short	0x0380
        /*00f6*/ 	.short	0x0031


	//----- nvinfo : EIATTR_SW_WAR
	.align		4
.L_194:
        /*00f8*/ 	.byte	0x04, 0x36
        /*00fa*/ 	.short	(.L_196 - .L_195)
.L_195:
        /*00fc*/ 	.word	0x00000008
.L_196:


//--------------------- .nv.info._ZN3cub18CUB_300001_SM_10006detail11EmptyKernelIvEEvv --------------------------
	.section	.nv.info._ZN3cub18CUB_300001_SM_10006detail11EmptyKernelIvEEvv,"",@"SHT_CUDA_INFO"
	.sectionflags	@""
	.align	4


	//----- nvinfo : EIATTR_CUDA_API_VERSION
	.align		4
        /*0000*/ 	.byte	0x04, 0x37
        /*0002*/ 	.short	(.L_198 - .L_197)
.L_197:
        /*0004*/ 	.word	0x00000082


	//----- nvinfo : EIATTR_SPARSE_MMA_MASK
	.align		4
.L_198:
        /*0008*/ 	.byte	0x03, 0x50
        /*000a*/ 	.short	0x0000


	//----- nvinfo : EIATTR_MAXREG_COUNT
	.align		4
        /*000c*/ 	.byte	0x03, 0x1b
        /*000e*/ 	.short	0x00ff


	//----- nvinfo : EIATTR_MERCURY_ISA_VERSION
	.align		4
        /*0010*/ 	.byte	0x03, 0x5f
        /*0012*/ 	.short	0x0101


	//----- nvinfo : EIATTR_VRC_CTA_INIT_COUNT
	.align		4
        /*0014*/ 	.byte	0x02, 0x4a
	.zero		1
	.zero		1


	//----- nvinfo : EIATTR_EXIT_INSTR_OFFSETS
	.align		4
        /*0018*/ 	.byte	0x04, 0x1c
        /*001a*/ 	.short	(.L_200 - .L_199)


	//   ....[0]....
.L_199:
        /*001c*/ 	.word	0x00000010


	//----- nvinfo : EIATTR_SW_WAR
	.align		4
.L_200:
        /*0020*/ 	.byte	0x04, 0x36
        /*0022*/ 	.short	(.L_202 - .L_201)
.L_201:
        /*0024*/ 	.word	0x00000008
.L_202:


//--------------------- .nv.info._Z16buildSortedArrayPiS_P13KeyOccurencesi --------------------------
	.section	.nv.info._Z16buildSortedArrayPiS_P13KeyOccurencesi,"",@"SHT_CUDA_INFO"
	.sectionflags	@""
	.align	4


	//----- nvinfo : EIATTR_CUDA_API_VERSION
	.align		4
        /*0000*/ 	.byte	0x04, 0x37
        /*0002*/ 	.short	(.L_204 - .L_203)
.L_203:
        /*0004*/ 	.word	0x00000082


	//----- nvinfo : EIATTR_KPARAM_INFO
	.align		4
.L_204:
        /*0008*/ 	.byte	0x04, 0x17
        /*000a*/ 	.short	(.L_206 - .L_205)
.L_205:
        /*000c*/ 	.word	0x00000000
        /*0010*/ 	.short	0x0003
        /*0012*/ 	.short	0x0018
        /*0014*/ 	.byte	0x00, 0xf0, 0x11, 0x00


	//----- nvinfo : EIATTR_KPARAM_INFO
	.align		4
.L_206:
        /*0018*/ 	.byte	0x04, 0x17
        /*001a*/ 	.short	(.L_208 - .L_207)
.L_207:
        /*001c*/ 	.word	0x00000000
        /*0020*/ 	.short	0x0002
        /*0022*/ 	.short	0x0010
        /*0024*/ 	.byte	0x00, 0xf5, 0x21, 0x00


	//----- nvinfo : EIATTR_KPARAM_INFO
	.align		4
.L_208:
        /*0028*/ 	.byte	0x04, 0x17
        /*002a*/ 	.short	(.L_210 - .L_209)
.L_209:
        /*002c*/ 	.word	0x00000000
        /*0030*/ 	.short	0x0001
        /*0032*/ 	.short	0x0008
        /*0034*/ 	.byte	0x00, 0xf5, 0x21, 0x00


	//----- nvinfo : EIATTR_KPARAM_INFO
	.align		4
.L_210:
        /*0038*/ 	.byte	0x04, 0x17
        /*003a*/ 	.short	(.L_212 - .L_211)
.L_211:
        /*003c*/ 	.word	0x00000000
        /*0040*/ 	.short	0x0000
        /*0042*/ 	.short	0x0000
        /*0044*/ 	.byte	0x00, 0xf5, 0x21, 0x00


	//----- nvinfo : EIATTR_SPARSE_MMA_MASK
	.align		4
.L_212:
        /*0048*/ 	.byte	0x03, 0x50
        /*004a*/ 	.short	0x0000


	//----- nvinfo : EIATTR_MAXREG_COUNT
	.align		4
        /*004c*/ 	.byte	0x03, 0x1b
        /*004e*/ 	.short	0x00ff


	//----- nvinfo : EIATTR_MERCURY_ISA_VERSION
	.align		4
        /*0050*/ 	.byte	0x03, 0x5f
        /*0052*/ 	.short	0x0101


	//----- nvinfo : EIATTR_VRC_CTA_INIT_COUNT
	.align		4
        /*0054*/ 	.byte	0x02, 0x4a
	.zero		1
	.zero		1


	//----- nvinfo : EIATTR_EXIT_INSTR_OFFSETS
	.align		4
        /*0058*/ 	.byte	0x04, 0x1c
        /*005a*/ 	.short	(.L_214 - .L_213)


	//   ....[0]....
.L_213:
        /*005c*/ 	.word	0x00000070


	//   ....[1]....
        /*0060*/ 	.word	0x000000b0


	//   ....[2]....
        /*0064*/ 	.word	0x000003d0


	//   ....[3]....
        /*0068*/ 	.word	0x00000580


	//   ....[4]....
        /*006c*/ 	.word	0x000005d0


	//   ....[5]....
        /*0070*/ 	.word	0x00000610


	//----- nvinfo : EIATTR_CRS_STACK_SIZE
	.align		4
.L_214:
        /*0074*/ 	.byte	0x04, 0x1e
        /*0076*/ 	.short	(.L_216 - .L_215)
.L_215:
        /*0078*/ 	.word	0x00000000


	//----- nvinfo : EIATTR_CBANK_PARAM_SIZE
	.align		4
.L_216:
        /*007c*/ 	.byte	0x03, 0x19
        /*007e*/ 	.short	0x001c


	//----- nvinfo : EIATTR_PARAM_CBANK
	.align		4
        /*0080*/ 	.byte	0x04, 0x0a
        /*0082*/ 	.short	(.L_218 - .L_217)
	.align		4
.L_217:
        /*0084*/ 	.word	index@(.nv.constant0._Z16buildSortedArrayPiS_P13KeyOccurencesi)
        /*0088*/ 	.short	0x0380
        /*008a*/ 	.short	0x001c


	//----- nvinfo : EIATTR_SW_WAR
	.align		4
.L_218:
        /*008c*/ 	.byte	0x04, 0x36
        /*008e*/ 	.short	(.L_220 - .L_219)
.L_219:
        /*0090*/ 	.word	0x00000008
.L_220:


//--------------------- .nv.info._Z11extractKeysP12KeyValuePairPiS1_i --------------------------
	.section	.nv.info._Z11extractKeysP12KeyValuePairPiS1_i,"",@"SHT_CUDA_INFO"
	.sectionflags	@""
	.align	4


	//----- nvinfo : EIATTR_CUDA_API_VERSION
	.align		4
        /*0000*/ 	.byte	0x04, 0x37
        /*0002*/ 	.short	(.L_222 - .L_221)
.L_221:
        /*0004*/ 	.word	0x00000082


	//----- nvinfo : EIATTR_KPARAM_INFO
	.align		4
.L_222:
        /*0008*/ 	.byte	0x04, 0x17
        /*000a*/ 	.short	(.L_224 - .L_223)
.L_223:
        /*000c*/ 	.word	0x00000000
        /*0010*/ 	.short	0x0003
        /*0012*/ 	.short	0x0018
        /*0014*/ 	.byte	0x00, 0xf0, 0x11, 0x00


	//----- nvinfo : EIATTR_KPARAM_INFO
	.align		4
.L_224:
        /*0018*/ 	.byte	0x04, 0x17
        /*001a*/ 	.short	(.L_226 - .L_225)
.L_225:
        /*001c*/ 	.word	0x00000000
        /*0020*/ 	.short	0x0002
        /*0022*/ 	.short	0x0010
        /*0024*/ 	.byte	0x00, 0xf5, 0x21, 0x00


	//----- nvinfo : EIATTR_KPARAM_INFO
	.align		4
.L_226:
        /*0028*/ 	.byte	0x04, 0x17
        /*002a*/ 	.short	(.L_228 - .L_227)
.L_227:
        /*002c*/ 	.word	0x00000000
        /*0030*/ 	.short	0x0001
        /*0032*/ 	.short	0x0008
        /*0034*/ 	.byte	0x00, 0xf5, 0x21, 0x00


	//----- nvinfo : EIATTR_KPARAM_INFO
	.align		4
.L_228:
        /*0038*/ 	.byte	0x04, 0x17
        /*003a*/ 	.short	(.L_230 - .L_229)
.L_229:
        /*003c*/ 	.word	0x00000000
        /*0040*/ 	.short	0x0000
        /*0042*/ 	.short	0x0000
        /*0044*/ 	.byte	0x00, 0xf5, 0x21, 0x00


	//----- nvinfo : EIATTR_SPARSE_MMA_MASK
	.align		4
.L_230:
        /*0048*/ 	.byte	0x03, 0x50
        /*004a*/ 	.short	0x0000


	//----- nvinfo : EIATTR_MAXREG_COUNT
	.align		4
        /*004c*/ 	.byte	0x03, 0x1b
        /*004e*/ 	.short	0x00ff


	//----- nvinfo : EIATTR_MERCURY_ISA_VERSION
	.align		4
        /*0050*/ 	.byte	0x03, 0x5f
        /*0052*/ 	.short	0x0101


	//----- nvinfo : EIATTR_VRC_CTA_INIT_COUNT
	.align		4
        /*0054*/ 	.byte	0x02, 0x4a
	.zero		1
	.zero		1


	//----- nvinfo : EIATTR_EXIT_INSTR_OFFSETS
	.align		4
        /*0058*/ 	.byte	0x04, 0x1c
        /*005a*/ 	.short	(.L_232 - .L_231)


	//   ....[0]....
.L_231:
        /*005c*/ 	.word	0x00000070


	//   ....[1]....
        /*0060*/ 	.word	0x00000120


	//----- nvinfo : EIATTR_CBANK_PARAM_SIZE
	.align		4
.L_232:
        /*0064*/ 	.byte	0x03, 0x19
        /*0066*/ 	.short	0x001c


	//----- nvinfo : EIATTR_PARAM_CBANK
	.align		4
        /*0068*/ 	.byte	0x04, 0x0a
        /*006a*/ 	.short	(.L_234 - .L_233)
	.align		4
.L_233:
        /*006c*/ 	.word	index@(.nv.constant0._Z11extractKeysP12KeyValuePairPiS1_i)
        /*0070*/ 	.short	0x0380
        /*0072*/ 	.short	0x001c


	//----- nvinfo : EIATTR_SW_WAR
	.align		4
.L_234:
        /*0074*/ 	.byte	0x04, 0x36
        /*0076*/ 	.short	(.L_236 - .L_235)
.L_235:
        /*0078*/ 	.word	0x00000008
.L_236:


//--------------------- .nv.callgraph             --------------------------
	.section	.nv.callgraph,"",@"SHT_CUDA_CALLGRAPH"
	.align	4
	.sectionentsize	8
	.align		4
        /*0000*/ 	.word	0x00000000
	.align		4
        /*0004*/ 	.word	0xffffffff
	.align		4
        /*0008*/ 	.word	0x00000000
	.align		4
        /*000c*/ 	.word	0xfffffffe
	.align		4
        /*0010*/ 	.word	0x00000000
	.align		4
        /*0014*/ 	.word	0xfffffffd
	.align		4
        /*0018*/ 	.word	0x00000000
	.align		4
        /*001c*/ 	.word	0xfffffffc


//--------------------- .nv.constant4             --------------------------
	.section	.nv.constant4,"a",@progbits
	.align	8
	.align		8
.nv.constant4:
        /*0000*/ 	.dword	_ZN34_INTERNAL_487bed0c_4_k_cu_670c5d094cuda3std3__45__cpo5beginE
	.align		8
        /*0008*/ 	.dword	_ZN34_INTERNAL_487bed0c_4_k_cu_670c5d094cuda3std3__45__cpo3endE
	.align		8
        /*0010*/ 	.dword	_ZN34_INTERNAL_487bed0c_4_k_cu_670c5d094cuda3std3__45__cpo6cbeginE
	.align		8
        /*0018*/ 	.dword	_ZN34_INTERNAL_487bed0c_4_k_cu_670c5d094cuda3std3__45__cpo4cendE
	.align		8
        /*0020*/ 	.dword	_ZN34_INTERNAL_487bed0c_4_k_cu_670c5d094cuda3std3__45__cpo6rbeginE
	.align		8
        /*0028*/ 	.dword	_ZN34_INTERNAL_487bed0c_4_k_cu_670c5d094cuda3std3__45__cpo4rendE
	.align		8
        /*0030*/ 	.dword	_ZN34_INTERNAL_487bed0c_4_k_cu_670c5d094cuda3std3__45__cpo7crbeginE
	.align		8
        /*0038*/ 	.dword	_ZN34_INTERNAL_487bed0c_4_k_cu_670c5d094cuda3std3__45__cpo5crendE
	.align		8
        /*0040*/ 	.dword	_ZN34_INTERNAL_487bed0c_4_k_cu_670c5d094cuda3std3__436_GLOBAL__N__487bed0c_4_k_cu_670c5d096ignoreE
	.align		8
        /*0048*/ 	.dword	_ZN34_INTERNAL_487bed0c_4_k_cu_670c5d094cuda3std3__419piecewise_constructE
	.align		8
        /*0050*/ 	.dword	_ZN34_INTERNAL_487bed0c_4_k_cu_670c5d094cuda3std3__48in_placeE
	.align		8
        /*0058*/ 	.dword	_ZN34_INTERNAL_487bed0c_4_k_cu_670c5d094cuda3std3__420unreachable_sentinelE
	.align		8
        /*0060*/ 	.dword	_ZN34_INTERNAL_487bed0c_4_k_cu_670c5d094cuda3std3__47nulloptE
	.align		8
        /*0068*/ 	.dword	_ZN34_INTERNAL_487bed0c_4_k_cu_670c5d094cuda3std3__48unexpectE
	.align		8
        /*0070*/ 	.dword	_ZN34_INTERNAL_487bed0c_4_k_cu_670c5d094cuda3std6ranges3__45__cpo4swapE
	.align		8
        /*0078*/ 	.dword	_ZN34_INTERNAL_487bed0c_4_k_cu_670c5d094cuda3std6ranges3__45__cpo9iter_moveE
	.align		8
        /*0080*/ 	.dword	_ZN34_INTERNAL_487bed0c_4_k_cu_670c5d094cuda3std6ranges3__45__cpo5beginE
	.align		8
        /*0088*/ 	.dword	_ZN34_INTERNAL_487bed0c_4_k_cu_670c5d094cuda3std6ranges3__45__cpo3endE
	.align		8
        /*0090*/ 	.dword	_ZN34_INTERNAL_487bed0c_4_k_cu_670c5d094cuda3std6ranges3__45__cpo6cbeginE
	.align		8
        /*0098*/ 	.dword	_ZN34_INTERNAL_487bed0c_4_k_cu_670c5d094cuda3std6ranges3__45__cpo4cendE
	.align		8
        /*00a0*/ 	.dword	_ZN34_INTERNAL_487bed0c_4_k_cu_670c5d094cuda3std6ranges3__45__cpo7advanceE
	.align		8
        /*00a8*/ 	.dword	_ZN34_INTERNAL_487bed0c_4_k_cu_670c5d094cuda3std6ranges3__45__cpo9iter_swapE
	.align		8
        /*00b0*/ 	.dword	_ZN34_INTERNAL_487bed0c_4_k_cu_670c5d094cuda3std6ranges3__45__cpo4nextE
	.align		8
        /*00b8*/ 	.dword	_ZN34_INTERNAL_487bed0c_4_k_cu_670c5d094cuda3std6ranges3__45__cpo4prevE
	.align		8
        /*00c0*/ 	.dword	_ZN34_INTERNAL_487bed0c_4_k_cu_670c5d094cuda3std6ranges3__45__cpo4dataE
	.align		8
        /*00c8*/ 	.dword	_ZN34_INTERNAL_487bed0c_4_k_cu_670c5d094cuda3std6ranges3__45__cpo5cdataE
	.align		8
        /*00d0*/ 	.dword	_ZN34_INTERNAL_487bed0c_4_k_cu_670c5d094cuda3std6ranges3__45__cpo4sizeE
	.align		8
        /*00d8*/ 	.dword	_ZN34_INTERNAL_487bed0c_4_k_cu_670c5d094cuda3std6ranges3__45__cpo5ssizeE
	.align		8
        /*00e0*/ 	.dword	_ZN34_INTERNAL_487bed0c_4_k_cu_670c5d094cuda3std6ranges3__45__cpo8distanceE
	.align		8
        /*00e8*/ 	.dword	_ZN34_INTERNAL_487bed0c_4_k_cu_670c5d096thrust24THRUST_300001_SM_1000_NS8cuda_cub3parE
	.align		8
        /*00f0*/ 	.dword	_ZN34_INTERNAL_487bed0c_4_k_cu_670c5d096thrust24THRUST_300001_SM_1000_NS8cuda_cub10par_nosyncE
	.align		8
        /*00f8*/ 	.dword	_ZN34_INTERNAL_487bed0c_4_k_cu_670c5d096thrust24THRUST_300001_SM_1000_NS6system6detail10sequential3seqE
	.align		8
        /*0100*/ 	.dword	_ZN34_INTERNAL_487bed0c_4_k_cu_670c5d096thrust24THRUST_300001_SM_1000_NS6system3cpp3parE
	.align		8
        /*0108*/ 	.dword	_ZN34_INTERNAL_487bed0c_4_k_cu_670c5d096thrust24THRUST_300001_SM_1000_NS12placeholders2_1E
	.align		8
        /*0110*/ 	.dword	_ZN34_INTERNAL_487bed0c_4_k_cu_670c5d096thrust24THRUST_300001_SM_1000_NS12placeholders2_2E
	.align		8
        /*0118*/ 	.dword	_ZN34_INTERNAL_487bed0c_4_k_cu_670c5d096thrust24THRUST_300001_SM_1000_NS12placeholders2_3E
	.align		8
        /*0120*/ 	.dword	_ZN34_INTERNAL_487bed0c_4_k_cu_670c5d096thrust24THRUST_300001_SM_1000_NS12placeholders2_4E
	.align		8
        /*0128*/ 	.dword	_ZN34_INTERNAL_487bed0c_4_k_cu_670c5d096thrust24THRUST_300001_SM_1000_NS12placeholders2_5E
	.align		8
        /*0130*/ 	.dword	_ZN34_INTERNAL_487bed0c_4_k_cu_670c5d096thrust24THRUST_300001_SM_1000_NS12placeholders2_6E
	.align		8
        /*0138*/ 	.dword	_ZN34_INTERNAL_487bed0c_4_k_cu_670c5d096thrust24THRUST_300001_SM_1000_NS12placeholders2_7E
	.align		8
        /*0140*/ 	.dword	_ZN34_INTERNAL_487bed0c_4_k_cu_670c5d096thrust24THRUST_300001_SM_1000_NS12placeholders2_8E
	.align		8
        /*0148*/ 	.dword	_ZN34_INTERNAL_487bed0c_4_k_cu_670c5d096thrust24THRUST_300001_SM_1000_NS12placeholders2_9E
	.align		8
        /*0150*/ 	.dword	_ZN34_INTERNAL_487bed0c_4_k_cu_670c5d096thrust24THRUST_300001_SM_1000_NS12placeholders3_10E
	.align		8
        /*0158*/ 	.dword	_ZN34_INTERNAL_487bed0c_4_k_cu_670c5d096thrust24THRUST_300001_SM_1000_NS3seqE
	.align		8
        /*0160*/ 	.dword	_ZN34_INTERNAL_487bed0c_4_k_cu_670c5d096thrust24THRUST_300001_SM_1000_NS6deviceE


//--------------------- .text._ZN3cub18CUB_300001_SM_10006detail10radix_sort29DeviceRadixSortOnesweepKernelINS1_5radix10policy_hubIiiyE10Policy1000ELNS0_9SortOrderE0EiiyiiNS1_21identity_decomposer_tEEEvPT5_SB_PT3_PKSC_PT1_PKSG_PT2_PKSK_T4_iiT6_ --------------------------
	.section	.text._ZN3cub18CUB_300001_SM_10006detail10radix_sort29DeviceRadixSortOnesweepKernelINS1_5radix10policy_hubIiiyE10Policy1000ELNS0_9SortOrderE0EiiyiiNS1_21identity_decomposer_tEEEvPT5_SB_PT3_PKSC_PT1_PKSG_PT2_PKSK_T4_iiT6_,"ax",@progbits
	.align	128
        .global         _ZN3cub18CUB_300001_SM_10006detail10radix_sort29DeviceRadixSortOnesweepKernelINS1_5radix10policy_hubIiiyE10Policy1000ELNS0_9SortOrderE0EiiyiiNS1_21identity_decomposer_tEEEvPT5_SB_PT3_PKSC_PT1_PKSG_PT2_PKSK_T4_iiT6_
        .type           _ZN3cub18CUB_300001_SM_10006detail10radix_sort29DeviceRadixSortOnesweepKernelINS1_5radix10policy_hubIiiyE10Policy1000ELNS0_9SortOrderE0EiiyiiNS1_21identity_decomposer_tEEEvPT5_SB_PT3_PKSC_PT1_PKSG_PT2_PKSK_T4_iiT6_,@function
        .size           _ZN3cub18CUB_300001_SM_10006detail10radix_sort29DeviceRadixSortOnesweepKernelINS1_5radix10policy_hubIiiyE10Policy1000ELNS0_9SortOrderE0EiiyiiNS1_21identity_decomposer_tEEEvPT5_SB_PT3_PKSC_PT1_PKSG_PT2_PKSK_T4_iiT6_,(.L_x_236 - _ZN3cub18CUB_300001_SM_10006detail10radix_sort29DeviceRadixSortOnesweepKernelINS1_5radix10policy_hubIiiyE10Policy1000ELNS0_9SortOrderE0EiiyiiNS1_21identity_decomposer_tEEEvPT5_SB_PT3_PKSC_PT1_PKSG_PT2_PKSK_T4_iiT6_)
        .other          _ZN3cub18CUB_300001_SM_10006detail10radix_sort29DeviceRadixSortOnesweepKernelINS1_5radix10policy_hubIiiyE10Policy1000ELNS0_9SortOrderE0EiiyiiNS1_21identity_decomposer_tEEEvPT5_SB_PT3_PKSC_PT1_PKSG_PT2_PKSK_T4_iiT6_,@"STO_CUDA_ENTRY STV_DEFAULT"
_ZN3cub18CUB_300001_SM_10006detail10radix_sort29DeviceRadixSortOnesweepKernelINS1_5radix10policy_hubIiiyE10Policy1000ELNS0_9SortOrderE0EiiyiiNS1_21identity_decomposer_tEEEvPT5_SB_PT3_PKSC_PT1_PKSG_PT2_PKSK_T4_iiT6_:
.text._ZN3cub18CUB_300001_SM_10006detail10radix_sort29DeviceRadixSortOnesweepKernelINS1_5radix10policy_hubIiiyE10Policy1000ELNS0_9SortOrderE0EiiyiiNS1_21identity_decomposer_tEEEvPT5_SB_PT3_PKSC_PT1_PKSG_PT2_PKSK_T4_iiT6_:
[----:B------:R-:W-:Y:S01]  /*0000*/  LDC R1, c[0x0][0x37c] ;  /* 0x0000df00ff017b82 */ /* 0x000fe20000000800 */
[----:B------:R-:W0:Y:S01]  /*0010*/  S2R R3, SR_TID.X ;  /* 0x0000000000037919 */ /* 0x000e220000002100 */
[----:B------:R-:W-:Y:S01]  /*0020*/  MOV R7, 0x400 ;  /* 0x0000040000077802 */ /* 0x000fe20000000f00 */
[----:B------:R-:W1:Y:S01]  /*0030*/  LDCU.64 UR6, c[0x0][0x358] ;  /* 0x00006b00ff0677ac */ /* 0x000e620008000a00 */
[----:B------:R-:W-:Y:S01]  /*0040*/  BSSY.RECONVERGENT B0, `(.L_x_0) ;  /* 0x000000c000007945 */ /* 0x000fe20003800200 */
[----:B------:R-:W2:Y:S01]  /*0050*/  S2R R0, SR_CgaCtaId ;  /* 0x0000000000007919 */ /* 0x000ea20000008800 */
[----:B0-----:R-:W-:Y:S02]  /*0060*/  ISETP.NE.AND P0, PT, R3, RZ, PT ;  /* 0x000000ff0300720c */ /* 0x001fe40003f05270 */
[----:B--2---:R-:W-:-:S11]  /*0070*/  LEA R7, R0, R7, 0x18 ;  /* 0x0000000700077211 */ /* 0x004fd600078ec0ff */
[----:B-1----:R-:W-:Y:S05]  /*0080*/  @P0 BRA `(.L_x_1) ;  /* 0x00000000001c0947 */ /* 0x002fea0003800000 */
[----:B------:R-:W0:Y:S01]  /*0090*/  LDC.64 R4, c[0x0][0x388] ;  /* 0x0000e200ff047b82 */ /* 0x000e220000000a00 */
[----:B------:R-:W-:-:S05]  /*00a0*/  IMAD.MOV.U32 R9, RZ, RZ, 0x1 ;  /* 0x00000001ff097424 */ /* 0x000fca00078e00ff */
[----:B0-----:R-:W2:Y:S02]  /*00b0*/  ATOMG.E.ADD.STRONG.GPU PT, R4, desc[UR6][R4.64], R9 ;  /* 0x80000009040479a8 */ /* 0x001ea400081ef106 */
[----:B------:R-:W0:Y:S01]  /*00c0*/  S2UR UR5, SR_CgaCtaId ;  /* 0x00000000000579c3 */ /* 0x000e220000008800 */
[----:B------:R-:W-:Y:S02]  /*00d0*/  UMOV UR4, 0x400 ;  /* 0x0000040000047882 */ /* 0x000fe40000000000 */
[----:B0-----:R-:W-:-:S09]  /*00e0*/  ULEA UR4, UR5, UR4, 0x18 ;  /* 0x0000000405047291 */ /* 0x001fd2000f8ec0ff */
[----:B--2---:R0:W-:Y:S03]  /*00f0*/  STS [UR4+0x6600], R4 ;  /* 0x00660004ff007988 */ /* 0x0041e60008000804 */
.L_x_1:
[----:B------:R-:W-:Y:S05]  /*0100*/  BSYNC.RECONVERGENT B0 ;  /* 0x0000000000007941 */ /* 0x000fea0003800200 */
.L_x_0:
[----:B------:R-:W-:Y:S06]  /*0110*/  BAR.SYNC.DEFER_BLOCKING 0x0 ;  /* 0x0000000000007b1d */ /* 0x000fec0000010000 */
[----:B------:R-:W1:Y:S01]  /*0120*/  LDCU UR4, c[0x0][0x3c0] ;  /* 0x00007800ff0477ac */ /* 0x000e620008000800 */
[----:B------:R-:W2:Y:S01]  /*0130*/  S2R R24, SR_LANEID ;  /* 0x0000000000187919 */ /* 0x000ea20000000000 */
[----:B------:R-:W3:Y:S02]  /*0140*/  LDS R42, [R7+0x6600] ;  /* 0x00660000072a7984 */ /* 0x000ee40000000800 */
[----:B---3--:R-:W-:-:S04]  /*0150*/  IMAD R0, R42, 0x1980, RZ ;  /* 0x000019802a007824 */ /* 0x008fc800078e02ff */
[----:B------:R-:W-:Y:S01]  /*0160*/  VIADD R47, R0, 0x1980 ;  /* 0x00001980002f7836 */ /* 0x000fe20000000000 */
[----:B------:R-:W-:-:S04]  /*0170*/  SHF.R.S32.HI R9, RZ, 0x1f, R0 ;  /* 0x0000001fff097819 */ /* 0x000fc80000011400 */
[----:B-1----:R-:W-:-:S13]  /*0180*/  ISETP.GT.AND P0, PT, R47, UR4, PT ;  /* 0x000000042f007c0c */ /* 0x002fda000bf04270 */
[----:B--2---:R-:W-:Y:S05]  /*0190*/  @P0 BRA `(.L_x_2) ;  /* 0x0000000000680947 */ /* 0x004fea0003800000 */
[----:B------:R-:W1:Y:S01]  /*01a0*/  LDCU.64 UR4, c[0x0][0x3a8] ;  /* 0x00007500ff0477ac */ /* 0x000e620008000a00 */
[C---:B0-----:R-:W-:Y:S02]  /*01b0*/  LOP3.LUT R4, R3.reuse, 0x1f, RZ, 0xc0, !PT ;  /* 0x0000001f03047812 */ /* 0x041fe400078ec0ff */
[----:B------:R-:W-:-:S05]  /*01c0*/  LOP3.LUT R41, R3, 0x3e0, RZ, 0xc0, !PT ;  /* 0x000003e003297812 */ /* 0x000fca00078ec0ff */
[----:B------:R-:W-:-:S05]  /*01d0*/  IMAD R5, R41, 0x11, R4 ;  /* 0x0000001129057824 */ /* 0x000fca00078e0204 */
[----:B------:R-:W-:-:S05]  /*01e0*/  IADD3 R5, P0, PT, R0, R5, RZ ;  /* 0x0000000500057210 */ /* 0x000fca0007f1e0ff */
[----:B------:R-:W-:Y:S01]  /*01f0*/  IMAD.X R0, RZ, RZ, R9, P0 ;  /* 0x000000ffff007224 */ /* 0x000fe200000e0609 */
[----:B-1----:R-:W-:-:S04]  /*0200*/  LEA R8, P0, R5, UR4, 0x2 ;  /* 0x0000000405087c11 */ /* 0x002fc8000f8010ff */
[----:B------:R-:W-:-:S05]  /*0210*/  LEA.HI.X R9, R5, UR5, R0, 0x2, P0 ;  /* 0x0000000505097c11 */ /* 0x000fca00080f1400 */
[----:B------:R0:W5:Y:S04]  /*0220*/  LDG.E R28, desc[UR6][R8.64] ;  /* 0x00000006081c7981 */ /* 0x000168000c1e1900 */
        /* <DEDUP_REMOVED lines=15> */
[----:B------:R0:W5:Y:S01]  /*0320*/  LDG.E R46, desc[UR6][R8.64+0x800] ;  /* 0x00080006082e7981 */ /* 0x000162000c1e1900 */
[----:B------:R-:W-:Y:S05]  /*0330*/  BRA `(.L_x_3) ;  /* 0x0000000400307947 */ /* 0x000fea0003800000 */
.L_x_2:
[----:B------:R-:W1:Y:S01]  /*0340*/  LDCU.64 UR8, c[0x0][0x3a8] ;  /* 0x00007500ff0877ac */ /* 0x000e620008000a00 */
[C---:B0-----:R-:W-:Y:S01]  /*0350*/  LOP3.LUT R4, R3.reuse, 0x1f, RZ, 0xc0, !PT ;  /* 0x0000001f03047812 */ /* 0x041fe200078ec0ff */
[----:B------:R-:W-:Y:S01]  /*0360*/  IMAD.MOV.U32 R28, RZ, RZ, 0x7fffffff ;  /* 0x7fffffffff1c7424 */ /* 0x000fe200078e00ff */
[----:B------:R-:W-:Y:S02]  /*0370*/  LOP3.LUT R41, R3, 0x3e0, RZ, 0xc0, !PT ;  /* 0x000003e003297812 */ /* 0x000fe400078ec0ff */
[----:B------:R-:W-:-:S03]  /*0380*/  IADD3 R5, PT, PT, -R0, UR4, RZ ;  /* 0x0000000400057c10 */ /* 0x000fc6000fffe1ff */
[----:B------:R-:W-:-:S04]  /*0390*/  IMAD R10, R41, 0x11, R4 ;  /* 0x00000011290a7824 */ /* 0x000fc800078e0204 */
[----:B------:R-:W-:Y:S01]  /*03a0*/  VIADD R8, R10, 0x40 ;  /* 0x000000400a087836 */ /* 0x000fe20000000000 */
[----:B------:R-:W-:Y:S01]  /*03b0*/  IADD3 R11, P0, PT, R0, R10, RZ ;  /* 0x0000000a000b7210 */ /* 0x000fe20007f1e0ff */
[C---:B------:R-:W-:Y:S01]  /*03c0*/  VIADD R0, R10.reuse, 0x60 ;  /* 0x000000600a007836 */ /* 0x040fe20000000000 */
[CC--:B------:R-:W-:Y:S01]  /*03d0*/  ISETP.GE.AND P2, PT, R10.reuse, R5.reuse, PT ;  /* 0x000000050a00720c */ /* 0x0c0fe20003f46270 */
[----:B------:R-:W-:Y:S01]  /*03e0*/  VIADD R6, R10, 0x20 ;  /* 0x000000200a067836 */ /* 0x000fe20000000000 */
[-C--:B------:R-:W-:Y:S01]  /*03f0*/  ISETP.GE.AND P4, PT, R8, R5.reuse, PT ;  /* 0x000000050800720c */ /* 0x080fe20003f86270 */
[----:B------:R-:W-:Y:S01]  /*0400*/  IMAD.X R12, RZ, RZ, R9, P0 ;  /* 0x000000ffff0c7224 */ /* 0x000fe200000e0609 */
[-C--:B------:R-:W-:Y:S01]  /*0410*/  ISETP.GE.AND P5, PT, R0, R5.reuse, PT ;  /* 0x000000050000720c */ /* 0x080fe20003fa6270 */
[----:B------:R-:W-:Y:S01]  /*0420*/  VIADD R0, R10, 0xa0 ;  /* 0x000000a00a007836 */ /* 0x000fe20000000000 */
[C---:B-1----:R-:W-:Y:S02]  /*0430*/  LEA R8, P0, R11.reuse, UR8, 0x2 ;  /* 0x000000080b087c11 */ /* 0x042fe4000f8010ff */
[----:B------:R-:W-:Y:S01]  /*0440*/  ISETP.GE.AND P3, PT, R6, R5, PT ;  /* 0x000000050600720c */ /* 0x000fe20003f66270 */
[----:B------:R-:W-:Y:S01]  /*0450*/  VIADD R6, R10, 0x80 ;  /* 0x000000800a067836 */ /* 0x000fe20000000000 */
[----:B------:R-:W-:-:S02]  /*0460*/  LEA.HI.X R9, R11, UR9, R12, 0x2, P0 ;  /* 0x000000090b097c11 */ /* 0x000fc400080f140c */
[-C--:B------:R-:W-:Y:S01]  /*0470*/  ISETP.GE.AND P0, PT, R0, R5.reuse, PT ;  /* 0x000000050000720c */ /* 0x080fe20003f06270 */
[----:B------:R-:W-:Y:S01]  /*0480*/  VIADD R0, R10, 0xe0 ;  /* 0x000000e00a007836 */ /* 0x000fe20000000000 */
[-C--:B------:R-:W-:Y:S01]  /*0490*/  ISETP.GE.AND P6, PT, R6, R5.reuse, PT ;  /* 0x000000050600720c */ /* 0x080fe20003fc6270 */
[----:B------:R1:W5:Y:S01]  /*04a0*/  @!P2 LDG.E R28, desc[UR6][R8.64] ;  /* 0x00000006081ca981 */ /* 0x000362000c1e1900 */
[----:B------:R-:W-:Y:S02]  /*04b0*/  IMAD.MOV.U32 R29, RZ, RZ, 0x7fffffff ;  /* 0x7fffffffff1d7424 */ /* 0x000fe400078e00ff */
[-C--:B------:R-:W-:Y:S01]  /*04c0*/  ISETP.GE.AND P2, PT, R0, R5.reuse, PT ;  /* 0x000000050000720c */ /* 0x080fe20003f46270 */
[C---:B------:R-:W-:Y:S02]  /*04d0*/  VIADD R0, R10.reuse, 0x100 ;  /* 0x000001000a007836 */ /* 0x040fe40000000000 */
[----:B------:R-:W-:Y:S01]  /*04e0*/  VIADD R6, R10, 0xc0 ;  /* 0x000000c00a067836 */ /* 0x000fe20000000000 */
[----:B------:R1:W5:Y:S01]  /*04f0*/  @!P3 LDG.E R29, desc[UR6][R8.64+0x80] ;  /* 0x00008006081db981 */ /* 0x000362000c1e1900 */
[----:B------:R-:W-:Y:S01]  /*0500*/  IMAD.MOV.U32 R31, RZ, RZ, 0x7fffffff ;  /* 0x7fffffffff1f7424 */ /* 0x000fe200078e00ff */
[-C--:B------:R-:W-:Y:S01]  /*0510*/  ISETP.GE.AND P3, PT, R0, R5.reuse, PT ;  /* 0x000000050000720c */ /* 0x080fe20003f66270 */
[----:B------:R-:W-:Y:S01]  /*0520*/  VIADD R0, R10, 0x140 ;  /* 0x000001400a007836 */ /* 0x000fe20000000000 */
[----:B------:R-:W-:Y:S01]  /*0530*/  ISETP.GE.AND P1, PT, R6, R5, PT ;  /* 0x000000050600720c */ /* 0x000fe20003f26270 */
[----:B------:R-:W-:-:S02]  /*0540*/  IMAD.MOV.U32 R32, RZ, RZ, 0x7fffffff ;  /* 0x7fffffffff207424 */ /* 0x000fc400078e00ff */
[----:B------:R1:W5:Y:S01]  /*0550*/  @!P5 LDG.E R31, desc[UR6][R8.64+0x180] ;  /* 0x00018006081fd981 */ /* 0x000362000c1e1900 */
[-C--:B------:R-:W-:Y:S01]  /*0560*/  ISETP.GE.AND P5, PT, R0, R5.reuse, PT ;  /* 0x000000050000720c */ /* 0x080fe20003fa6270 */
[C---:B------:R-:W-:Y:S02]  /*0570*/  VIADD R0, R10.reuse, 0x160 ;  /* 0x000001600a007836 */ /* 0x040fe40000000000 */
[----:B------:R-:W-:Y:S01]  /*0580*/  IMAD.MOV.U32 R30, RZ, RZ, 0x7fffffff ;  /* 0x7fffffffff1e7424 */ /* 0x000fe200078e00ff */
[----:B------:R1:W5:Y:S01]  /*0590*/  @!P6 LDG.E R32, desc[UR6][R8.64+0x200] ;  /* 0x000200060820e981 */ /* 0x000362000c1e1900 */
[----:B------:R-:W-:Y:S01]  /*05a0*/  VIADD R6, R10, 0x120 ;  /* 0x000001200a067836 */ /* 0x000fe20000000000 */
[-C--:B------:R-:W-:Y:S01]  /*05b0*/  ISETP.GE.AND P6, PT, R0, R5.reuse, PT ;  /* 0x000000050000720c */ /* 0x080fe20003fc6270 */
[----:B------:R-:W-:Y:S02]  /*05c0*/  IMAD.MOV.U32 R34, RZ, RZ, 0x7fffffff ;  /* 0x7fffffffff227424 */ /* 0x000fe400078e00ff */
[----:B------:R-:W-:Y:S01]  /*05d0*/  VIADD R0, R10, 0x1a0 ;  /* 0x000001a00a007836 */ /* 0x000fe20000000000 */
[----:B------:R1:W5:Y:S01]  /*05e0*/  @!P4 LDG.E R30, desc[UR6][R8.64+0x100] ;  /* 0x00010006081ec981 */ /* 0x000362000c1e1900 */
[----:B------:R-:W-:Y:S01]  /*05f0*/  ISETP.GE.AND P4, PT, R6, R5, PT ;  /* 0x000000050600720c */ /* 0x000fe20003f86270 */
[----:B------:R-:W-:-:S02]  /*0600*/  IMAD.MOV.U32 R33, RZ, RZ, 0x7fffffff ;  /* 0x7fffffffff217424 */ /* 0x000fc400078e00ff */
[----:B------:R1:W5:Y:S01]  /*0610*/  @!P1 LDG.E R34, desc[UR6][R8.64+0x300] ;  /* 0x0003000608229981 */ /* 0x000362000c1e1900 */
[----:B------:R-:W-:Y:S01]  /*0620*/  IMAD.MOV.U32 R35, RZ, RZ, 0x7fffffff ;  /* 0x7fffffffff237424 */ /* 0x000fe200078e00ff */
[-C--:B------:R-:W-:Y:S01]  /*0630*/  ISETP.GE.AND P1, PT, R0, R5.reuse, PT ;  /* 0x000000050000720c */ /* 0x080fe20003f26270 */
[C---:B------:R-:W-:Y:S01]  /*0640*/  VIADD R6, R10.reuse, 0x180 ;  /* 0x000001800a067836 */ /* 0x040fe20000000000 */
[----:B------:R1:W5:Y:S01]  /*0650*/  @!P0 LDG.E R33, desc[UR6][R8.64+0x280] ;  /* 0x0002800608218981 */ /* 0x000362000c1e1900 */
[----:B------:R-:W-:Y:S02]  /*0660*/  VIADD R0, R10, 0x1c0 ;  /* 0x000001c00a007836 */ /* 0x000fe40000000000 */
[----:B------:R-:W-:Y:S01]  /*0670*/  IMAD.MOV.U32 R36, RZ, RZ, 0x7fffffff ;  /* 0x7fffffffff247424 */ /* 0x000fe200078e00ff */
[----:B------:R1:W5:Y:S01]  /*0680*/  @!P2 LDG.E R35, desc[UR6][R8.64+0x380] ;  /* 0x000380060823a981 */ /* 0x000362000c1e1900 */
[----:B------:R-:W-:Y:S01]  /*0690*/  IMAD.MOV.U32 R37, RZ, RZ, 0x7fffffff ;  /* 0x7fffffffff257424 */ /* 0x000fe200078e00ff */
[-C--:B------:R-:W-:Y:S01]  /*06a0*/  ISETP.GE.AND P0, PT, R6, R5.reuse, PT ;  /* 0x000000050600720c */ /* 0x080fe20003f06270 */
[----:B------:R-:W-:Y:S01]  /*06b0*/  VIADD R6, R10, 0x1e0 ;  /* 0x000001e00a067836 */ /* 0x000fe20000000000 */
[-C--:B------:R-:W-:Y:S01]  /*06c0*/  ISETP.GE.AND P2, PT, R0, R5.reuse, PT ;  /* 0x000000050000720c */ /* 0x080fe20003f46270 */
[----:B------:R-:W-:Y:S01]  /*06d0*/  VIADD R0, R10, 0x200 ;  /* 0x000002000a007836 */ /* 0x000fe20000000000 */
[----:B------:R1:W5:Y:S02]  /*06e0*/  @!P3 LDG.E R36, desc[UR6][R8.64+0x400] ;  /* 0x000400060824b981 */ /* 0x000364000c1e1900 */
[----:B------:R-:W-:-:S02]  /*06f0*/  ISETP.GE.AND P3, PT, R6, R5, PT ;  /* 0x000000050600720c */ /* 0x000fc40003f66270 */
[----:B------:R1:W5:Y:S01]  /*0700*/  @!P4 LDG.E R37, desc[UR6][R8.64+0x480] ;  /* 0x000480060825c981 */ /* 0x000362000c1e1900 */
[----:B------:R-:W-:Y:S01]  /*0710*/  ISETP.GE.AND P4, PT, R0, R5, PT ;  /* 0x000000050000720c */ /* 0x000fe20003f86270 */
[----:B------:R-:W-:Y:S02]  /*0720*/  IMAD.MOV.U32 R38, RZ, RZ, 0x7fffffff ;  /* 0x7fffffffff267424 */ /* 0x000fe400078e00ff */
[----:B------:R-:W-:Y:S02]  /*0730*/  IMAD.MOV.U32 R39, RZ, RZ, 0x7fffffff ;  /* 0x7fffffffff277424 */ /* 0x000fe400078e00ff */
[----:B------:R-:W-:Y:S02]  /*0740*/  IMAD.MOV.U32 R40, RZ, RZ, 0x7fffffff ;  /* 0x7fffffffff287424 */ /* 0x000fe400078e00ff */
[----:B------:R-:W-:Y:S01]  /*0750*/  IMAD.MOV.U32 R43, RZ, RZ, 0x7fffffff ;  /* 0x7fffffffff2b7424 */ /* 0x000fe200078e00ff */
[----:B------:R1:W5:Y:S01]  /*0760*/  @!P5 LDG.E R38, desc[UR6][R8.64+0x500] ;  /* 0x000500060826d981 */ /* 0x000362000c1e1900 */
[----:B------:R-:W-:-:S02]  /*0770*/  IMAD.MOV.U32 R44, RZ, RZ, 0x7fffffff ;  /* 0x7fffffffff2c7424 */ /* 0x000fc400078e00ff */
[----:B------:R-:W-:Y:S01]  /*0780*/  IMAD.MOV.U32 R45, RZ, RZ, 0x7fffffff ;  /* 0x7fffffffff2d7424 */ /* 0x000fe200078e00ff */
[----:B------:R1:W5:Y:S01]  /*0790*/  @!P6 LDG.E R39, desc[UR6][R8.64+0x580] ;  /* 0x000580060827e981 */ /* 0x000362000c1e1900 */
[----:B------:R-:W-:-:S03]  /*07a0*/  IMAD.MOV.U32 R46, RZ, RZ, 0x7fffffff ;  /* 0x7fffffffff2e7424 */ /* 0x000fc600078e00ff */
[----:B------:R1:W5:Y:S04]  /*07b0*/  @!P0 LDG.E R40, desc[UR6][R8.64+0x600] ;  /* 0x0006000608288981 */ /* 0x000368000c1e1900 */
[----:B------:R1:W5:Y:S04]  /*07c0*/  @!P1 LDG.E R43, desc[UR6][R8.64+0x680] ;  /* 0x00068006082b9981 */ /* 0x000368000c1e1900 */
[----:B------:R1:W5:Y:S04]  /*07d0*/  @!P2 LDG.E R44, desc[UR6][R8.64+0x700] ;  /* 0x00070006082ca981 */ /* 0x000368000c1e1900 */
[----:B------:R1:W5:Y:S04]  /*07e0*/  @!P3 LDG.E R45, desc[UR6][R8.64+0x780] ;  /* 0x00078006082db981 */ /* 0x000368000c1e1900 */
[----:B------:R1:W5:Y:S02]  /*07f0*/  @!P4 LDG.E R46, desc[UR6][R8.64+0x800] ;  /* 0x00080006082ec981 */ /* 0x000364000c1e1900 */
.L_x_3:
[----:B------:R-:W-:Y:S01]  /*0800*/  VIMNMX R5, PT, PT, R24, 0xe0, !PT ;  /* 0x000000e018057848 */ /* 0x000fe20007fe0100 */
[----:B------:R-:W2:Y:S01]  /*0810*/  LDCU UR4, c[0x0][0x3c8] ;  /* 0x00007900ff0477ac */ /* 0x000ea20008000800 */
[----:B------:R-:W-:Y:S01]  /*0820*/  SHF.R.U32.HI R0, RZ, 0x5, R3 ;  /* 0x00000005ff007819 */ /* 0x000fe20000011603 */
[----:B------:R-:W-:Y:S01]  /*0830*/  BSSY.RECONVERGENT B0, `(.L_x_4) ;  /* 0x0000025000007945 */ /* 0x000fe20003800200 */
[--C-:B------:R-:W-:Y:S01]  /*0840*/  IADD3 R5, PT, PT, R5, 0x1f, -R24.reuse ;  /* 0x0000001f05057810 */ /* 0x100fe20007ffe818 */
[----:B------:R-:W-:Y:S01]  /*0850*/  UMOV UR5, 0xffffffff ;  /* 0xffffffff00057882 */ /* 0x000fe20000000000 */
[----:B01----:R-:W-:Y:S02]  /*0860*/  IMAD.MOV.U32 R8, RZ, RZ, R24 ;  /* 0x000000ffff087224 */ /* 0x003fe400078e0018 */
[C---:B------:R-:W-:Y:S01]  /*0870*/  ISETP.GE.U32.AND P0, PT, R5.reuse, 0x1e0, PT ;  /* 0x000001e00500780c */ /* 0x040fe20003f06070 */
[----:B------:R-:W-:Y:S01]  /*0880*/  IMAD.SHL.U32 R0, R0, 0x400, RZ ;  /* 0x0000040000007824 */ /* 0x000fe200078e00ff */
[----:B------:R-:W-:-:S04]  /*0890*/  LEA.HI R6, R5, 0x1, RZ, 0x1b ;  /* 0x0000000105067811 */ /* 0x000fc800078fd8ff */
[----:B------:R-:W-:-:S04]  /*08a0*/  LOP3.LUT R9, R6, 0xf, RZ, 0xc0, !PT ;  /* 0x0000000f06097812 */ /* 0x000fc800078ec0ff */
[----:B------:R-:W-:Y:S01]  /*08b0*/  ISETP.NE.AND P1, PT, R9, RZ, PT ;  /* 0x000000ff0900720c */ /* 0x000fe20003f25270 */
[----:B--2---:R-:W-:Y:S02]  /*08c0*/  USHF.L.U32 UR4, UR5, UR4, URZ ;  /* 0x0000000405047299 */ /* 0x004fe400080006ff */
[----:B------:R-:W-:Y:S10]  /*08d0*/  @!P0 BRA `(.L_x_5) ;  /* 0x0000000000688947 */ /* 0x000ff40003800000 */
[----:B------:R-:W-:Y:S01]  /*08e0*/  IMAD R10, R24, 0x4, R0 ;  /* 0x00000004180a7824 */ /* 0x000fe200078e0200 */
[----:B------:R-:W-:Y:S01]  /*08f0*/  LOP3.LUT R5, R6, 0xffffff0, RZ, 0xc0, !PT ;  /* 0x0ffffff006057812 */ /* 0x000fe200078ec0ff */
[----:B------:R-:W-:-:S03]  /*0900*/  IMAD.MOV.U32 R8, RZ, RZ, R24 ;  /* 0x000000ffff087224 */ /* 0x000fc600078e0018 */
[----:B------:R-:W-:Y:S01]  /*0910*/  IADD3 R10, PT, PT, R10, 0x400, R7 ;  /* 0x000004000a0a7810 */ /* 0x000fe20007ffe007 */
[----:B------:R-:W-:-:S07]  /*0920*/  IMAD.MOV R5, RZ, RZ, -R5 ;  /* 0x000000ffff057224 */ /* 0x000fce00078e0a05 */
.L_x_6:
[----:B------:R-:W-:Y:S01]  /*0930*/  VIADD R5, R5, 0x10 ;  /* 0x0000001005057836 */ /* 0x000fe20000000000 */
[----:B------:R-:W-:Y:S01]  /*0940*/  STS [R10+-0x400], RZ ;  /* 0xfffc00ff0a007388 */ /* 0x000fe20000000800 */
[----:B------:R-:W-:-:S03]  /*0950*/  VIADD R8, R8, 0x200 ;  /* 0x0000020008087836 */ /* 0x000fc60000000000 */
[----:B------:R-:W-:Y:S01]  /*0960*/  ISETP.NE.AND P0, PT, R5, RZ, PT ;  /* 0x000000ff0500720c */ /* 0x000fe20003f05270 */
[----:B------:R-:W-:Y:S04]  /*0970*/  STS [R10+-0x380], RZ ;  /* 0xfffc80ff0a007388 */ /* 0x000fe80000000800 */
[----:B------:R-:W-:Y:S04]  /*0980*/  STS [R10+-0x300], RZ ;  /* 0xfffd00ff0a007388 */ /* 0x000fe80000000800 */
[----:B------:R-:W-:Y:S04]  /*0990*/  STS [R10+-0x280], RZ ;  /* 0xfffd80ff0a007388 */ /* 0x000fe80000000800 */
[----:B------:R-:W-:Y:S04]  /*09a0*/  STS [R10+-0x200], RZ ;  /* 0xfffe00ff0a007388 */ /* 0x000fe80000000800 */
[----:B------:R-:W-:Y:S04]  /*09b0*/  STS [R10+-0x180], RZ ;  /* 0xfffe80ff0a007388 */ /* 0x000fe80000000800 */
[----:B------:R-:W-:Y:S04]  /*09c0*/  STS [R10+-0x100], RZ ;  /* 0xffff00ff0a007388 */ /* 0x000fe80000000800 */
[----:B------:R-:W-:Y:S04]  /*09d0*/  STS [R10+-0x80], RZ ;  /* 0xffff80ff0a007388 */ /* 0x000fe80000000800 */
[----:B------:R-:W-:Y:S04]  /*09e0*/  STS [R10], RZ ;  /* 0x000000ff0a007388 */ /* 0x000fe80000000800 */
[----:B------:R-:W-:Y:S04]  /*09f0*/  STS [R10+0x80], RZ ;  /* 0x000080ff0a007388 */ /* 0x000fe80000000800 */
[----:B------:R-:W-:Y:S04]  /*0a00*/  STS [R10+0x100], RZ ;  /* 0x000100ff0a007388 */ /* 0x000fe80000000800 */
[----:B------:R-:W-:Y:S04]  /*0a10*/  STS [R10+0x180], RZ ;  /* 0x000180ff0a007388 */ /* 0x000fe80000000800 */
[----:B------:R-:W-:Y:S04]  /*0a20*/  STS [R10+0x200], RZ ;  /* 0x000200ff0a007388 */ /* 0x000fe80000000800 */
[----:B------:R-:W-:Y:S04]  /*0a30*/  STS [R10+0x280], RZ ;  /* 0x000280ff0a007388 */ /* 0x000fe80000000800 */
[----:B------:R-:W-:Y:S04]  /*0a40*/  STS [R10+0x300], RZ ;  /* 0x000300ff0a007388 */ /* 0x000fe80000000800 */
[----:B------:R0:W-:Y:S02]  /*0a50*/  STS [R10+0x380], RZ ;  /* 0x000380ff0a007388 */ /* 0x0001e40000000800 */
[----:B0-----:R-:W-:Y:S01]  /*0a60*/  VIADD R10, R10, 0x800 ;  /* 0x000008000a0a7836 */ /* 0x001fe20000000000 */
[----:B------:R-:W-:Y:S06]  /*0a70*/  @P0 BRA `(.L_x_6) ;  /* 0xfffffffc00ac0947 */ /* 0x000fec000383ffff */
.L_x_5:
[----:B------:R-:W-:Y:S05]  /*0a80*/  BSYNC.RECONVERGENT B0 ;  /* 0x0000000000007941 */ /* 0x000fea0003800200 */
.L_x_4:
[----:B------:R-:W-:Y:S01]  /*0a90*/  BSSY.RECONVERGENT B0, `(.L_x_7) ;  /* 0x0000026000007945 */ /* 0x000fe20003800200 */
[----:B------:R-:W-:-:S03]  /*0aa0*/  IMAD.IADD R5, R7, 0x1, R0 ;  /* 0x0000000107057824 */ /* 0x000fc600078e0200 */
[----:B------:R-:W-:Y:S05]  /*0ab0*/  @!P1 BRA `(.L_x_8) ;  /* 0x00000000008c9947 */ /* 0x000fea0003800000 */
[----:B------:R-:W-:Y:S01]  /*0ac0*/  ISETP.GE.U32.AND P0, PT, R9, 0x8, PT ;  /* 0x000000080900780c */ /* 0x000fe20003f06070 */
[----:B------:R-:W-:Y:S01]  /*0ad0*/  BSSY.RECONVERGENT B1, `(.L_x_9) ;  /* 0x000000e000017945 */ /* 0x000fe20003800200 */
[----:B------:R-:W-:-:S04]  /*0ae0*/  LOP3.LUT R10, R6, 0x7, RZ, 0xc0, !PT ;  /* 0x00000007060a7812 */ /* 0x000fc800078ec0ff */
[----:B------:R-:W-:-:S07]  /*0af0*/  ISETP.NE.AND P1, PT, R10, RZ, PT ;  /* 0x000000ff0a00720c */ /* 0x000fce0003f25270 */
[----:B------:R-:W-:Y:S06]  /*0b00*/  @!P0 BRA `(.L_x_10) ;  /* 0x0000000000288947 */ /* 0x000fec0003800000 */
[C---:B------:R-:W-:Y:S02]  /*0b10*/  IMAD R9, R8.reuse, 0x4, R5 ;  /* 0x0000000408097824 */ /* 0x040fe400078e0205 */
[----:B------:R-:W-:-:S03]  /*0b20*/  VIADD R8, R8, 0x100 ;  /* 0x0000010008087836 */ /* 0x000fc60000000000 */
[----:B------:R0:W-:Y:S04]  /*0b30*/  STS [R9], RZ ;  /* 0x000000ff09007388 */ /* 0x0001e80000000800 */
[----:B------:R0:W-:Y:S04]  /*0b40*/  STS [R9+0x80], RZ ;  /* 0x000080ff09007388 */ /* 0x0001e80000000800 */
[----:B------:R0:W-:Y:S04]  /*0b50*/  STS [R9+0x100], RZ ;  /* 0x000100ff09007388 */ /* 0x0001e80000000800 */
[----:B------:R0:W-:Y:S04]  /*0b60*/  STS [R9+0x180], RZ ;  /* 0x000180ff09007388 */ /* 0x0001e80000000800 */
[----:B------:R0:W-:Y:S04]  /*0b70*/  STS [R9+0x200], RZ ;  /* 0x000200ff09007388 */ /* 0x0001e80000000800 */
[----:B------:R0:W-:Y:S04]  /*0b80*/  STS [R9+0x280], RZ ;  /* 0x000280ff09007388 */ /* 0x0001e80000000800 */
[----:B------:R0:W-:Y:S04]  /*0b90*/  STS [R9+0x300], RZ ;  /* 0x000300ff09007388 */ /* 0x0001e80000000800 */
[----:B------:R0:W-:Y:S02]  /*0ba0*/  STS [R9+0x380], RZ ;  /* 0x000380ff09007388 */ /* 0x0001e40000000800 */
.L_x_10:
[----:B------:R-:W-:Y:S05]  /*0bb0*/  BSYNC.RECONVERGENT B1 ;  /* 0x0000000000017941 */ /* 0x000fea0003800200 */
.L_x_9:
[----:B------:R-:W-:Y:S05]  /*0bc0*/  @!P1 BRA `(.L_x_8) ;  /* 0x0000000000489947 */ /* 0x000fea0003800000 */
[----:B------:R-:W-:Y:S02]  /*0bd0*/  ISETP.GE.U32.AND P0, PT, R10, 0x4, PT ;  /* 0x000000040a00780c */ /* 0x000fe40003f06070 */
[----:B------:R-:W-:-:S04]  /*0be0*/  LOP3.LUT R6, R6, 0x3, RZ, 0xc0, !PT ;  /* 0x0000000306067812 */ /* 0x000fc800078ec0ff */
[----:B------:R-:W-:-:S07]  /*0bf0*/  ISETP.NE.AND P1, PT, R6, RZ, PT ;  /* 0x000000ff0600720c */ /* 0x000fce0003f25270 */
[C---:B0-----:R-:W-:Y:S02]  /*0c00*/  @P0 IMAD R9, R8.reuse, 0x4, R5 ;  /* 0x0000000408090824 */ /* 0x041fe400078e0205 */
[----:B------:R-:W-:-:S03]  /*0c10*/  @P0 VIADD R8, R8, 0x80 ;  /* 0x0000008008080836 */ /* 0x000fc60000000000 */
[----:B------:R1:W-:Y:S04]  /*0c20*/  @P0 STS [R9], RZ ;  /* 0x000000ff09000388 */ /* 0x0003e80000000800 */
[----:B------:R1:W-:Y:S04]  /*0c30*/  @P0 STS [R9+0x80], RZ ;  /* 0x000080ff09000388 */ /* 0x0003e80000000800 */
[----:B------:R1:W-:Y:S04]  /*0c40*/  @P0 STS [R9+0x100], RZ ;  /* 0x000100ff09000388 */ /* 0x0003e80000000800 */
[----:B------:R1:W-:Y:S01]  /*0c50*/  @P0 STS [R9+0x180], RZ ;  /* 0x000180ff09000388 */ /* 0x0003e20000000800 */
[----:B------:R-:W-:Y:S05]  /*0c60*/  @!P1 BRA `(.L_x_8) ;  /* 0x0000000000209947 */ /* 0x000fea0003800000 */
[----:B------:R-:W-:Y:S02]  /*0c70*/  IMAD R0, R8, 0x4, R0 ;  /* 0x0000000408007824 */ /* 0x000fe400078e0200 */
[----:B------:R-:W-:Y:S02]  /*0c80*/  IMAD.MOV R6, RZ, RZ, -R6 ;  /* 0x000000ffff067224 */ /* 0x000fe400078e0a06 */
[----:B------:R-:W-:-:S07]  /*0c90*/  IMAD.IADD R0, R7, 0x1, R0 ;  /* 0x0000000107007824 */ /* 0x000fce00078e0200 */
.L_x_11:
[----:B------:R-:W-:Y:S01]  /*0ca0*/  VIADD R6, R6, 0x1 ;  /* 0x0000000106067836 */ /* 0x000fe20000000000 */
[----:B------:R0:W-:Y:S04]  /*0cb0*/  STS [R0], RZ ;  /* 0x000000ff00007388 */ /* 0x0001e80000000800 */
[----:B------:R-:W-:Y:S01]  /*0cc0*/  ISETP.NE.AND P0, PT, R6, RZ, PT ;  /* 0x000000ff0600720c */ /* 0x000fe20003f05270 */
[----:B0-----:R-:W-:-:S12]  /*0cd0*/  VIADD R0, R0, 0x80 ;  /* 0x0000008000007836 */ /* 0x001fd80000000000 */
[----:B------:R-:W-:Y:S05]  /*0ce0*/  @P0 BRA `(.L_x_11) ;  /* 0xfffffffc00ec0947 */ /* 0x000fea000383ffff */
.L_x_8:
[----:B------:R-:W-:Y:S05]  /*0cf0*/  BSYNC.RECONVERGENT B0 ;  /* 0x0000000000007941 */ /* 0x000fea0003800200 */
.L_x_7:
[----:B------:R-:W2:Y:S01]  /*0d00*/  LDCU UR5, c[0x0][0x3c4] ;  /* 0x00007880ff0577ac */ /* 0x000ea20008000800 */
[----:B-----5:R-:W-:Y:S01]  /*0d10*/  LOP3.LUT R27, R28, 0x80000000, RZ, 0x3c, !PT ;  /* 0x800000001c1b7812 */ /* 0x020fe200078e3cff */
[----:B------:R-:W-:Y:S01]  /*0d20*/  BSSY.RECONVERGENT B0, `(.L_x_12) ;  /* 0x0000080000007945 */ /* 0x000fe20003800200 */
[----:B------:R-:W-:Y:S02]  /*0d30*/  LOP3.LUT R22, R29, 0x80000000, RZ, 0x3c, !PT ;  /* 0x800000001d167812 */ /* 0x000fe400078e3cff */
[----:B------:R-:W-:Y:S02]  /*0d40*/  LOP3.LUT R21, R30, 0x80000000, RZ, 0x3c, !PT ;  /* 0x800000001e157812 */ /* 0x000fe400078e3cff */
[----:B------:R-:W-:Y:S02]  /*0d50*/  LOP3.LUT R18, R31, 0x80000000, RZ, 0x3c, !PT ;  /* 0x800000001f127812 */ /* 0x000fe400078e3cff */
[----:B------:R-:W-:Y:S02]  /*0d60*/  LOP3.LUT R20, R33, 0x80000000, RZ, 0x3c, !PT ;  /* 0x8000000021147812 */ /* 0x000fe400078e3cff */
[----:B------:R-:W-:-:S02]  /*0d70*/  LOP3.LUT R23, R32, 0x80000000, RZ, 0x3c, !PT ;  /* 0x8000000020177812 */ /* 0x000fc400078e3cff */
[----:B------:R-:W-:Y:S02]  /*0d80*/  LOP3.LUT R25, R34, 0x80000000, RZ, 0x3c, !PT ;  /* 0x8000000022197812 */ /* 0x000fe400078e3cff */
[----:B------:R-:W-:Y:S02]  /*0d90*/  LOP3.LUT R17, R36, 0x80000000, RZ, 0x3c, !PT ;  /* 0x8000000024117812 */ /* 0x000fe400078e3cff */
[----:B------:R-:W-:Y:S02]  /*0da0*/  LOP3.LUT R19, R38, 0x80000000, RZ, 0x3c, !PT ;  /* 0x8000000026137812 */ /* 0x000fe400078e3cff */
[----:B--2---:R-:W-:Y:S02]  /*0db0*/  SHF.R.U32.HI R49, RZ, UR5, R27 ;  /* 0x00000005ff317c19 */ /* 0x004fe4000801161b */
[----:B------:R-:W-:Y:S02]  /*0dc0*/  SHF.R.U32.HI R52, RZ, UR5, R22 ;  /* 0x00000005ff347c19 */ /* 0x000fe40008011616 */
[----:B------:R-:W-:-:S02]  /*0dd0*/  LOP3.LUT R49, R49, UR4, RZ, 0x30, !PT ;  /* 0x0000000431317c12 */ /* 0x000fc4000f8e30ff */
[----:B------:R-:W-:Y:S02]  /*0de0*/  LOP3.LUT R52, R52, UR4, RZ, 0x30, !PT ;  /* 0x0000000434347c12 */ /* 0x000fe4000f8e30ff */
[----:B------:R-:W-:Y:S01]  /*0df0*/  SHF.R.U32.HI R56, RZ, UR5, R21 ;  /* 0x00000005ff387c19 */ /* 0x000fe20008011615 */
[--C-:B------:R-:W-:Y:S01]  /*0e00*/  IMAD R0, R49, 0x4, R5.reuse ;  /* 0x0000000431007824 */ /* 0x100fe200078e0205 */
[----:B------:R-:W-:Y:S01]  /*0e10*/  SHF.R.U32.HI R48, RZ, UR5, R18 ;  /* 0x00000005ff307c19 */ /* 0x000fe20008011612 */
[----:B------:R-:W-:Y:S01]  /*0e20*/  IMAD R6, R52, 0x4, R5 ;  /* 0x0000000434067824 */ /* 0x000fe200078e0205 */
[----:B------:R-:W-:Y:S01]  /*0e30*/  LOP3.LUT R56, R56, UR4, RZ, 0x30, !PT ;  /* 0x0000000438387c12 */ /* 0x000fe2000f8e30ff */
[----:B------:R-:W-:Y:S01]  /*0e40*/  NOP ;  /* 0x0000000000007918 */ /* 0x000fe20000000000 */
[----:B01----:R-:W-:Y:S01]  /*0e50*/  SHF.R.U32.HI R9, RZ, UR5, R20 ;  /* 0x00000005ff097c19 */ /* 0x003fe20008011614 */
[----:B------:R0:W-:Y:S01]  /*0e60*/  ATOMS.POPC.INC.32 RZ, [R0+URZ] ;  /* 0x0000000000ff7f8c */ /* 0x0001e2000d8000ff */
[----:B------:R-:W-:-:S02]  /*0e70*/  LOP3.LUT R48, R48, UR4, RZ, 0x30, !PT ;  /* 0x0000000430307c12 */ /* 0x000fc4000f8e30ff */
[----:B------:R-:W-:Y:S01]  /*0e80*/  SHF.R.U32.HI R8, RZ, UR5, R23 ;  /* 0x00000005ff087c19 */ /* 0x000fe20008011617 */
[----:B------:R1:W-:Y:S01]  /*0e90*/  ATOMS.POPC.INC.32 RZ, [R6+URZ] ;  /* 0x0000000006ff7f8c */ /* 0x0003e2000d8000ff */
[----:B------:R-:W-:Y:S02]  /*0ea0*/  SHF.R.U32.HI R11, RZ, UR5, R25 ;  /* 0x00000005ff0b7c19 */ /* 0x000fe40008011619 */
[----:B------:R-:W-:Y:S01]  /*0eb0*/  LOP3.LUT R10, R9, UR4, RZ, 0x30, !PT ;  /* 0x00000004090a7c12 */ /* 0x000fe2000f8e30ff */
[--C-:B0-----:R-:W-:Y:S01]  /*0ec0*/  IMAD R0, R56, 0x4, R5.reuse ;  /* 0x0000000438007824 */ /* 0x101fe200078e0205 */
[----:B------:R-:W-:Y:S02]  /*0ed0*/  LOP3.LUT R8, R8, UR4, RZ, 0x30, !PT ;  /* 0x0000000408087c12 */ /* 0x000fe4000f8e30ff */
[----:B------:R-:W-:Y:S01]  /*0ee0*/  LOP3.LUT R12, R11, UR4, RZ, 0x30, !PT ;  /* 0x000000040b0c7c12 */ /* 0x000fe2000f8e30ff */
[--C-:B-1----:R-:W-:Y:S01]  /*0ef0*/  IMAD R6, R48, 0x4, R5.reuse ;  /* 0x0000000430067824 */ /* 0x102fe200078e0205 */
[----:B------:R0:W-:Y:S01]  /*0f00*/  ATOMS.POPC.INC.32 RZ, [R0+URZ] ;  /* 0x0000000000ff7f8c */ /* 0x0001e2000d8000ff */
[--C-:B------:R-:W-:Y:S01]  /*0f10*/  IMAD R9, R10, 0x4, R5.reuse ;  /* 0x000000040a097824 */ /* 0x100fe200078e0205 */
[----:B------:R-:W-:Y:S01]  /*0f20*/  LOP3.LUT R10, R35, 0x80000000, RZ, 0x3c, !PT ;  /* 0x80000000230a7812 */ /* 0x000fe200078e3cff */
[--C-:B------:R-:W-:Y:S01]  /*0f30*/  IMAD R8, R8, 0x4, R5.reuse ;  /* 0x0000000408087824 */ /* 0x100fe200078e0205 */
[----:B------:R1:W-:Y:S01]  /*0f40*/  ATOMS.POPC.INC.32 RZ, [R6+URZ] ;  /* 0x0000000006ff7f8c */ /* 0x0003e2000d8000ff */
[----:B------:R-:W-:Y:S01]  /*0f50*/  IMAD R11, R12, 0x4, R5 ;  /* 0x000000040c0b7824 */ /* 0x000fe200078e0205 */
[----:B------:R-:W-:-:S02]  /*0f60*/  LOP3.LUT R12, R37, 0x80000000, RZ, 0x3c, !PT ;  /* 0x80000000250c7812 */ /* 0x000fc400078e3cff */
[----:B------:R-:W-:Y:S01]  /*0f70*/  LOP3.LUT R16, R39, 0x80000000, RZ, 0x3c, !PT ;  /* 0x8000000027107812 */ /* 0x000fe200078e3cff */
[----:B------:R-:W-:Y:S01]  /*0f80*/  ATOMS.POPC.INC.32 RZ, [R8+URZ] ;  /* 0x0000000008ff7f8c */ /* 0x000fe2000d8000ff */
[----:B0-----:R-:W-:Y:S02]  /*0f90*/  SHF.R.U32.HI R0, RZ, UR5, R10 ;  /* 0x00000005ff007c19 */ /* 0x001fe4000801160a */
[----:B-1----:R-:W-:Y:S01]  /*0fa0*/  SHF.R.U32.HI R6, RZ, UR5, R17 ;  /* 0x00000005ff067c19 */ /* 0x002fe20008011611 */
[----:B------:R0:W-:Y:S01]  /*0fb0*/  ATOMS.POPC.INC.32 RZ, [R9+URZ] ;  /* 0x0000000009ff7f8c */ /* 0x0001e2000d8000ff */
[----:B------:R-:W-:Y:S02]  /*0fc0*/  SHF.R.U32.HI R14, RZ, UR5, R19 ;  /* 0x00000005ff0e7c19 */ /* 0x000fe40008011613 */
[----:B------:R-:W-:Y:S01]  /*0fd0*/  LOP3.LUT R6, R6, UR4, RZ, 0x30, !PT ;  /* 0x0000000406067c12 */ /* 0x000fe2000f8e30ff */
[----:B------:R1:W-:Y:S01]  /*0fe0*/  ATOMS.POPC.INC.32 RZ, [R11+URZ] ;  /* 0x000000000bff7f8c */ /* 0x0003e2000d8000ff */
[----:B------:R-:W-:-:S02]  /*0ff0*/  SHF.R.U32.HI R13, RZ, UR5, R12 ;  /* 0x00000005ff0d7c19 */ /* 0x000fc4000801160c */
[----:B------:R-:W-:Y:S02]  /*1000*/  LOP3.LUT R0, R0, UR4, RZ, 0x30, !PT ;  /* 0x0000000400007c12 */ /* 0x000fe4000f8e30ff */
[----:B0-----:R-:W-:Y:S02]  /*1010*/  SHF.R.U32.HI R9, RZ, UR5, R16 ;  /* 0x00000005ff097c19 */ /* 0x001fe40008011610 */
[----:B------:R-:W-:Y:S01]  /*1020*/  LOP3.LUT R50, R14, UR4, RZ, 0x30, !PT ;  /* 0x000000040e327c12 */ /* 0x000fe2000f8e30ff */
[--C-:B------:R-:W-:Y:S01]  /*1030*/  IMAD R14, R6, 0x4, R5.reuse ;  /* 0x00000004060e7824 */ /* 0x100fe200078e0205 */
[----:B------:R-:W-:Y:S01]  /*1040*/  LOP3.LUT R8, R13, UR4, RZ, 0x30, !PT ;  /* 0x000000040d087c12 */ /* 0x000fe2000f8e30ff */
[--C-:B------:R-:W-:Y:S01]  /*1050*/  IMAD R0, R0, 0x4, R5.reuse ;  /* 0x0000000400007824 */ /* 0x100fe200078e0205 */
[----:B------:R-:W-:Y:S01]  /*1060*/  LOP3.LUT R6, R9, UR4, RZ, 0x30, !PT ;  /* 0x0000000409067c12 */ /* 0x000fe2000f8e30ff */
[--C-:B------:R-:W-:Y:S01]  /*1070*/  IMAD R50, R50, 0x4, R5.reuse ;  /* 0x0000000432327824 */ /* 0x100fe200078e0205 */
[----:B------:R-:W-:Y:S01]  /*1080*/  LOP3.LUT R9, R40, 0x80000000, RZ, 0x3c, !PT ;  /* 0x8000000028097812 */ /* 0x000fe200078e3cff */
[--C-:B------:R-:W-:Y:S01]  /*1090*/  IMAD R26, R8, 0x4, R5.reuse ;  /* 0x00000004081a7824 */ /* 0x100fe200078e0205 */
[----:B------:R0:W-:Y:S01]  /*10a0*/  ATOMS.POPC.INC.32 RZ, [R0+URZ] ;  /* 0x0000000000ff7f8c */ /* 0x0001e2000d8000ff */
[----:B------:R-:W-:Y:S01]  /*10b0*/  IMAD R51, R6, 0x4, R5 ;  /* 0x0000000406337824 */ /* 0x000fe200078e0205 */
[----:B------:R-:W-:-:S02]  /*10c0*/  LOP3.LUT R6, R43, 0x80000000, RZ, 0x3c, !PT ;  /* 0x800000002b067812 */ /* 0x000fc400078e3cff */
[----:B-1----:R-:W-:Y:S01]  /*10d0*/  LOP3.LUT R11, R44, 0x80000000, RZ, 0x3c, !PT ;  /* 0x800000002c0b7812 */ /* 0x002fe200078e3cff */
[----:B------:R1:W-:Y:S01]  /*10e0*/  ATOMS.POPC.INC.32 RZ, [R14+URZ] ;  /* 0x000000000eff7f8c */ /* 0x0003e2000d8000ff */
[----:B------:R-:W-:Y:S02]  /*10f0*/  LOP3.LUT R8, R45, 0x80000000, RZ, 0x3c, !PT ;  /* 0x800000002d087812 */ /* 0x000fe400078e3cff */
[----:B------:R-:W-:Y:S01]  /*1100*/  LOP3.LUT R13, R46, 0x80000000, RZ, 0x3c, !PT ;  /* 0x800000002e0d7812 */ /* 0x000fe200078e3cff */
[----:B------:R2:W-:Y:S01]  /*1110*/  ATOMS.POPC.INC.32 RZ, [R26+URZ] ;  /* 0x000000001aff7f8c */ /* 0x0005e2000d8000ff */
[----:B0-----:R-:W-:Y:S02]  /*1120*/  SHF.R.U32.HI R0, RZ, UR5, R9 ;  /* 0x00000005ff007c19 */ /* 0x001fe40008011609 */
[----:B------:R-:W-:Y:S01]  /*1130*/  SHF.R.U32.HI R53, RZ, UR5, R11 ;  /* 0x00000005ff357c19 */ /* 0x000fe2000801160b */
[----:B-1----:R-:W0:Y:S01]  /*1140*/  LDC.64 R14, c[0x0][0x380] ;  /* 0x0000e000ff0e7b82 */ /* 0x002e220000000a00 */
[----:B------:R-:W-:Y:S01]  /*1150*/  SHF.R.U32.HI R55, RZ, UR5, R8 ;  /* 0x00000005ff377c19 */ /* 0x000fe20008011608 */
[----:B------:R1:W-:Y:S01]  /*1160*/  ATOMS.POPC.INC.32 RZ, [R50+URZ] ;  /* 0x0000000032ff7f8c */ /* 0x0003e2000d8000ff */
[----:B------:R-:W-:-:S02]  /*1170*/  SHF.R.U32.HI R57, RZ, UR5, R13 ;  /* 0x00000005ff397c19 */ /* 0x000fc4000801160d */
[----:B--2---:R-:W-:Y:S01]  /*1180*/  SHF.R.U32.HI R26, RZ, UR5, R6 ;  /* 0x00000005ff1a7c19 */ /* 0x004fe20008011606 */
[----:B------:R2:W-:Y:S01]  /*1190*/  ATOMS.POPC.INC.32 RZ, [R51+URZ] ;  /* 0x0000000033ff7f8c */ /* 0x0005e2000d8000ff */
[----:B------:R-:W-:Y:S02]  /*11a0*/  LOP3.LUT R0, R0, UR4, RZ, 0x30, !PT ;  /* 0x0000000400007c12 */ /* 0x000fe4000f8e30ff */
[----:B------:R-:W-:Y:S02]  /*11b0*/  LOP3.LUT R54, R26, UR4, RZ, 0x30, !PT ;  /* 0x000000041a367c12 */ /* 0x000fe4000f8e30ff */
[----:B------:R-:W-:Y:S01]  /*11c0*/  LOP3.LUT R58, R53, UR4, RZ, 0x30, !PT ;  /* 0x00000004353a7c12 */ /* 0x000fe2000f8e30ff */
[--C-:B------:R-:W-:Y:S01]  /*11d0*/  IMAD R53, R0, 0x4, R5.reuse ;  /* 0x0000000400357824 */ /* 0x100fe200078e0205 */
[----:B------:R-:W-:Y:S01]  /*11e0*/  ISETP.GT.U32.AND P2, PT, R3, 0xff, PT ;  /* 0x000000ff0300780c */ /* 0x000fe20003f44070 */
[--C-:B------:R-:W-:Y:S01]  /*11f0*/  IMAD R54, R54, 0x4, R5.reuse ;  /* 0x0000000436367824 */ /* 0x100fe200078e0205 */
[----:B------:R-:W-:Y:S01]  /*1200*/  LOP3.LUT R60, R55, UR4, RZ, 0x30, !PT ;  /* 0x00000004373c7c12 */ /* 0x000fe2000f8e30ff */
[--C-:B------:R-:W-:Y:S01]  /*1210*/  IMAD R58, R58, 0x4, R5.reuse ;  /* 0x000000043a3a7824 */ /* 0x100fe200078e0205 */
[----:B------:R-:W-:Y:S01]  /*1220*/  LOP3.LUT R26, R57, UR4, RZ, 0x30, !PT ;  /* 0x00000004391a7c12 */ /* 0x000fe2000f8e30ff */
[----:B------:R3:W-:Y:S01]  /*1230*/  ATOMS.POPC.INC.32 RZ, [R53+URZ] ;  /* 0x0000000035ff7f8c */ /* 0x0007e2000d8000ff */
[----:B-1----:R-:W-:Y:S01]  /*1240*/  P2R R50, PR, RZ, 0x4 ;  /* 0x00000004ff327803 */ /* 0x002fe20000000000 */
[----:B------:R-:W-:-:S02]  /*1250*/  IMAD R60, R60, 0x4, R5 ;  /* 0x000000043c3c7824 */ /* 0x000fc400078e0205 */
[----:B------:R-:W-:Y:S01]  /*1260*/  IMAD R5, R26, 0x4, R5 ;  /* 0x000000041a057824 */ /* 0x000fe200078e0205 */
[----:B------:R3:W-:Y:S01]  /*1270*/  ATOMS.POPC.INC.32 RZ, [R54+URZ] ;  /* 0x0000000036ff7f8c */ /* 0x0007e2000d8000ff */
[----:B--2---:R-:W-:Y:S02]  /*1280*/  IMAD R51, R3, 0x4, R7 ;  /* 0x0000000403337824 */ /* 0x004fe400078e0207 */
[----:B------:R-:W-:Y:S01]  /*1290*/  IMAD.MOV.U32 R0, RZ, RZ, RZ ;  /* 0x000000ffff007224 */ /* 0x000fe200078e00ff */
[----:B------:R3:W-:Y:S04]  /*12a0*/  ATOMS.POPC.INC.32 RZ, [R58+URZ] ;  /* 0x000000003aff7f8c */ /* 0x0007e8000d8000ff */
[----:B------:R3:W-:Y:S04]  /*12b0*/  ATOMS.POPC.INC.32 RZ, [R60+URZ] ;  /* 0x000000003cff7f8c */ /* 0x0007e8000d8000ff */
[----:B------:R3:W-:Y:S01]  /*12c0*/  ATOMS.POPC.INC.32 RZ, [R5+URZ] ;  /* 0x0000000005ff7f8c */ /* 0x0007e2000d8000ff */
[----:B------:R-:W-:Y:S06]  /*12d0*/  BAR.SYNC.DEFER_BLOCKING 0x0 ;  /* 0x0000000000007b1d */ /* 0x000fec0000010000 */
[----:B------:R-:W-:Y:S05]  /*12e0*/  @P2 BRA `(.L_x_13) ;  /* 0x00000000008c2947 */ /* 0x000fea0003800000 */
[----:B------:R-:W1:Y:S04]  /*12f0*/  LDS R0, [R51] ;  /* 0x0000000033007984 */ /* 0x000e680000000800 */
[----:B---3--:R-:W2:Y:S04]  /*1300*/  LDS R5, [R51+0x400] ;  /* 0x0004000033057984 */ /* 0x008ea80000000800 */
[----:B------:R-:W3:Y:S04]  /*1310*/  LDS R53, [R51+0x800] ;  /* 0x0008000033357984 */ /* 0x000ee80000000800 */
[----:B------:R-:W4:Y:S04]  /*1320*/  LDS R55, [R51+0xc00] ;  /* 0x000c000033377984 */ /* 0x000f280000000800 */
[----:B------:R-:W5:Y:S04]  /*1330*/  LDS R57, [R51+0x1000] ;  /* 0x0010000033397984 */ /* 0x000f680000000800 */
[----:B------:R-:W0:Y:S04]  /*1340*/  LDS R59, [R51+0x1400] ;  /* 0x00140000333b7984 */ /* 0x000e280000000800 */
[----:B------:R-:W-:Y:S04]  /*1350*/  LDS R61, [R51+0x2000] ;  /* 0x00200000333d7984 */ /* 0x000fe80000000800 */
[----:B------:R-:W-:Y:S04]  /*1360*/  LDS R63, [R51+0x2400] ;  /* 0x00240000333f7984 */ /* 0x000fe80000000800 */
[----:B------:R-:W-:Y:S04]  /*1370*/  LDS R65, [R51+0x2800] ;  /* 0x0028000033417984 */ /* 0x000fe80000000800 */
[----:B------:R-:W-:Y:S04]  /*1380*/  STS [R51], RZ ;  /* 0x000000ff33007388 */ /* 0x000fe80000000800 */
[----:B-1----:R-:W-:Y:S01]  /*1390*/  STS [R51+0x400], R0 ;  /* 0x0004000033007388 */ /* 0x002fe20000000800 */
[----:B--2---:R-:W-:-:S03]  /*13a0*/  IMAD.IADD R54, R0, 0x1, R5 ;  /* 0x0000000100367824 */ /* 0x004fc600078e0205 */
[----:B------:R-:W1:Y:S01]  /*13b0*/  LDS R5, [R51+0x1800] ;  /* 0x0018000033057984 */ /* 0x000e620000000800 */
[----:B---3--:R-:W-:-:S03]  /*13c0*/  IMAD.IADD R58, R54, 0x1, R53 ;  /* 0x00000001363a7824 */ /* 0x008fc600078e0235 */
[----:B------:R-:W2:Y:S01]  /*13d0*/  LDS R53, [R51+0x1c00] ;  /* 0x001c000033357984 */ /* 0x000ea20000000800 */
[----:B----4-:R-:W-:-:S03]  /*13e0*/  IMAD.IADD R60, R58, 0x1, R55 ;  /* 0x000000013a3c7824 */ /* 0x010fc600078e0237 */
[----:B------:R1:W-:Y:S01]  /*13f0*/  STS [R51+0x800], R54 ;  /* 0x0008003633007388 */ /* 0x0003e20000000800 */
[----:B-----5:R-:W-:-:S03]  /*1400*/  IMAD.IADD R62, R60, 0x1, R57 ;  /* 0x000000013c3e7824 */ /* 0x020fc600078e0239 */
[----:B------:R-:W3:Y:S01]  /*1410*/  LDS R55, [R51+0x2c00] ;  /* 0x002c000033377984 */ /* 0x000ee20000000800 */
[----:B0-----:R-:W-:-:S03]  /*1420*/  IMAD.IADD R64, R62, 0x1, R59 ;  /* 0x000000013e407824 */ /* 0x001fc600078e023b */
[----:B------:R0:W-:Y:S04]  /*1430*/  STS [R51+0xc00], R58 ;  /* 0x000c003a33007388 */ /* 0x0001e80000000800 */
[----:B------:R4:W-:Y:S04]  /*1440*/  STS [R51+0x1000], R60 ;  /* 0x0010003c33007388 */ /* 0x0009e80000000800 */
[----:B------:R4:W-:Y:S04]  /*1450*/  STS [R51+0x1400], R62 ;  /* 0x0014003e33007388 */ /* 0x0009e80000000800 */
[----:B------:R4:W-:Y:S01]  /*1460*/  STS [R51+0x1800], R64 ;  /* 0x0018004033007388 */ /* 0x0009e20000000800 */
[----:B-1----:R-:W-:-:S04]  /*1470*/  IMAD.IADD R54, R64, 0x1, R5 ;  /* 0x0000000140367824 */ /* 0x002fc800078e0205 */
[----:B--2---:R-:W-:Y:S01]  /*1480*/  IMAD.IADD R66, R54, 0x1, R53 ;  /* 0x0000000136427824 */ /* 0x004fe200078e0235 */
[----:B------:R4:W-:Y:S03]  /*1490*/  STS [R51+0x1c00], R54 ;  /* 0x001c003633007388 */ /* 0x0009e60000000800 */
[----:B------:R-:W-:Y:S01]  /*14a0*/  IMAD.IADD R68, R66, 0x1, R61 ;  /* 0x0000000142447824 */ /* 0x000fe200078e023d */
[----:B------:R4:W-:Y:S03]  /*14b0*/  STS [R51+0x2000], R66 ;  /* 0x0020004233007388 */ /* 0x0009e60000000800 */
[----:B------:R-:W-:Y:S01]  /*14c0*/  IMAD.IADD R70, R68, 0x1, R63 ;  /* 0x0000000144467824 */ /* 0x000fe200078e023f */
[----:B------:R4:W-:Y:S03]  /*14d0*/  STS [R51+0x2400], R68 ;  /* 0x0024004433007388 */ /* 0x0009e60000000800 */
[----:B0-----:R-:W-:Y:S01]  /*14e0*/  IMAD.IADD R58, R70, 0x1, R65 ;  /* 0x00000001463a7824 */ /* 0x001fe200078e0241 */
[----:B------:R4:W-:Y:S03]  /*14f0*/  STS [R51+0x2800], R70 ;  /* 0x0028004633007388 */ /* 0x0009e60000000800 */
[----:B---3--:R-:W-:Y:S01]  /*1500*/  IMAD.IADD R0, R58, 0x1, R55 ;  /* 0x000000013a007824 */ /* 0x008fe200078e0237 */
[----:B------:R4:W-:Y:S06]  /*1510*/  STS [R51+0x2c00], R58 ;  /* 0x002c003a33007388 */ /* 0x0009ec0000000800 */
.L_x_13:
[----:B------:R-:W-:Y:S05]  /*1520*/  BSYNC.RECONVERGENT B0 ;  /* 0x0000000000007941 */ /* 0x000fea0003800200 */
.L_x_12:
[----:B------:R-:W-:Y:S01]  /*1530*/  ISETP.NE.AND P0, PT, R0, 0x1980, PT ;  /* 0x000019800000780c */ /* 0x000fe20003f05270 */
[----:B---3--:R-:W-:Y:S01]  /*1540*/  IMAD R5, R42, 0x100, R3 ;  /* 0x000001002a057824 */ /* 0x008fe200078e0203 */
[----:B------:R-:W-:Y:S01]  /*1550*/  @!P2 LOP3.LUT R53, R0, 0x40000000, RZ, 0xfc, !PT ;  /* 0x400000000035a812 */ /* 0x000fe200078efcff */
[----:B------:R-:W-:Y:S01]  /*1560*/  IMAD R41, R41, 0x11, RZ ;  /* 0x0000001129297824 */ /* 0x000fe200078e02ff */
[----:B------:R-:W-:Y:S01]  /*1570*/  ISETP.LT.U32.AND P0, PT, R3, 0x100, !P0 ;  /* 0x000001000300780c */ /* 0x000fe20004701070 */
[----:B0-----:R-:W-:-:S03]  /*1580*/  IMAD.WIDE R14, R5, 0x4, R14 ;  /* 0x00000004050e7825 */ /* 0x001fc600078e020e */
[----:B------:R-:W-:Y:S01]  /*1590*/  LOP3.LUT R57, R41, R4, RZ, 0xfc, !PT ;  /* 0x0000000429397212 */ /* 0x000fe200078efcff */
[----:B----4-:R-:W-:Y:S01]  /*15a0*/  IMAD R54, R42, 0x1980, RZ ;  /* 0x000019802a367824 */ /* 0x010fe200078e02ff */
[----:B------:R0:W-:Y:S07]  /*15b0*/  @!P2 STG.E.STRONG.SYS desc[UR6][R14.64], R53 ;  /* 0x000000350e00a986 */ /* 0x0001ee000c115906 */
[----:B------:R-:W-:Y:S06]  /*15c0*/  BAR.RED.OR.DEFER_BLOCKING 0x0, P0 ;  /* 0x0000000000007b1d */ /* 0x000fec0000014800 */
[----:B------:R-:W1:Y:S01]  /*15d0*/  B2R.RESULT RZ, P0 ;  /* 0x0000000000ff731c */ /* 0x000e620000004000 */
[----:B------:R-:W-:-:S04]  /*15e0*/  IADD3 R4, P1, PT, R54, R57, RZ ;  /* 0x0000003936047210 */ /* 0x000fc80007f3e0ff */
[----:B------:R-:W-:Y:S01]  /*15f0*/  LEA.HI.X.SX32 R55, R54, RZ, 0x1, P1 ;  /* 0x000000ff36377211 */ /* 0x000fe200008f0eff */
[----:B------:R-:W-:-:S03]  /*1600*/  IMAD.SHL.U32 R5, R4, 0x4, RZ ;  /* 0x0000000404057824 */ /* 0x000fc600078e00ff */
[----:B------:R-:W-:Y:S01]  /*1610*/  SHF.L.U64.HI R4, R4, 0x2, R55 ;  /* 0x0000000204047819 */ /* 0x000fe20000010237 */
[----:B01----:R-:W-:Y:S06]  /*1620*/  @!P0 BRA `(.L_x_14) ;  /* 0x0000001000b48947 */ /* 0x003fec0003800000 */
[----:B------:R-:W0:Y:S01]  /*1630*/  LDCU.64 UR8, c[0x0][0x3b8] ;  /* 0x00007700ff0877ac */ /* 0x000e220008000a00 */
[----:B------:R-:W-:Y:S01]  /*1640*/  BSSY B1, `(.L_x_15) ;  /* 0x0000032000017945 */ /* 0x000fe20003800000 */
[----:B------:R-:W-:Y:S01]  /*1650*/  IMAD R13, R3, 0x8, R7 ;  /* 0x00000008030d7824 */ /* 0x000fe200078e0207 */
[----:B0-----:R-:W-:-:S04]  /*1660*/  IADD3 R8, P0, PT, R5, UR8, RZ ;  /* 0x0000000805087c10 */ /* 0x001fc8000ff1e0ff */
[----:B------:R-:W-:Y:S01]  /*1670*/  IADD3.X R9, PT, PT, R4, UR9, RZ, P0, !PT ;  /* 0x0000000904097c10 */ /* 0x000fe200087fe4ff */
[----:B------:R-:W-:Y:S08]  /*1680*/  @P2 BRA `(.L_x_16) ;  /* 0x0000000000b42947 */ /* 0x000ff00003800000 */
[----:B------:R-:W0:Y:S02]  /*1690*/  LDCU.64 UR8, c[0x0][0x398] ;  /* 0x00007300ff0877ac */ /* 0x000e240008000a00 */
[----:B0-----:R-:W-:-:S04]  /*16a0*/  LEA R10, P0, R3, UR8, 0x3 ;  /* 0x00000008030a7c11 */ /* 0x001fc8000f8018ff */
[----:B------:R-:W-:-:S05]  /*16b0*/  LEA.HI.X R11, R3, UR9, RZ, 0x3, P0 ;  /* 0x00000009030b7c11 */ /* 0x000fca00080f1cff */
[----:B------:R-:W2:Y:S01]  /*16c0*/  LDG.E.64 R4, desc[UR6][R10.64] ;  /* 0x000000060a047981 */ /* 0x000ea2000c1e1b00 */
[----:B------:R-:W-:-:S04]  /*16d0*/  ISETP.GT.U32.AND P0, PT, R3, R49, PT ;  /* 0x000000310300720c */ /* 0x000fc80003f04070 */
[----:B------:R-:W-:-:S04]  /*16e0*/  SEL R17, RZ, 0x1980, !P0 ;  /* 0x00001980ff117807 */ /* 0x000fc80004000000 */
[----:B--2---:R-:W-:Y:S01]  /*16f0*/  IADD3 R4, P0, PT, R4, -R17, RZ ;  /* 0x8000001104047210 */ /* 0x004fe20007f1e0ff */
[----:B------:R-:W-:-:S03]  /*1700*/  IMAD.MOV.U32 R17, RZ, RZ, R0 ;  /* 0x000000ffff117224 */ /* 0x000fc600078e0000 */
[----:B------:R-:W-:Y:S02]  /*1710*/  IADD3.X R5, PT, PT, R5, -0x1, RZ, P0, !PT ;  /* 0xffffffff05057810 */ /* 0x000fe400007fe4ff */
[----:B------:R-:W-:-:S03]  /*1720*/  ISETP.GE.AND P0, PT, R42, 0x1, PT ;  /* 0x000000012a00780c */ /* 0x000fc60003f06270 */
[----:B------:R0:W-:Y:S10]  /*1730*/  STS.64 [R13+0x6600], R4 ;  /* 0x006600040d007388 */ /* 0x0001f40000000a00 */
[----:B------:R-:W-:Y:S05]  /*1740*/  @!P0 BRA `(.L_x_17) ;  /* 0x00000000006c8947 */ /* 0x000fea0003800000 */
[----:B------:R-:W-:Y:S01]  /*1750*/  BSSY B0, `(.L_x_18) ;  /* 0x0000019000007945 */ /* 0x000fe20003800000 */
[----:B------:R-:W-:Y:S02]  /*1760*/  IMAD.MOV.U32 R6, RZ, RZ, -0x1 ;  /* 0xffffffffff067424 */ /* 0x000fe400078e00ff */
[----:B------:R-:W-:Y:S02]  /*1770*/  IMAD.MOV.U32 R10, RZ, RZ, R42 ;  /* 0x000000ffff0a7224 */ /* 0x000fe400078e002a */
[----:B------:R-:W-:-:S07]  /*1780*/  IMAD.MOV.U32 R17, RZ, RZ, R0 ;  /* 0x000000ffff117224 */ /* 0x000fce00078e0000 */
.L_x_22:
[----:B0-----:R-:W0:Y:S01]  /*1790*/  LDC.64 R4, c[0x0][0x380] ;  /* 0x0000e000ff047b82 */ /* 0x001e220000000a00 */
[----:B------:R-:W-:Y:S01]  /*17a0*/  VIADD R19, R10, 0xffffffff ;  /* 0xffffffff0a137836 */ /* 0x000fe20000000000 */
[----:B------:R-:W-:Y:S03]  /*17b0*/  BSSY B2, `(.L_x_19) ;  /* 0x0000008000027945 */ /* 0x000fe60003800000 */
[----:B------:R-:W-:-:S04]  /*17c0*/  IMAD R11, R19, 0x100, R3 ;  /* 0x00000100130b7824 */ /* 0x000fc800078e0203 */
[----:B0-----:R-:W-:-:S07]  /*17d0*/  IMAD.WIDE R4, R11, 0x4, R4 ;  /* 0x000000040b047825 */ /* 0x001fce00078e0204 */
.L_x_20:
[----:B------:R-:W-:Y:S05]  /*17e0*/  YIELD ;  /* 0x0000000000007946 */ /* 0x000fea0003800000 */
[----:B------:R0:W-:Y:S06]  /*17f0*/  MEMBAR.SC.CTA ;  /* 0x0000000000007992 */ /* 0x0001ec0000000000 */
[----:B0-----:R-:W2:Y:S02]  /*1800*/  LDG.E.STRONG.SYS R11, desc[UR6][R4.64] ;  /* 0x00000006040b7981 */ /* 0x001ea4000c1f5900 */
[----:B--2---:R-:W-:-:S13]  /*1810*/  ISETP.NE.AND P0, PT, R11, RZ, PT ;  /* 0x000000ff0b00720c */ /* 0x004fda0003f05270 */
[----:B------:R-:W-:Y:S05]  /*1820*/  @!P0 BRA `(.L_x_20) ;  /* 0xfffffffc00ec8947 */ /* 0x000fea000383ffff */
[----:B------:R-:W-:Y:S05]  /*1830*/  BSYNC B2 ;  /* 0x0000000000027941 */ /* 0x000fea0003800000 */
.L_x_19:
[----:B------:R-:W-:Y:S01]  /*1840*/  BSSY.RECONVERGENT B2, `(.L_x_21) ;  /* 0x0000006000027945 */ /* 0x000fe20003800200 */
[C---:B------:R-:W-:Y:S02]  /*1850*/  ISETP.GT.AND P0, PT, R11.reuse, -0x1, PT ;  /* 0xffffffff0b00780c */ /* 0x040fe40003f04270 */
[----:B------:R-:W-:Y:S01]  /*1860*/  LOP3.LUT R4, R11, 0x3fffffff, RZ, 0xc0, !PT ;  /* 0x3fffffff0b047812 */ /* 0x000fe200078ec0ff */
[----:B------:R-:W-:Y:S05]  /*1870*/  WARPSYNC.EXCLUSIVE R6 ;  /* 0x0000000006007348 */ /* 0x000fea0003a00000 */
[----:B------:R-:W-:-:S05]  /*1880*/  IMAD.IADD R17, R4, 0x1, R17 ;  /* 0x0000000104117824 */ /* 0x000fca00078e0211 */
[----:B------:R-:W-:-:S07]  /*1890*/  VOTE.ANY R6, PT, P0 ;  /* 0x0000000000067806 */ /* 0x000fce00000e0100 */
[----:B------:R-:W-:Y:S05]  /*18a0*/  BSYNC.RECONVERGENT B2 ;  /* 0x0000000000027941 */ /* 0x000fea0003800200 */
.L_x_21:
[----:B------:R-:W-:Y:S01]  /*18b0*/  ISETP.GT.U32.AND P1, PT, R10, 0x1, PT ;  /* 0x000000010a00780c */ /* 0x000fe20003f24070 */
[----:B------:R-:W-:-:S12]  /*18c0*/  IMAD.MOV.U32 R10, RZ, RZ, R19 ;  /* 0x000000ffff0a7224 */ /* 0x000fd800078e0013 */
[----:B------:R-:W-:Y:S05]  /*18d0*/  @P0 BRA P1, `(.L_x_22) ;  /* 0xfffffffc00ac0947 */ /* 0x000fea000083ffff */
[----:B------:R-:W-:Y:S05]  /*18e0*/  BSYNC B0 ;  /* 0x0000000000007941 */ /* 0x000fea0003800000 */
.L_x_18:
[----:B------:R1:W2:Y:S02]  /*18f0*/  LDS.64 R4, [R13+0x6600] ;  /* 0x006600000d047984 */ /* 0x0002a40000000a00 */
.L_x_17:
[C---:B------:R-:W-:Y:S01]  /*1900*/  IMAD.IADD R19, R17.reuse, 0x1, -R0 ;  /* 0x0000000111137824 */ /* 0x040fe200078e0a00 */
[----:B------:R-:W-:-:S04]  /*1910*/  LOP3.LUT R11, R17, 0x80000000, RZ, 0xfc, !PT ;  /* 0x80000000110b7812 */ /* 0x000fc800078efcff */
[C---:B0-2---:R-:W-:Y:S01]  /*1920*/  IADD3 R4, P0, PT, R19.reuse, R4, RZ ;  /* 0x0000000413047210 */ /* 0x045fe20007f1e0ff */
[----:B------:R0:W-:Y:S03]  /*1930*/  STG.E.STRONG.SYS desc[UR6][R14.64], R11 ;  /* 0x0000000b0e007986 */ /* 0x0001e6000c115906 */
[----:B------:R-:W-:-:S05]  /*1940*/  LEA.HI.X.SX32 R5, R19, R5, 0x1, P0 ;  /* 0x0000000513057211 */ /* 0x000fca00000f0eff */
[----:B------:R0:W-:Y:S04]  /*1950*/  STS.64 [R13+0x6600], R4 ;  /* 0x006600040d007388 */ /* 0x0001e80000000a00 */
.L_x_16:
[----:B------:R-:W-:Y:S05]  /*1960*/  BSYNC B1 ;  /* 0x0000000000017941 */ /* 0x000fea0003800000 */
.L_x_15:
[----:B0-----:R-:W0:Y:S01]  /*1970*/  LDC R5, c[0x0][0x3c0] ;  /* 0x0000f000ff057b82 */ /* 0x001e220000000800 */
[----:B------:R-:W-:-:S07]  /*1980*/  IMAD R4, R49, 0x8, R7 ;  /* 0x0000000831047824 */ /* 0x000fce00078e0207 */
[----:B------:R-:W2:Y:S01]  /*1990*/  LDC.64 R16, c[0x0][0x390] ;  /* 0x0000e400ff107b82 */ /* 0x000ea20000000a00 */
[----:B0-----:R-:W-:Y:S02]  /*19a0*/  ISETP.GE.AND P0, PT, R47, R5, PT ;  /* 0x000000052f00720c */ /* 0x001fe40003f06270 */
[----:B--2---:R-:W-:-:S04]  /*19b0*/  ISETP.EQ.U32.AND P1, PT, R16, RZ, PT ;  /* 0x000000ff1000720c */ /* 0x004fc80003f22070 */
[----:B------:R-:W-:-:S04]  /*19c0*/  ISETP.EQ.OR.EX P0, PT, R17, RZ, !P0, P1 ;  /* 0x000000ff1100720c */ /* 0x000fc80004702710 */
[----:B------:R-:W-:-:S13]  /*19d0*/  ISETP.GT.U32.OR P0, PT, R3, 0xff, P0 ;  /* 0x000000ff0300780c */ /* 0x000fda0000704470 */
[----:B------:R-:W-:Y:S05]  /*19e0*/  @P0 BRA `(.L_x_23) ;  /* 0x0000000000240947 */ /* 0x000fea0003800000 */
[----:B------:R-:W0:Y:S01]  /*19f0*/  LDS.64 R10, [R13+0x6600] ;  /* 0x006600000d0a7984 */ /* 0x000e220000000a00 */
[C---:B------:R-:W-:Y:S02]  /*1a00*/  ISETP.GT.U32.AND P0, PT, R3.reuse, R49, PT ;  /* 0x000000310300720c */ /* 0x040fe40003f04070 */
[C---:B------:R-:W-:Y:S02]  /*1a10*/  LEA R6, P2, R3.reuse, R16, 0x3 ;  /* 0x0000001003067211 */ /* 0x040fe400078418ff */
[----:B------:R-:W-:Y:S02]  /*1a20*/  SEL R7, RZ, 0x1980, !P0 ;  /* 0x00001980ff077807 */ /* 0x000fe40004000000 */
[--C-:B------:R-:W-:Y:S02]  /*1a30*/  SHF.R.S32.HI R15, RZ, 0x1f, R0.reuse ;  /* 0x0000001fff0f7819 */ /* 0x100fe40000011400 */
[----:B0-----:R-:W-:Y:S02]  /*1a40*/  IADD3 R2, P0, P1, R10, R7, R0 ;  /* 0x000000070a027210 */ /* 0x001fe4000791e000 */
[----:B------:R-:W-:-:S02]  /*1a50*/  LEA.HI.X R7, R3, R17, RZ, 0x3, P2 ;  /* 0x0000001103077211 */ /* 0x000fc400010f1cff */
[----:B------:R-:W-:-:S05]  /*1a60*/  IADD3.X R3, PT, PT, R11, RZ, R15, P0, P1 ;  /* 0x000000ff0b037210 */ /* 0x000fca00007e240f */
[----:B------:R0:W-:Y:S04]  /*1a70*/  STG.E.64 desc[UR6][R6.64], R2 ;  /* 0x0000000206007986 */ /* 0x0001e8000c101b06 */
.L_x_23:
[----:B------:R-:W-:Y:S05]  /*1a80*/  WARPSYNC.ALL ;  /* 0x0000000000007948 */ /* 0x000fea0003800000 */
[----:B------:R-:W-:Y:S01]  /*1a90*/  BAR.SYNC.DEFER_BLOCKING 0x0 ;  /* 0x0000000000007b1d */ /* 0x000fe20000010000 */
[----:B------:R-:W-:-:S05]  /*1aa0*/  ISETP.GT.AND P0, PT, R47, R5, PT ;  /* 0x000000052f00720c */ /* 0x000fca0003f04270 */
[----:B0-----:R0:W2:Y:S08]  /*1ab0*/  LDS.64 R2, [R4+0x6600] ;  /* 0x0066000004027984 */ /* 0x0010b00000000a00 */
[----:B0-----:R-:W-:Y:S05]  /*1ac0*/  @P0 BRA `(.L_x_24) ;  /* 0x00000000005c0947 */ /* 0x001fea0003800000 */
[----:B------:R-:W0:Y:S01]  /*1ad0*/  LDCU.64 UR4, c[0x0][0x3a0] ;  /* 0x00007400ff0477ac */ /* 0x000e220008000a00 */
[----:B--2---:R-:W-:-:S05]  /*1ae0*/  IADD3 R0, P1, PT, R57, R2, RZ ;  /* 0x0000000239007210 */ /* 0x004fca0007f3e0ff */
[----:B------:R-:W-:Y:S01]  /*1af0*/  IMAD.X R7, RZ, RZ, R3, P1 ;  /* 0x000000ffff077224 */ /* 0x000fe200008e0603 */
[----:B0-----:R-:W-:-:S04]  /*1b00*/  LEA R2, P1, R0, UR4, 0x2 ;  /* 0x0000000400027c11 */ /* 0x001fc8000f8210ff */
[----:B------:R-:W-:-:S05]  /*1b10*/  LEA.HI.X R3, R0, UR5, R7, 0x2, P1 ;  /* 0x0000000500037c11 */ /* 0x000fca00088f1407 */
[----:B------:R2:W-:Y:S04]  /*1b20*/  STG.E desc[UR6][R2.64], R28 ;  /* 0x0000001c02007986 */ /* 0x0005e8000c101906 */
        /* <DEDUP_REMOVED lines=15> */
[----:B------:R2:W-:Y:S01]  /*1c20*/  STG.E desc[UR6][R2.64+0x800], R46 ;  /* 0x0008002e02007986 */ /* 0x0005e2000c101906 */
[----:B------:R-:W-:Y:S05]  /*1c30*/  BRA `(.L_x_25) ;  /* 0x0000000000e07947 */ /* 0x000fea0003800000 */
.L_x_24:
[----:B------:R-:W0:Y:S01]  /*1c40*/  LDCU.64 UR4, c[0x0][0x3a0] ;  /* 0x00007400ff0477ac */ /* 0x000e220008000a00 */
[----:B------:R-:W-:Y:S01]  /*1c50*/  IMAD R4, R42, -0x1980, R5 ;  /* 0xffffe6802a047824 */ /* 0x000fe200078e0205 */
[C---:B--2---:R-:W-:Y:S01]  /*1c60*/  IADD3 R0, P1, PT, R57.reuse, R2, RZ ;  /* 0x0000000239007210 */ /* 0x044fe20007f3e0ff */
[C---:B------:R-:W-:Y:S02]  /*1c70*/  VIADD R11, R57.reuse, 0x20 ;  /* 0x00000020390b7836 */ /* 0x040fe40000000000 */
[C---:B-1----:R-:W-:Y:S01]  /*1c80*/  VIADD R13, R57.reuse, 0x40 ;  /* 0x00000040390d7836 */ /* 0x042fe20000000000 */
[-C--:B------:R-:W-:Y:S01]  /*1c90*/  ISETP.GE.AND P5, PT, R57, R4.reuse, PT ;  /* 0x000000043900720c */ /* 0x080fe20003fa6270 */
[----:B------:R-:W-:Y:S01]  /*1ca0*/  IMAD.X R7, RZ, RZ, R3, P1 ;  /* 0x000000ffff077224 */ /* 0x000fe200008e0603 */
[-C--:B------:R-:W-:Y:S01]  /*1cb0*/  ISETP.GE.AND P4, PT, R11, R4.reuse, PT ;  /* 0x000000040b00720c */ /* 0x080fe20003f86270 */
[----:B------:R-:W-:Y:S01]  /*1cc0*/  VIADD R11, R57, 0x60 ;  /* 0x00000060390b7836 */ /* 0x000fe20000000000 */
[----:B------:R-:W-:Y:S01]  /*1cd0*/  ISETP.GE.AND P3, PT, R13, R4, PT ;  /* 0x000000040d00720c */ /* 0x000fe20003f66270 */
[----:B------:R-:W-:-:S02]  /*1ce0*/  VIADD R13, R57, 0x80 ;  /* 0x00000080390d7836 */ /* 0x000fc40000000000 */
[----:B------:R-:W-:Y:S01]  /*1cf0*/  VIADD R15, R57, 0xa0 ;  /* 0x000000a0390f7836 */ /* 0x000fe20000000000 */
[-C--:B------:R-:W-:Y:S01]  /*1d00*/  ISETP.GE.AND P2, PT, R11, R4.reuse, PT ;  /* 0x000000040b00720c */ /* 0x080fe20003f46270 */
[----:B------:R-:W-:Y:S01]  /*1d10*/  VIADD R11, R57, 0xc0 ;  /* 0x000000c0390b7836 */ /* 0x000fe20000000000 */
[C---:B0-----:R-:W-:Y:S02]  /*1d20*/  LEA R2, P1, R0.reuse, UR4, 0x2 ;  /* 0x0000000400027c11 */ /* 0x041fe4000f8210ff */
[-C--:B------:R-:W-:Y:S02]  /*1d30*/  ISETP.GE.AND P6, PT, R15, R4.reuse, PT ;  /* 0x000000040f00720c */ /* 0x080fe40003fc6270 */
[----:B------:R-:W-:Y:S02]  /*1d40*/  LEA.HI.X R3, R0, UR5, R7, 0x2, P1 ;  /* 0x0000000500037c11 */ /* 0x000fe400088f1407 */
[----:B------:R-:W-:Y:S01]  /*1d50*/  ISETP.GE.AND P1, PT, R13, R4, PT ;  /* 0x000000040d00720c */ /* 0x000fe20003f26270 */
[----:B------:R-:W-:-:S02]  /*1d60*/  VIADD R13, R57, 0xe0 ;  /* 0x000000e0390d7836 */ /* 0x000fc40000000000 */
[----:B------:R0:W-:Y:S01]  /*1d70*/  @!P5 STG.E desc[UR6][R2.64], R28 ;  /* 0x0000001c0200d986 */ /* 0x0001e2000c101906 */
[-C--:B------:R-:W-:Y:S01]  /*1d80*/  ISETP.GE.AND P5, PT, R11, R4.reuse, PT ;  /* 0x000000040b00720c */ /* 0x080fe20003fa6270 */
[----:B------:R-:W-:Y:S02]  /*1d90*/  VIADD R11, R57, 0x100 ;  /* 0x00000100390b7836 */ /* 0x000fe40000000000 */
[----:B------:R0:W-:Y:S01]  /*1da0*/  @!P4 STG.E desc[UR6][R2.64+0x80], R29 ;  /* 0x0000801d0200c986 */ /* 0x0001e2000c101906 */
[-C--:B------:R-:W-:Y:S01]  /*1db0*/  ISETP.GE.AND P4, PT, R13, R4.reuse, PT ;  /* 0x000000040d00720c */ /* 0x080fe20003f86270 */
[----:B------:R-:W-:Y:S02]  /*1dc0*/  VIADD R13, R57, 0x120 ;  /* 0x00000120390d7836 */ /* 0x000fe40000000000 */
[----:B------:R0:W-:Y:S01]  /*1dd0*/  @!P3 STG.E desc[UR6][R2.64+0x100], R30 ;  /* 0x0001001e0200b986 */ /* 0x0001e2000c101906 */
        /* <DEDUP_REMOVED lines=21> */
[----:B------:R-:W-:-:S03]  /*1f30*/  ISETP.GE.AND P2, PT, R13, R4, PT ;  /* 0x000000040d00720c */ /* 0x000fc60003f46270 */
[----:B------:R0:W-:Y:S01]  /*1f40*/  @!P1 STG.E desc[UR6][R2.64+0x500], R38 ;  /* 0x0005002602009986 */ /* 0x0001e2000c101906 */
[----:B------:R-:W-:-:S03]  /*1f50*/  ISETP.GE.AND P1, PT, R11, R4, PT ;  /* 0x000000040b00720c */ /* 0x000fc60003f26270 */
[----:B------:R0:W-:Y:S04]  /*1f60*/  @!P6 STG.E desc[UR6][R2.64+0x580], R39 ;  /* 0x000580270200e986 */ /* 0x0001e8000c101906 */
[----:B------:R0:W-:Y:S04]  /*1f70*/  @!P5 STG.E desc[UR6][R2.64+0x600], R40 ;  /* 0x000600280200d986 */ /* 0x0001e8000c101906 */
[----:B------:R0:W-:Y:S04]  /*1f80*/  @!P4 STG.E desc[UR6][R2.64+0x680], R43 ;  /* 0x0006802b0200c986 */ /* 0x0001e8000c101906 */
[----:B------:R0:W-:Y:S04]  /*1f90*/  @!P3 STG.E desc[UR6][R2.64+0x700], R44 ;  /* 0x0007002c0200b986 */ /* 0x0001e8000c101906 */
[----:B------:R0:W-:Y:S04]  /*1fa0*/  @!P2 STG.E desc[UR6][R2.64+0x780], R45 ;  /* 0x0007802d0200a986 */ /* 0x0001e8000c101906 */
[----:B------:R0:W-:Y:S02]  /*1fb0*/  @!P1 STG.E desc[UR6][R2.64+0x800], R46 ;  /* 0x0008002e02009986 */ /* 0x0001e4000c101906 */
.L_x_25:
[----:B------:R-:W-:Y:S05]  /*1fc0*/  @P0 BRA `(.L_x_26) ;  /* 0x0000000000480947 */ /* 0x000fea0003800000 */
[----:B------:R3:W5:Y:S04]  /*1fd0*/  LDG.E R11, desc[UR6][R8.64] ;  /* 0x00000006080b7981 */ /* 0x000768000c1e1900 */
[----:B-1----:R3:W5:Y:S04]  /*1fe0*/  LDG.E R13, desc[UR6][R8.64+0x80] ;  /* 0x00008006080d7981 */ /* 0x002768000c1e1900 */
[----:B------:R3:W5:Y:S04]  /*1ff0*/  LDG.E R15, desc[UR6][R8.64+0x100] ;  /* 0x00010006080f7981 */ /* 0x000768000c1e1900 */
[----:B------:R3:W5:Y:S04]  /*2000*/  LDG.E R17, desc[UR6][R8.64+0x180] ;  /* 0x0001800608117981 */ /* 0x000768000c1e1900 */
[----:B------:R3:W5:Y:S04]  /*2010*/  LDG.E R19, desc[UR6][R8.64+0x200] ;  /* 0x0002000608137981 */ /* 0x000768000c1e1900 */
[----:B------:R3:W5:Y:S04]  /*2020*/  LDG.E R21, desc[UR6][R8.64+0x280] ;  /* 0x0002800608157981 */ /* 0x000768000c1e1900 */
[----:B------:R3:W5:Y:S04]  /*2030*/  LDG.E R23, desc[UR6][R8.64+0x300] ;  /* 0x0003000608177981 */ /* 0x000768000c1e1900 */
[----:B------:R3:W5:Y:S04]  /*2040*/  LDG.E R25, desc[UR6][R8.64+0x380] ;  /* 0x0003800608197981 */ /* 0x000768000c1e1900 */
[----:B------:R3:W5:Y:S04]  /*2050*/  LDG.E R27, desc[UR6][R8.64+0x400] ;  /* 0x00040006081b7981 */ /* 0x000768000c1e1900 */
[----:B0-2---:R3:W5:Y:S04]  /*2060*/  LDG.E R29, desc[UR6][R8.64+0x480] ;  /* 0x00048006081d7981 */ /* 0x005768000c1e1900 */
        /* <DEDUP_REMOVED lines=8> */
.L_x_26:
[----:B------:R-:W-:Y:S02]  /*20f0*/  IMAD.IADD R54, R5, 0x1, -R54 ;  /* 0x0000000105367824 */ /* 0x000fe400078e0a36 */
[C---:B0-2---:R-:W-:Y:S02]  /*2100*/  VIADD R3, R57.reuse, 0x20 ;  /* 0x0000002039037836 */ /* 0x045fe40000000000 */
[C---:B------:R-:W-:Y:S01]  /*2110*/  VIADD R45, R57.reuse, 0x40 ;  /* 0x00000040392d7836 */ /* 0x040fe20000000000 */
[CC--:B------:R-:W-:Y:S01]  /*2120*/  ISETP.GE.AND P5, PT, R57.reuse, R54.reuse, PT ;  /* 0x000000363900720c */ /* 0x0c0fe20003fa6270 */
[----:B------:R-:W-:Y:S01]  /*2130*/  VIADD R47, R57, 0x80 ;  /* 0x00000080392f7836 */ /* 0x000fe20000000000 */
[-C--:B------:R-:W-:Y:S01]  /*2140*/  ISETP.GE.AND P4, PT, R3, R54.reuse, PT ;  /* 0x000000360300720c */ /* 0x080fe20003f86270 */
[----:B------:R-:W-:Y:S01]  /*2150*/  VIADD R3, R57, 0x60 ;  /* 0x0000006039037836 */ /* 0x000fe20000000000 */
[-C--:B------:R-:W-:Y:S01]  /*2160*/  ISETP.GE.AND P3, PT, R45, R54.reuse, PT ;  /* 0x000000362d00720c */ /* 0x080fe20003f66270 */
[----:B------:R-:W-:Y:S01]  /*2170*/  VIADD R45, R57, 0xa0 ;  /* 0x000000a0392d7836 */ /* 0x000fe20000000000 */
[----:B------:R-:W-:-:S02]  /*2180*/  ISETP.GE.AND P1, PT, R47, R54, PT ;  /* 0x000000362f00720c */ /* 0x000fc40003f26270 */
[-C--:B------:R-:W-:Y:S01]  /*2190*/  ISETP.GE.AND P2, PT, R3, R54.reuse, PT ;  /* 0x000000360300720c */ /* 0x080fe20003f46270 */
[----:B------:R-:W-:Y:S01]  /*21a0*/  VIADD R3, R57, 0xc0 ;  /* 0x000000c039037836 */ /* 0x000fe20000000000 */
[-C--:B------:R-:W-:Y:S01]  /*21b0*/  ISETP.GE.AND P6, PT, R45, R54.reuse, PT ;  /* 0x000000362d00720c */ /* 0x080fe20003fc6270 */
[----:B------:R-:W-:Y:S02]  /*21c0*/  VIADD R45, R57, 0xe0 ;  /* 0x000000e0392d7836 */ /* 0x000fe40000000000 */
[----:B------:R0:W5:Y:S01]  /*21d0*/  @!P5 LDG.E R11, desc[UR6][R8.64] ;  /* 0x00000006080bd981 */ /* 0x000162000c1e1900 */
[-C--:B------:R-:W-:Y:S01]  /*21e0*/  ISETP.GE.AND P5, PT, R3, R54.reuse, PT ;  /* 0x000000360300720c */ /* 0x080fe20003fa6270 */
[----:B------:R-:W-:Y:S02]  /*21f0*/  VIADD R3, R57, 0x100 ;  /* 0x0000010039037836 */ /* 0x000fe40000000000 */
[----:B-1----:R0:W5:Y:S01]  /*2200*/  @!P4 LDG.E R13, desc[UR6][R8.64+0x80] ;  /* 0x00008006080dc981 */ /* 0x002162000c1e1900 */
[----:B------:R-:W-:Y:S01]  /*2210*/  ISETP.GE.AND P4, PT, R45, R54, PT ;  /* 0x000000362d00720c */ /* 0x000fe20003f86270 */
[----:B------:R-:W-:-:S02]  /*2220*/  VIADD R45, R57, 0x120 ;  /* 0x00000120392d7836 */ /* 0x000fc40000000000 */
[----:B------:R0:W5:Y:S01]  /*2230*/  @!P3 LDG.E R15, desc[UR6][R8.64+0x100] ;  /* 0x00010006080fb981 */ /* 0x000162000c1e1900 */
[-C--:B------:R-:W-:Y:S01]  /*2240*/  ISETP.GE.AND P3, PT, R3, R54.reuse, PT ;  /* 0x000000360300720c */ /* 0x080fe20003f66270 */
[----:B------:R-:W-:Y:S02]  /*2250*/  VIADD R3, R57, 0x140 ;  /* 0x0000014039037836 */ /* 0x000fe40000000000 */
[----:B------:R0:W5:Y:S01]  /*2260*/  @!P2 LDG.E R17, desc[UR6][R8.64+0x180] ;  /* 0x000180060811a981 */ /* 0x000162000c1e1900 */
[-C--:B------:R-:W-:Y:S01]  /*2270*/  ISETP.GE.AND P2, PT, R45, R54.reuse, PT ;  /* 0x000000362d00720c */ /* 0x080fe20003f46270 */
[----:B------:R-:W-:Y:S02]  /*2280*/  VIADD R45, R57, 0x160 ;  /* 0x00000160392d7836 */ /* 0x000fe40000000000 */
[----:B------:R0:W5:Y:S01]  /*2290*/  @!P1 LDG.E R19, desc[UR6][R8.64+0x200] ;  /* 0x0002000608139981 */ /* 0x000162000c1e1900 */
        /* <DEDUP_REMOVED lines=15> */
[----:B------:R-:W-:-:S03]  /*2390*/  ISETP.GE.AND P2, PT, R45, R54, PT ;  /* 0x000000362d00720c */ /* 0x000fc60003f46270 */
[----:B------:R0:W5:Y:S01]  /*23a0*/  @!P1 LDG.E R31, desc[UR6][R8.64+0x500] ;  /* 0x00050006081f9981 */ /* 0x000162000c1e1900 */
[----:B------:R-:W-:-:S03]  /*23b0*/  ISETP.GE.AND P1, PT, R3, R54, PT ;  /* 0x000000360300720c */ /* 0x000fc60003f26270 */
[----:B------:R0:W5:Y:S04]  /*23c0*/  @!P6 LDG.E R33, desc[UR6][R8.64+0x580] ;  /* 0x000580060821e981 */ /* 0x000168000c1e1900 */
[----:B------:R0:W5:Y:S04]  /*23d0*/  @!P5 LDG.E R35, desc[UR6][R8.64+0x600] ;  /* 0x000600060823d981 */ /* 0x000168000c1e1900 */
[----:B------:R0:W5:Y:S04]  /*23e0*/  @!P4 LDG.E R37, desc[UR6][R8.64+0x680] ;  /* 0x000680060825c981 */ /* 0x000168000c1e1900 */
[----:B------:R0:W5:Y:S04]  /*23f0*/  @!P3 LDG.E R39, desc[UR6][R8.64+0x700] ;  /* 0x000700060827b981 */ /* 0x000168000c1e1900 */
[----:B------:R0:W5:Y:S04]  /*2400*/  @!P2 LDG.E R41, desc[UR6][R8.64+0x780] ;  /* 0x000780060829a981 */ /* 0x000168000c1e1900 */
[----:B------:R0:W5:Y:S02]  /*2410*/  @!P1 LDG.E R43, desc[UR6][R8.64+0x800] ;  /* 0x00080006082b9981 */ /* 0x000164000c1e1900 */
.L_x_27:
[----:B------:R-:W-:Y:S05]  /*2420*/  @P0 BRA `(.L_x_28) ;  /* 0x0000000000540947 */ /* 0x000fea0003800000 */
[----:B------:R-:W1:Y:S02]  /*2430*/  LDCU.64 UR4, c[0x0][0x3b0] ;  /* 0x00007600ff0477ac */ /* 0x000e640008000a00 */
[----:B-1----:R-:W-:-:S04]  /*2440*/  LEA R2, P0, R0, UR4, 0x2 ;  /* 0x0000000400027c11 */ /* 0x002fc8000f8010ff */
[----:B------:R-:W-:-:S05]  /*2450*/  LEA.HI.X R3, R0, UR5, R7, 0x2, P0 ;  /* 0x0000000500037c11 */ /* 0x000fca00080f1407 */
[----:B-----5:R-:W-:Y:S04]  /*2460*/  STG.E desc[UR6][R2.64], R11 ;  /* 0x0000000b02007986 */ /* 0x020fe8000c101906 */
[----:B------:R-:W-:Y:S04]  /*2470*/  STG.E desc[UR6][R2.64+0x80], R13 ;  /* 0x0000800d02007986 */ /* 0x000fe8000c101906 */
        /* <DEDUP_REMOVED lines=14> */
[----:B------:R-:W-:Y:S01]  /*2560*/  STG.E desc[UR6][R2.64+0x800], R43 ;  /* 0x0008002b02007986 */ /* 0x000fe2000c101906 */
[----:B------:R-:W-:Y:S05]  /*2570*/  EXIT ;  /* 0x000000000000794d */ /* 0x000fea0003800000 */
.L_x_28:
[----:B------:R-:W1:Y:S01]  /*2580*/  LDCU.64 UR4, c[0x0][0x3b0] ;  /* 0x00007600ff0477ac */ /* 0x000e620008000a00 */
[----:B------:R-:W-:Y:S02]  /*2590*/  IMAD R42, R42, -0x1980, R5 ;  /* 0xffffe6802a2a7824 */ /* 0x000fe400078e0205 */
[C---:B------:R-:W-:Y:S02]  /*25a0*/  VIADD R5, R57.reuse, 0x40 ;  /* 0x0000004039057836 */ /* 0x040fe40000000000 */
[C---:B------:R-:W-:Y:S01]  /*25b0*/  VIADD R3, R57.reuse, 0x20 ;  /* 0x0000002039037836 */ /* 0x040fe20000000000 */
[CC--:B------:R-:W-:Y:S01]  /*25c0*/  ISETP.GE.AND P3, PT, R57.reuse, R42.reuse, PT ;  /* 0x0000002a3900720c */ /* 0x0c0fe20003f66270 */
[----:B0--3--:R-:W-:Y:S01]  /*25d0*/  VIADD R9, R57, 0x60 ;  /* 0x0000006039097836 */ /* 0x009fe20000000000 */
[-C--:B------:R-:W-:Y:S01]  /*25e0*/  ISETP.GE.AND P1, PT, R5, R42.reuse, PT ;  /* 0x0000002a0500720c */ /* 0x080fe20003f26270 */
[----:B------:R-:W-:Y:S01]  /*25f0*/  VIADD R5, R57, 0x80 ;  /* 0x0000008039057836 */ /* 0x000fe20000000000 */
[-C--:B------:R-:W-:Y:S01]  /*2600*/  ISETP.GE.AND P2, PT, R3, R42.reuse, PT ;  /* 0x0000002a0300720c */ /* 0x080fe20003f46270 */
[----:B------:R-:W-:Y:S01]  /*2610*/  VIADD R45, R57, 0xc0 ;  /* 0x000000c0392d7836 */ /* 0x000fe20000000000 */
[-C--:B------:R-:W-:Y:S01]  /*2620*/  ISETP.GE.AND P0, PT, R9, R42.reuse, PT ;  /* 0x0000002a0900720c */ /* 0x080fe20003f06270 */
[----:B------:R-:W-:Y:S01]  /*2630*/  VIADD R9, R57, 0xa0 ;  /* 0x000000a039097836 */ /* 0x000fe20000000000 */
[----:B------:R-:W-:Y:S01]  /*2640*/  ISETP.GE.AND P6, PT, R5, R42, PT ;  /* 0x0000002a0500720c */ /* 0x000fe20003fc6270 */
[----:B------:R-:W-:Y:S01]  /*2650*/  VIADD R5, R57, 0xe0 ;  /* 0x000000e039057836 */ /* 0x000fe20000000000 */
[----:B-1----:R-:W-:-:S02]  /*2660*/  LEA R2, P4, R0, UR4, 0x2 ;  /* 0x0000000400027c11 */ /* 0x002fc4000f8810ff */
[-C--:B------:R-:W-:Y:S02]  /*2670*/  ISETP.GE.AND P5, PT, R9, R42.reuse, PT ;  /* 0x0000002a0900720c */ /* 0x080fe40003fa6270 */
[----:B------:R-:W-:Y:S01]  /*2680*/  LEA.HI.X R3, R0, UR5, R7, 0x2, P4 ;  /* 0x0000000500037c11 */ /* 0x000fe2000a0f1407 */
[----:B------:R-:W-:Y:S01]  /*2690*/  VIADD R7, R57, 0x100 ;  /* 0x0000010039077836 */ /* 0x000fe20000000000 */
[----:B------:R-:W-:-:S03]  /*26a0*/  ISETP.GE.AND P4, PT, R45, R42, PT ;  /* 0x0000002a2d00720c */ /* 0x000fc60003f86270 */
[----:B-----5:R0:W-:Y:S01]  /*26b0*/  @!P3 STG.E desc[UR6][R2.64], R11 ;  /* 0x0000000b0200b986 */ /* 0x0201e2000c101906 */
        /* <DEDUP_REMOVED lines=19> */
[C---:B------:R-:W-:Y:S02]  /*27f0*/  VIADD R5, R57.reuse, 0x1e0 ;  /* 0x000001e039057836 */ /* 0x040fe40000000000 */
[----:B------:R-:W-:Y:S01]  /*2800*/  VIADD R57, R57, 0x200 ;  /* 0x0000020039397836 */ /* 0x000fe20000000000 */
[----:B------:R0:W-:Y:S01]  /*2810*/  @!P3 STG.E desc[UR6][R2.64+0x380], R25 ;  /* 0x000380190200b986 */ /* 0x0001e2000c101906 */
[----:B------:R-:W-:-:S03]  /*2820*/  ISETP.GE.AND P3, PT, R7, R42, PT ;  /* 0x0000002a0700720c */ /* 0x000fc60003f66270 */
        /* <DEDUP_REMOVED lines=9> */
[----:B------:R0:W-:Y:S01]  /*28c0*/  @!P2 STG.E desc[UR6][R2.64+0x780], R41 ;  /* 0x000780290200a986 */ /* 0x0001e2000c101906 */
[----:B------:R-:W-:Y:S05]  /*28d0*/  @P1 EXIT ;  /* 0x000000000000194d */ /* 0x000fea0003800000 */
[----:B------:R-:W-:Y:S01]  /*28e0*/  STG.E desc[UR6][R2.64+0x800], R43 ;  /* 0x0008002b02007986 */ /* 0x000fe2000c101906 */
[----:B------:R-:W-:Y:S05]  /*28f0*/  EXIT ;  /* 0x000000000000794d */ /* 0x000fea0003800000 */
.L_x_14:
[----:B------:R-:W-:Y:S01]  /*2900*/  IMAD.MOV.U32 R2, RZ, RZ, RZ ;  /* 0x000000ffff027224 */ /* 0x000fe200078e00ff */
[C---:B------:R-:W-:Y:S01]  /*2910*/  ISETP.GT.U32.AND P0, PT, R3.reuse, 0x1f, PT ;  /* 0x0000001f0300780c */ /* 0x040fe20003f04070 */
[----:B------:R-:W-:Y:S05]  /*2920*/  WARPSYNC.ALL ;  /* 0x0000000000007948 */ /* 0x000fea0003800000 */
[----:B------:R-:W-:-:S04]  /*2930*/  IMAD.HI.U32 R14, R3, 0x15555556, R2 ;  /* 0x15555556030e7827 */ /* 0x000fc800078e0002 */
[----:B------:R-:W-:-:S05]  /*2940*/  IMAD R15, R14, 0x4, R7 ;  /* 0x000000040e0f7824 */ /* 0x000fca00078e0207 */
[----:B------:R0:W-:Y:S01]  /*2950*/  STS [R15+0x3410], R0 ;  /* 0x003410000f007388 */ /* 0x0001e20000000800 */
[----:B------:R-:W-:Y:S06]  /*2960*/  BAR.SYNC.DEFER_BLOCKING 0x0 ;  /* 0x0000000000007b1d */ /* 0x000fec0000010000 */
[----:B------:R-:W-:Y:S05]  /*2970*/  @P0 BRA `(.L_x_29) ;  /* 0x0000000000dc0947 */ /* 0x000fea0003800000 */
[----:B------:R-:W-:Y:S01]  /*2980*/  IMAD R14, R3, 0x34, R7 ;  /* 0x00000034030e7824 */ /* 0x000fe200078e0207 */
[----:B------:R-:W-:-:S04]  /*2990*/  UMOV UR8, 0xffffffff ;  /* 0xffffffff00087882 */ /* 0x000fc80000000000 */
[----:B------:R-:W-:Y:S04]  /*29a0*/  LDS R28, [R14+0x3410] ;  /* 0x003410000e1c7984 */ /* 0x000fe80000000800 */
[----:B------:R-:W-:Y:S04]  /*29b0*/  LDS R29, [R14+0x3414] ;  /* 0x003414000e1d7984 */ /* 0x000fe80000000800 */
[----:B------:R-:W1:Y:S04]  /*29c0*/  LDS R30, [R14+0x3418] ;  /* 0x003418000e1e7984 */ /* 0x000e680000000800 */
[----:B------:R-:W-:Y:S04]  /*29d0*/  LDS R31, [R14+0x341c] ;  /* 0x00341c000e1f7984 */ /* 0x000fe80000000800 */
[----:B------:R-:W2:Y:S04]  /*29e0*/  LDS R32, [R14+0x3420] ;  /* 0x003420000e207984 */ /* 0x000ea80000000800 */
[----:B------:R-:W-:Y:S04]  /*29f0*/  LDS R33, [R14+0x3424] ;  /* 0x003424000e217984 */ /* 0x000fe80000000800 */
[----:B------:R-:W3:Y:S04]  /*2a00*/  LDS R34, [R14+0x3428] ;  /* 0x003428000e227984 */ /* 0x000ee80000000800 */
[----:B------:R-:W-:Y:S04]  /*2a10*/  LDS R35, [R14+0x342c] ;  /* 0x00342c000e237984 */ /* 0x000fe80000000800 */
[----:B------:R-:W4:Y:S04]  /*2a20*/  LDS R36, [R14+0x3430] ;  /* 0x003430000e247984 */ /* 0x000f280000000800 */
[----:B------:R-:W-:Y:S04]  /*2a30*/  LDS R37, [R14+0x3434] ;  /* 0x003434000e257984 */ /* 0x000fe80000000800 */
[----:B------:R-:W5:Y:S04]  /*2a40*/  LDS R38, [R14+0x3438] ;  /* 0x003438000e267984 */ /* 0x000f680000000800 */
[----:B------:R-:W0:Y:S01]  /*2a50*/  LDS R39, [R14+0x343c] ;  /* 0x00343c000e277984 */ /* 0x000e220000000800 */
[----:B-1----:R-:W-:-:S04]  /*2a60*/  IADD3 R40, PT, PT, R30, R29, R28 ;  /* 0x0000001d1e287210 */ /* 0x002fc80007ffe01c */
[----:B--2---:R-:W-:-:S04]  /*2a70*/  IADD3 R40, PT, PT, R32, R40, R31 ;  /* 0x0000002820287210 */ /* 0x004fc80007ffe01f */
[----:B---3--:R-:W-:-:S04]  /*2a80*/  IADD3 R40, PT, PT, R34, R40, R33 ;  /* 0x0000002822287210 */ /* 0x008fc80007ffe021 */
[----:B----4-:R-:W-:-:S04]  /*2a90*/  IADD3 R40, PT, PT, R36, R40, R35 ;  /* 0x0000002824287210 */ /* 0x010fc80007ffe023 */
[----:B-----5:R-:W-:-:S05]  /*2aa0*/  IADD3 R40, PT, PT, R38, R40, R37 ;  /* 0x0000002826287210 */ /* 0x020fca0007ffe025 */
[----:B0-----:R-:W-:Y:S01]  /*2ab0*/  IMAD.IADD R39, R39, 0x1, R40 ;  /* 0x0000000127277824 */ /* 0x001fe200078e0228 */
[----:B------:R-:W-:Y:S06]  /*2ac0*/  BRA.DIV UR8, `(.L_x_30) ;  /* 0x0000007a08547947 */ /* 0x000fec000b800000 */
[----:B------:R-:W0:Y:S02]  /*2ad0*/  SHFL.UP P0, R40, R39, 0x1, RZ ;  /* 0x0420000027287989 */ /* 0x000e2400000000ff */
[----:B0-----:R-:W-:-:S05]  /*2ae0*/  @P0 IMAD.IADD R40, R39, 0x1, R40 ;  /* 0x0000000127280824 */ /* 0x001fca00078e0228 */
[----:B------:R-:W0:Y:S02]  /*2af0*/  SHFL.UP P0, R43, R40, 0x2, RZ ;  /* 0x04400000282b7989 */ /* 0x000e2400000000ff */
[----:B0-----:R-:W-:-:S05]  /*2b00*/  @P0 IMAD.IADD R43, R40, 0x1, R43 ;  /* 0x00000001282b0824 */ /* 0x001fca00078e022b */
[----:B------:R-:W0:Y:S02]  /*2b10*/  SHFL.UP P0, R44, R43, 0x4, RZ ;  /* 0x048000002b2c7989 */ /* 0x000e2400000000ff */
[----:B0-----:R-:W-:-:S05]  /*2b20*/  @P0 IMAD.IADD R44, R43, 0x1, R44 ;  /* 0x000000012b2c0824 */ /* 0x001fca00078e022c */
[----:B------:R-:W0:Y:S02]  /*2b30*/  SHFL.UP P0, R45, R44, 0x8, RZ ;  /* 0x050000002c2d7989 */ /* 0x000e2400000000ff */
[----:B0-----:R-:W-:-:S05]  /*2b40*/  @P0 IMAD.IADD R45, R44, 0x1, R45 ;  /* 0x000000012c2d0824 */ /* 0x001fca00078e022d */
[----:B------:R0:W1:Y:S02]  /*2b50*/  SHFL.UP P0, R46, R45, 0x10, RZ ;  /* 0x060000002d2e7989 */ /* 0x00006400000000ff */
.L_x_120:
[----:B-1----:R-:W-:-:S04]  /*2b60*/  @P0 IMAD.IADD R46, R45, 0x1, R46 ;  /* 0x000000012d2e0824 */ /* 0x002fc800078e022e */
[----:B------:R-:W-:-:S04]  /*2b70*/  IMAD.IADD R39, R46, 0x1, -R39 ;  /* 0x000000012e277824 */ /* 0x000fc800078e0a27 */
[----:B------:R-:W-:Y:S01]  /*2b80*/  IMAD.IADD R28, R28, 0x1, R39 ;  /* 0x000000011c1c7824 */ /* 0x000fe200078e0227 */
[----:B------:R1:W-:Y:S03]  /*2b90*/  STS [R14+0x3410], R39 ;  /* 0x003410270e007388 */ /* 0x0003e60000000800 */
        /* <DEDUP_REMOVED lines=19> */
[----:B------:R1:W-:Y:S04]  /*2cd0*/  STS [R14+0x3438], R37 ;  /* 0x003438250e007388 */ /* 0x0003e80000000800 */
[----:B------:R1:W-:Y:S02]  /*2ce0*/  STS [R14+0x343c], R43 ;  /* 0x00343c2b0e007388 */ /* 0x0003e40000000800 */
.L_x_29:
[----:B------:R-:W-:Y:S05]  /*2cf0*/  WARPSYNC.ALL ;  /* 0x0000000000007948 */ /* 0x000fea0003800000 */
[----:B------:R-:W-:Y:S01]  /*2d00*/  BAR.SYNC.DEFER_BLOCKING 0x0 ;  /* 0x0000000000007b1d */ /* 0x000fe20000010000 */
[----:B------:R-:W-:Y:S02]  /*2d10*/  ISETP.NE.AND P0, PT, R50, RZ, PT ;  /* 0x000000ff3200720c */ /* 0x000fe40003f05270 */
[----:B-1----:R-:W-:-:S03]  /*2d20*/  SHF.R.U32.HI R28, RZ, UR5, R27 ;  /* 0x00000005ff1c7c19 */ /* 0x002fc6000801161b */
[----:B------:R-:W-:Y:S01]  /*2d30*/  BSSY.RECONVERGENT B0, `(.L_x_31) ;  /* 0x0000028000007945 */ /* 0x000fe20003800200 */
[----:B------:R-:W-:Y:S01]  /*2d40*/  LOP3.LUT R28, R28, UR4, RZ, 0x30, !PT ;  /* 0x000000041c1c7c12 */ /* 0x000fe2000f8e30ff */
[----:B0-----:R-:W0:Y:S06]  /*2d50*/  LDS R15, [R15+0x3410] ;  /* 0x003410000f0f7984 */ /* 0x001e2c0000000800 */
[----:B------:R-:W-:Y:S05]  /*2d60*/  @P0 BRA `(.L_x_32) ;  /* 0x0000000000900947 */ /* 0x000fea0003800000 */
[----:B------:R-:W0:Y:S04]  /*2d70*/  LDS R14, [R51] ;  /* 0x00000000330e7984 */ /* 0x000e280000000800 */
[----:B------:R-:W1:Y:S04]  /*2d80*/  LDS R30, [R51+0x400] ;  /* 0x00040000331e7984 */ /* 0x000e680000000800 */
[----:B------:R-:W2:Y:S04]  /*2d90*/  LDS R32, [R51+0x800] ;  /* 0x0008000033207984 */ /* 0x000ea80000000800 */
[----:B------:R-:W3:Y:S04]  /*2da0*/  LDS R34, [R51+0xc00] ;  /* 0x000c000033227984 */ /* 0x000ee80000000800 */
[----:B------:R-:W4:Y:S04]  /*2db0*/  LDS R36, [R51+0x1000] ;  /* 0x0010000033247984 */ /* 0x000f280000000800 */
[----:B------:R-:W5:Y:S04]  /*2dc0*/  LDS R38, [R51+0x1400] ;  /* 0x0014000033267984 */ /* 0x000f680000000800 */
[----:B------:R-:W5:Y:S04]  /*2dd0*/  LDS R40, [R51+0x1800] ;  /* 0x0018000033287984 */ /* 0x000f680000000800 */
[----:B------:R-:W5:Y:S04]  /*2de0*/  LDS R44, [R51+0x1c00] ;  /* 0x001c0000332c7984 */ /* 0x000f680000000800 */
[----:B------:R-:W5:Y:S04]  /*2df0*/  LDS R46, [R51+0x2000] ;  /* 0x00200000332e7984 */ /* 0x000f680000000800 */
[----:B------:R-:W5:Y:S04]  /*2e00*/  LDS R58, [R51+0x2400] ;  /* 0x00240000333a7984 */ /* 0x000f680000000800 */
[----:B------:R-:W5:Y:S01]  /*2e10*/  LDS R60, [R51+0x2800] ;  /* 0x00280000333c7984 */ /* 0x000f620000000800 */
[----:B0-----:R-:W-:-:S03]  /*2e20*/  IMAD.IADD R14, R15, 0x1, R14 ;  /* 0x000000010f0e7824 */ /* 0x001fc600078e020e */
[----:B------:R-:W0:Y:S01]  /*2e30*/  LDS R62, [R51+0x2c00] ;  /* 0x002c0000333e7984 */ /* 0x000e220000000800 */
[C---:B-1----:R-:W-:Y:S02]  /*2e40*/  IMAD.IADD R30, R15.reuse, 0x1, R30 ;  /* 0x000000010f1e7824 */ /* 0x042fe400078e021e */
[C---:B--2---:R-:W-:Y:S01]  /*2e50*/  IMAD.IADD R32, R15.reuse, 0x1, R32 ;  /* 0x000000010f207824 */ /* 0x044fe200078e0220 */
[----:B------:R1:W-:Y:S01]  /*2e60*/  STS [R51], R14 ;  /* 0x0000000e33007388 */ /* 0x0003e20000000800 */
[----:B---3--:R-:W-:-:S03]  /*2e70*/  IMAD.IADD R34, R15, 0x1, R34 ;  /* 0x000000010f227824 */ /* 0x008fc600078e0222 */
[----:B------:R1:W-:Y:S01]  /*2e80*/  STS [R51+0x400], R30 ;  /* 0x0004001e33007388 */ /* 0x0003e20000000800 */
[----:B----4-:R-:W-:-:S03]  /*2e90*/  IMAD.IADD R36, R15, 0x1, R36 ;  /* 0x000000010f247824 */ /* 0x010fc600078e0224 */
[----:B------:R1:W-:Y:S01]  /*2ea0*/  STS [R51+0x800], R32 ;  /* 0x0008002033007388 */ /* 0x0003e20000000800 */
[----:B-----5:R-:W-:-:S03]  /*2eb0*/  IMAD.IADD R38, R15, 0x1, R38 ;  /* 0x000000010f267824 */ /* 0x020fc600078e0226 */
[----:B------:R1:W-:Y:S01]  /*2ec0*/  STS [R51+0xc00], R34 ;  /* 0x000c002233007388 */ /* 0x0003e20000000800 */
[----:B------:R-:W-:-:S03]  /*2ed0*/  IMAD.IADD R40, R15, 0x1, R40 ;  /* 0x000000010f287824 */ /* 0x000fc600078e0228 */
        /* <DEDUP_REMOVED lines=9> */
[----:B0-----:R-:W-:-:S03]  /*2f70*/  IMAD.IADD R62, R15, 0x1, R62 ;  /* 0x000000010f3e7824 */ /* 0x001fc600078e023e */
[----:B------:R1:W-:Y:S04]  /*2f80*/  STS [R51+0x2400], R58 ;  /* 0x0024003a33007388 */ /* 0x0003e80000000800 */
[----:B------:R1:W-:Y:S04]  /*2f90*/  STS [R51+0x2800], R60 ;  /* 0x0028003c33007388 */ /* 0x0003e80000000800 */
[----:B------:R1:W-:Y:S02]  /*2fa0*/  STS [R51+0x2c00], R62 ;  /* 0x002c003e33007388 */ /* 0x0003e40000000800 */
.L_x_32:
[----:B------:R-:W-:Y:S05]  /*2fb0*/  BSYNC.RECONVERGENT B0 ;  /* 0x0000000000007941 */ /* 0x000fea0003800200 */
.L_x_31:
[----:B------:R-:W-:Y:S01]  /*2fc0*/  BAR.SYNC.DEFER_BLOCKING 0x0 ;  /* 0x0000000000007b1d */ /* 0x000fe20000010000 */
[----:B------:R-:W-:Y:S01]  /*2fd0*/  R2P PR, R28, 0x7f ;  /* 0x0000007f1c007804 */ /* 0x000fe20000000000 */
[----:B------:R-:W-:-:S04]  /*2fe0*/  IMAD.MOV.U32 R47, RZ, RZ, RZ ;  /* 0x000000ffff2f7224 */ /* 0x000fc800078e00ff */
[----:B------:R-:W-:Y:S08]  /*2ff0*/  BSSY.RECONVERGENT B0, `(.L_x_33) ;  /* 0x0000024000007945 */ /* 0x000ff00003800200 */
[----:B-1----:R-:W-:Y:S02]  /*3000*/  VOTE.ANY R14, PT, P0 ;  /* 0x00000000000e7806 */ /* 0x002fe400000e0100 */
[----:B------:R-:W-:-:S02]  /*3010*/  VOTE.ANY R29, PT, P1 ;  /* 0x00000000001d7806 */ /* 0x000fc400008e0100 */
[----:B------:R-:W-:Y:S02]  /*3020*/  @!P0 LOP3.LUT R14, RZ, R14, RZ, 0x33, !PT ;  /* 0x0000000eff0e8212 */ /* 0x000fe400078e33ff */
[----:B------:R-:W-:Y:S02]  /*3030*/  VOTE.ANY R31, PT, P2 ;  /* 0x00000000001f7806 */ /* 0x000fe400010e0100 */
[----:B------:R-:W-:Y:S02]  /*3040*/  @!P1 LOP3.LUT R29, RZ, R29, RZ, 0x33, !PT ;  /* 0x0000001dff1d9212 */ /* 0x000fe400078e33ff */
[----:B------:R-:W-:Y:S02]  /*3050*/  VOTE.ANY R33, PT, P3 ;  /* 0x0000000000217806 */ /* 0x000fe400018e0100 */
[----:B------:R-:W-:Y:S02]  /*3060*/  @!P2 LOP3.LUT R31, RZ, R31, RZ, 0x33, !PT ;  /* 0x0000001fff1fa212 */ /* 0x000fe400078e33ff */
[----:B------:R-:W-:-:S02]  /*3070*/  LOP3.LUT R14, R29, R14, RZ, 0xc0, !PT ;  /* 0x0000000e1d0e7212 */ /* 0x000fc400078ec0ff */
[----:B------:R-:W-:Y:S02]  /*3080*/  @!P3 LOP3.LUT R33, RZ, R33, RZ, 0x33, !PT ;  /* 0x00000021ff21b212 */ /* 0x000fe400078e33ff */
[----:B------:R-:W-:Y:S02]  /*3090*/  LOP3.LUT R14, R31, R14, RZ, 0xc0, !PT ;  /* 0x0000000e1f0e7212 */ /* 0x000fe400078ec0ff */
[----:B------:R-:W-:Y:S02]  /*30a0*/  VOTE.ANY R29, PT, P4 ;  /* 0x00000000001d7806 */ /* 0x000fe400020e0100 */
[----:B------:R-:W-:Y:S02]  /*30b0*/  LOP3.LUT R14, R33, R14, RZ, 0xc0, !PT ;  /* 0x0000000e210e7212 */ /* 0x000fe400078ec0ff */
[----:B------:R-:W-:Y:S02]  /*30c0*/  @!P4 LOP3.LUT R29, RZ, R29, RZ, 0x33, !PT ;  /* 0x0000001dff1dc212 */ /* 0x000fe400078e33ff */
[----:B------:R-:W-:-:S02]  /*30d0*/  VOTE.ANY R31, PT, P5 ;  /* 0x00000000001f7806 */ /* 0x000fc400028e0100 */
[----:B------:R-:W-:Y:S01]  /*30e0*/  LOP3.LUT R14, R29, R14, RZ, 0xc0, !PT ;  /* 0x0000000e1d0e7212 */ /* 0x000fe200078ec0ff */
[----:B------:R-:W-:Y:S01]  /*30f0*/  IMAD.SHL.U32 R29, R3, 0x20, RZ ;  /* 0x00000020031d7824 */ /* 0x000fe200078e00ff */
[----:B------:R-:W-:Y:S02]  /*3100*/  LOP3.LUT P0, RZ, R28, 0x80, RZ, 0xc0, !PT ;  /* 0x000000801cff7812 */ /* 0x000fe4000780c0ff */
[----:B------:R-:W-:Y:S02]  /*3110*/  @!P5 LOP3.LUT R31, RZ, R31, RZ, 0x33, !PT ;  /* 0x0000001fff1fd212 */ /* 0x000fe400078e33ff */
[----:B------:R-:W-:Y:S02]  /*3120*/  VOTE.ANY R30, PT, P6 ;  /* 0x00000000001e7806 */ /* 0x000fe400030e0100 */
[----:B------:R-:W-:Y:S02]  /*3130*/  LOP3.LUT R31, R31, R14, RZ, 0xc0, !PT ;  /* 0x0000000e1f1f7212 */ /* 0x000fe400078ec0ff */
[----:B------:R-:W1:Y:S01]  /*3140*/  S2R R14, SR_LEMASK ;  /* 0x00000000000e7919 */ /* 0x000e620000003a00 */
[----:B------:R-:W-:-:S04]  /*3150*/  @!P6 LOP3.LUT R30, RZ, R30, RZ, 0x33, !PT ;  /* 0x0000001eff1ee212 */ /* 0x000fc800078e33ff */
[----:B------:R-:W-:Y:S02]  /*3160*/  VOTE.ANY R32, PT, P0 ;  /* 0x0000000000207806 */ /* 0x000fe400000e0100 */
[----:B------:R-:W-:Y:S02]  /*3170*/  LOP3.LUT R31, R30, R31, RZ, 0xc0, !PT ;  /* 0x0000001f1e1f7212 */ /* 0x000fe400078ec0ff */
[----:B------:R-:W-:Y:S02]  /*3180*/  @!P0 LOP3.LUT R32, RZ, R32, RZ, 0x33, !PT ;  /* 0x00000020ff208212 */ /* 0x000fe400078e33ff */
[----:B------:R-:W-:Y:S02]  /*3190*/  LOP3.LUT R30, R29, 0x7c00, RZ, 0xc0, !PT ;  /* 0x00007c001d1e7812 */ /* 0x000fe400078ec0ff */
[----:B------:R-:W-:-:S03]  /*31a0*/  LOP3.LUT R31, R32, R31, RZ, 0xc0, !PT ;  /* 0x0000001f201f7212 */ /* 0x000fc600078ec0ff */
[----:B------:R-:W-:Y:S01]  /*31b0*/  IMAD.IADD R29, R7, 0x1, R30 ;  /* 0x00000001071d7824 */ /* 0x000fe200078e021e */
[----:B------:R-:W2:Y:S01]  /*31c0*/  FLO.U32 R32, R31 ;  /* 0x0000001f00207300 */ /* 0x000ea200000e0000 */
[----:B-1----:R-:W-:Y:S02]  /*31d0*/  LOP3.LUT R44, R14, R31, RZ, 0xc0, !PT ;  /* 0x0000001f0e2c7212 */ /* 0x002fe400078ec0ff */
[----:B--2---:R-:W-:-:S05]  /*31e0*/  ISETP.NE.AND P0, PT, R24, R32, PT ;  /* 0x000000201800720c */ /* 0x004fca0003f05270 */
[----:B------:R-:W1:Y:S08]  /*31f0*/  POPC R44, R44 ;  /* 0x0000002c002c7309 */ /* 0x000e700000000000 */
[----:B------:R-:W-:Y:S05]  /*3200*/  @P0 BRA `(.L_x_34) ;  /* 0x0000000000080947 */ /* 0x000fea0003800000 */
[----:B------:R-:W-:-:S06]  /*3210*/  IMAD R47, R28, 0x4, R29 ;  /* 0x000000041c2f7824 */ /* 0x000fcc00078e021d */
[----:B-1----:R2:W3:Y:S02]  /*3220*/  ATOMS.ADD R47, [R47], R44 ;  /* 0x0000002c2f2f738c */ /* 0x0024e40000000000 */
.L_x_34:
[----:B------:R-:W-:Y:S05]  /*3230*/  BSYNC.RECONVERGENT B0 ;  /* 0x0000000000007941 */ /* 0x000fea0003800200 */
.L_x_33:
[----:B------:R-:W-:Y:S01]  /*3240*/  R2P PR, R52, 0x7f ;  /* 0x0000007f34007804 */ /* 0x000fe20000000000 */
[----:B---3--:R3:W4:Y:S01]  /*3250*/  SHFL.IDX PT, R47, R47, R32, 0x1f ;  /* 0x00001f202f2f7589 */ /* 0x00872200000e0000 */
[----:B------:R-:W-:Y:S01]  /*3260*/  BSSY.RECONVERGENT B0, `(.L_x_35) ;  /* 0x0000021000007945 */ /* 0x000fe20003800200 */
[----:B------:R-:W-:-:S10]  /*3270*/  IMAD.MOV.U32 R49, RZ, RZ, RZ ;  /* 0x000000ffff317224 */ /* 0x000fd400078e00ff */
[----:B------:R-:W-:Y:S02]  /*3280*/  VOTE.ANY R28, PT, P0 ;  /* 0x00000000001c7806 */ /* 0x000fe400000e0100 */
[----:B------:R-:W-:Y:S02]  /*3290*/  VOTE.ANY R31, PT, P1 ;  /* 0x00000000001f7806 */ /* 0x000fe400008e0100 */
[----:B------:R-:W-:Y:S02]  /*32a0*/  @!P0 LOP3.LUT R28, RZ, R28, RZ, 0x33, !PT ;  /* 0x0000001cff1c8212 */ /* 0x000fe400078e33ff */
[----:B------:R-:W-:Y:S02]  /*32b0*/  VOTE.ANY R33, PT, P2 ;  /* 0x0000000000217806 */ /* 0x000fe400010e0100 */
[----:B------:R-:W-:Y:S02]  /*32c0*/  @!P1 LOP3.LUT R31, RZ, R31, RZ, 0x33, !PT ;  /* 0x0000001fff1f9212 */ /* 0x000fe400078e33ff */
[----:B------:R-:W-:-:S02]  /*32d0*/  @!P2 LOP3.LUT R33, RZ, R33, RZ, 0x33, !PT ;  /* 0x00000021ff21a212 */ /* 0x000fc400078e33ff */
[----:B------:R-:W-:Y:S02]  /*32e0*/  LOP3.LUT R28, R31, R28, RZ, 0xc0, !PT ;  /* 0x0000001c1f1c7212 */ /* 0x000fe400078ec0ff */
[----:B------:R-:W-:Y:S02]  /*32f0*/  VOTE.ANY R31, PT, P3 ;  /* 0x00000000001f7806 */ /* 0x000fe400018e0100 */
[----:B------:R-:W-:Y:S02]  /*3300*/  LOP3.LUT R28, R33, R28, RZ, 0xc0, !PT ;  /* 0x0000001c211c7212 */ /* 0x000fe400078ec0ff */
[----:B------:R-:W-:Y:S02]  /*3310*/  LOP3.LUT P0, RZ, R52, 0x80, RZ, 0xc0, !PT ;  /* 0x0000008034ff7812 */ /* 0x000fe4000780c0ff */
[----:B------:R-:W-:Y:S02]  /*3320*/  VOTE.ANY R33, PT, P4 ;  /* 0x0000000000217806 */ /* 0x000fe400020e0100 */
[----:B------:R-:W-:-:S02]  /*3330*/  @!P3 LOP3.LUT R31, RZ, R31, RZ, 0x33, !PT ;  /* 0x0000001fff1fb212 */ /* 0x000fc400078e33ff */
[----:B------:R-:W-:Y:S02]  /*3340*/  @!P4 LOP3.LUT R33, RZ, R33, RZ, 0x33, !PT ;  /* 0x00000021ff21c212 */ /* 0x000fe400078e33ff */
[----:B------:R-:W-:Y:S02]  /*3350*/  LOP3.LUT R28, R31, R28, RZ, 0xc0, !PT ;  /* 0x0000001c1f1c7212 */ /* 0x000fe400078ec0ff */
[----:B------:R-:W-:Y:S02]  /*3360*/  VOTE.ANY R31, PT, P5 ;  /* 0x00000000001f7806 */ /* 0x000fe400028e0100 */
[----:B------:R-:W-:Y:S02]  /*3370*/  LOP3.LUT R28, R33, R28, RZ, 0xc0, !PT ;  /* 0x0000001c211c7212 */ /* 0x000fe400078ec0ff */
[----:B------:R-:W-:Y:S02]  /*3380*/  VOTE.ANY R33, PT, P6 ;  /* 0x0000000000217806 */ /* 0x000fe400030e0100 */
[----:B------:R-:W-:-:S02]  /*3390*/  @!P5 LOP3.LUT R31, RZ, R31, RZ, 0x33, !PT ;  /* 0x0000001fff1fd212 */ /* 0x000fc400078e33ff */
[----:B------:R-:W-:Y:S02]  /*33a0*/  VOTE.ANY R35, PT, P0 ;  /* 0x0000000000237806 */ /* 0x000fe400000e0100 */
[----:B------:R-:W-:Y:S02]  /*33b0*/  @!P6 LOP3.LUT R33, RZ, R33, RZ, 0x33, !PT ;  /* 0x00000021ff21e212 */ /* 0x000fe400078e33ff */
[----:B------:R-:W-:Y:S02]  /*33c0*/  LOP3.LUT R28, R31, R28, RZ, 0xc0, !PT ;  /* 0x0000001c1f1c7212 */ /* 0x000fe400078ec0ff */
[----:B------:R-:W-:Y:S02]  /*33d0*/  @!P0 LOP3.LUT R35, RZ, R35, RZ, 0x33, !PT ;  /* 0x00000023ff238212 */ /* 0x000fe400078e33ff */
[----:B------:R-:W-:-:S04]  /*33e0*/  LOP3.LUT R28, R33, R28, RZ, 0xc0, !PT ;  /* 0x0000001c211c7212 */ /* 0x000fc800078ec0ff */
[----:B------:R-:W-:-:S04]  /*33f0*/  LOP3.LUT R35, R35, R28, RZ, 0xc0, !PT ;  /* 0x0000001c23237212 */ /* 0x000fc800078ec0ff */
[----:B------:R-:W5:Y:S01]  /*3400*/  FLO.U32 R30, R35 ;  /* 0x00000023001e7300 */ /* 0x000f6200000e0000 */
[----:B------:R-:W-:-:S07]  /*3410*/  LOP3.LUT R46, R14, R35, RZ, 0xc0, !PT ;  /* 0x000000230e2e7212 */ /* 0x000fce00078ec0ff */
[----:B------:R-:W0:Y:S01]  /*3420*/  POPC R46, R46 ;  /* 0x0000002e002e7309 */ /* 0x000e220000000000 */
[----:B-----5:R-:W-:-:S13]  /*3430*/  ISETP.NE.AND P0, PT, R24, R30, PT ;  /* 0x0000001e1800720c */ /* 0x020fda0003f05270 */
[----:B0--34-:R-:W-:Y:S05]  /*3440*/  @P0 BRA `(.L_x_36) ;  /* 0x0000000000080947 */ /* 0x019fea0003800000 */
[----:B------:R-:W-:-:S06]  /*3450*/  IMAD R49, R52, 0x4, R29 ;  /* 0x0000000434317824 */ /* 0x000fcc00078e021d */
[----:B------:R0:W3:Y:S02]  /*3460*/  ATOMS.ADD R49, [R49], R46 ;  /* 0x0000002e3131738c */ /* 0x0000e40000000000 */
.L_x_36:
[----:B------:R-:W-:Y:S05]  /*3470*/  BSYNC.RECONVERGENT B0 ;  /* 0x0000000000007941 */ /* 0x000fea0003800200 */
.L_x_35:
        /* <DEDUP_REMOVED lines=35> */
.L_x_38:
[----:B------:R-:W-:Y:S05]  /*36b0*/  BSYNC.RECONVERGENT B0 ;  /* 0x0000000000007941 */ /* 0x000fea0003800200 */
.L_x_37:
        /* <DEDUP_REMOVED lines=27> */
[----:B------:R-:W-:Y:S02]  /*3870*/  LOP3.LUT R35, R35, R28, RZ, 0xc0, !PT ;  /* 0x0000001c23237212 */ /* 0x000fe400078ec0ff */
[----:B------:R-:W-:Y:S02]  /*3880*/  SHF.R.U32.HI R28, RZ, UR5, R23 ;  /* 0x00000005ff1c7c19 */ /* 0x000fe40008011617 */
[----:B------:R-:W5:Y:S01]  /*3890*/  FLO.U32 R39, R35 ;  /* 0x0000002300277300 */ /* 0x000f6200000e0000 */
[----:B------:R-:W-:Y:S02]  /*38a0*/  LOP3.LUT R53, R14, R35, RZ, 0xc0, !PT ;  /* 0x000000230e357212 */ /* 0x000fe400078ec0ff */
[----:B------:R-:W-:-:S05]  /*38b0*/  LOP3.LUT R30, R28, UR4, RZ, 0x30, !PT ;  /* 0x000000041c1e7c12 */ /* 0x000fca000f8e30ff */
[----:B------:R-:W0:Y:S01]  /*38c0*/  POPC R53, R53 ;  /* 0x0000003500357309 */ /* 0x000e220000000000 */
[----:B-----5:R-:W-:-:S13]  /*38d0*/  ISETP.NE.AND P0, PT, R24, R39, PT ;  /* 0x000000271800720c */ /* 0x020fda0003f05270 */
[----:B0--34-:R-:W-:Y:S05]  /*38e0*/  @P0 BRA `(.L_x_40) ;  /* 0x0000000000080947 */ /* 0x019fea0003800000 */
[----:B------:R-:W-:-:S05]  /*38f0*/  IMAD R48, R48, 0x4, R29 ;  /* 0x0000000430307824 */ /* 0x000fca00078e021d */
[----:B------:R0:W3:Y:S02]  /*3900*/  ATOMS.ADD R56, [R48], R53 ;  /* 0x000000353038738c */ /* 0x0000e40000000000 */
.L_x_40:
[----:B------:R-:W-:Y:S05]  /*3910*/  BSYNC.RECONVERGENT B0 ;  /* 0x0000000000007941 */ /* 0x000fea0003800200 */
.L_x_39:
        /* <DEDUP_REMOVED lines=30> */
[----:B0-----:R-:W-:Y:S02]  /*3b00*/  LOP3.LUT R48, R14, R35, RZ, 0xc0, !PT ;  /* 0x000000230e307212 */ /* 0x001fe400078ec0ff */
[----:B------:R-:W-:-:S05]  /*3b10*/  LOP3.LUT R34, R28, UR4, RZ, 0x30, !PT ;  /* 0x000000041c227c12 */ /* 0x000fca000f8e30ff */
[----:B------:R-:W0:Y:S01]  /*3b20*/  POPC R48, R48 ;  /* 0x0000003000307309 */ /* 0x000e220000000000 */
[----:B-----5:R-:W-:-:S13]  /*3b30*/  ISETP.NE.AND P0, PT, R24, R32, PT ;  /* 0x000000201800720c */ /* 0x020fda0003f05270 */
[----:B0--34-:R-:W-:Y:S05]  /*3b40*/  @P0 BRA `(.L_x_42) ;  /* 0x0000000000080947 */ /* 0x019fea0003800000 */
[----:B------:R-:W-:-:S06]  /*3b50*/  IMAD R45, R30, 0x4, R29 ;  /* 0x000000041e2d7824 */ /* 0x000fcc00078e021d */
[----:B------:R0:W3:Y:S02]  /*3b60*/  ATOMS.ADD R45, [R45], R48 ;  /* 0x000000302d2d738c */ /* 0x0000e40000000000 */
.L_x_42:
[----:B------:R-:W-:Y:S05]  /*3b70*/  BSYNC.RECONVERGENT B0 ;  /* 0x0000000000007941 */ /* 0x000fea0003800200 */
.L_x_41:
        /* <DEDUP_REMOVED lines=35> */
[----:B------:R-:W-:-:S06]  /*3db0*/  IMAD R36, R34, 0x4, R29 ;  /* 0x0000000422247824 */ /* 0x000fcc00078e021d */
[----:B------:R0:W3:Y:S02]  /*3dc0*/  ATOMS.ADD R36, [R36], R37 ;  /* 0x000000252424738c */ /* 0x0000e40000000000 */
.L_x_44:
[----:B------:R-:W-:Y:S05]  /*3dd0*/  BSYNC.RECONVERGENT B0 ;  /* 0x0000000000007941 */ /* 0x000fea0003800200 */
.L_x_43:
        /* <DEDUP_REMOVED lines=37> */
.L_x_46:
[----:B------:R-:W-:Y:S05]  /*4030*/  BSYNC.RECONVERGENT B0 ;  /* 0x0000000000007941 */ /* 0x000fea0003800200 */
.L_x_45:
        /* <DEDUP_REMOVED lines=37> */
.L_x_48:
[----:B------:R-:W-:Y:S05]  /*4290*/  BSYNC.RECONVERGENT B0 ;  /* 0x0000000000007941 */ /* 0x000fea0003800200 */
.L_x_47:
[----:B------:R-:W-:Y:S01]  /*42a0*/  R2P PR, R40, 0x7f ;  /* 0x0000007f28007804 */ /* 0x000fe20000000000 */
[----:B---3--:R3:W4:Y:S01]  /*42b0*/  SHFL.IDX PT, R32, R32, R55, 0x1f ;  /* 0x00001f3720207589 */ /* 0x00872200000e0000 */
[----:B------:R-:W-:Y:S01]  /*42c0*/  SHF.R.U32.HI R38, RZ, UR5, R12 ;  /* 0x00000005ff267c19 */ /* 0x000fe2000801160c */
[----:B------:R-:W-:Y:S01]  /*42d0*/  BSSY.RECONVERGENT B0, `(.L_x_49) ;  /* 0x0000022000007945 */ /* 0x000fe20003800200 */
[----:B------:R-:W-:Y:S02]  /*42e0*/  IMAD.MOV.U32 R30, RZ, RZ, RZ ;  /* 0x000000ffff1e7224 */ /* 0x000fe400078e00ff */
[----:B------:R-:W-:-:S07]  /*42f0*/  LOP3.LUT R38, R38, UR4, RZ, 0x30, !PT ;  /* 0x0000000426267c12 */ /* 0x000fce000f8e30ff */
        /* <DEDUP_REMOVED lines=31> */
.L_x_50:
[----:B------:R-:W-:Y:S05]  /*44f0*/  BSYNC.RECONVERGENT B0 ;  /* 0x0000000000007941 */ /* 0x000fea0003800200 */
.L_x_49:
        /* <DEDUP_REMOVED lines=9> */
[----:B------:R-:W-:Y:S02]  /*4590*/  @!P1 LOP3.LUT R39, RZ, R39, RZ, 0x33, !PT ;  /* 0x00000027ff279212 */ /* 0x000fe400078e33ff */
[----:B------:R-:W-:Y:S02]  /*45a0*/  VOTE.ANY R55, PT, P2 ;  /* 0x0000000000377806 */ /* 0x000fe400010e0100 */
[----:B------:R-:W-:-:S02]  /*45b0*/  LOP3.LUT R28, R39, R28, RZ, 0xc0, !PT ;  /* 0x0000001c271c7212 */ /* 0x000fc400078ec0ff */
[----:B------:R-:W-:Y:S02]  /*45c0*/  VOTE.ANY R39, PT, P3 ;  /* 0x0000000000277806 */ /* 0x000fe400018e0100 */
[----:B------:R-:W-:Y:S02]  /*45d0*/  @!P2 LOP3.LUT R55, RZ, R55, RZ, 0x33, !PT ;  /* 0x00000037ff37a212 */ /* 0x000fe400078e33ff */
[----:B------:R-:W-:Y:S02]  /*45e0*/  @!P3 LOP3.LUT R39, RZ, R39, RZ, 0x33, !PT ;  /* 0x00000027ff27b212 */ /* 0x000fe400078e33ff */
[----:B------:R-:W-:Y:S02]  /*45f0*/  LOP3.LUT R28, R55, R28, RZ, 0xc0, !PT ;  /* 0x0000001c371c7212 */ /* 0x000fe400078ec0ff */
[----:B------:R-:W-:Y:S02]  /*4600*/  LOP3.LUT P0, RZ, R38, 0x80, RZ, 0xc0, !PT ;  /* 0x0000008026ff7812 */ /* 0x000fe4000780c0ff */
[----:B------:R-:W-:-:S02]  /*4610*/  VOTE.ANY R55, PT, P4 ;  /* 0x0000000000377806 */ /* 0x000fc400020e0100 */
[----:B------:R-:W-:Y:S02]  /*4620*/  LOP3.LUT R28, R39, R28, RZ, 0xc0, !PT ;  /* 0x0000001c271c7212 */ /* 0x000fe400078ec0ff */
[----:B------:R-:W-:Y:S02]  /*4630*/  VOTE.ANY R39, PT, P5 ;  /* 0x0000000000277806 */ /* 0x000fe400028e0100 */
[----:B------:R-:W-:Y:S02]  /*4640*/  @!P4 LOP3.LUT R55, RZ, R55, RZ, 0x33, !PT ;  /* 0x00000037ff37c212 */ /* 0x000fe400078e33ff */
[----:B------:R-:W-:Y:S02]  /*4650*/  @!P5 LOP3.LUT R39, RZ, R39, RZ, 0x33, !PT ;  /* 0x00000027ff27d212 */ /* 0x000fe400078e33ff */
[----:B------:R-:W-:Y:S02]  /*4660*/  LOP3.LUT R28, R55, R28, RZ, 0xc0, !PT ;  /* 0x0000001c371c7212 */ /* 0x000fe400078ec0ff */
[----:B------:R-:W-:-:S02]  /*4670*/  VOTE.ANY R55, PT, P6 ;  /* 0x0000000000377806 */ /* 0x000fc400030e0100 */
[----:B------:R-:W-:Y:S02]  /*4680*/  LOP3.LUT R28, R39, R28, RZ, 0xc0, !PT ;  /* 0x0000001c271c7212 */ /* 0x000fe400078ec0ff */
[----:B------:R-:W-:Y:S02]  /*4690*/  VOTE.ANY R39, PT, P0 ;  /* 0x0000000000277806 */ /* 0x000fe400000e0100 */
[----:B------:R-:W-:Y:S02]  /*46a0*/  @!P6 LOP3.LUT R55, RZ, R55, RZ, 0x33, !PT ;  /* 0x00000037ff37e212 */ /* 0x000fe400078e33ff */
        /* <DEDUP_REMOVED lines=8> */
[----:B------:R-:W-:-:S05]  /*4730*/  IMAD R43, R38, 0x4, R29 ;  /* 0x00000004262b7824 */ /* 0x000fca00078e021d */
[----:B------:R0:W3:Y:S02]  /*4740*/  ATOMS.ADD R60, [R43], R28 ;  /* 0x0000001c2b3c738c */ /* 0x0000e40000000000 */
.L_x_52:
[----:B------:R-:W-:Y:S05]  /*4750*/  BSYNC.RECONVERGENT B0 ;  /* 0x0000000000007941 */ /* 0x000fea0003800200 */
.L_x_51:
[----:B------:R-:W-:Y:S01]  /*4760*/  R2P PR, R40, 0x7f ;  /* 0x0000007f28007804 */ /* 0x000fe20000000000 */
[----:B---3--:R3:W4:Y:S01]  /*4770*/  SHFL.IDX PT, R39, R60, R39, 0x1f ;  /* 0x00001f273c277589 */ /* 0x00872200000e0000 */
[----:B------:R-:W-:Y:S01]  /*4780*/  SHF.R.U32.HI R58, RZ, UR5, R16 ;  /* 0x00000005ff3a7c19 */ /* 0x000fe20008011610 */
[----:B------:R-:W-:Y:S01]  /*4790*/  BSSY.RECONVERGENT B0, `(.L_x_53) ;  /* 0x0000022000007945 */ /* 0x000fe20003800200 */
[----:B------:R-:W-:Y:S02]  /*47a0*/  IMAD.MOV.U32 R64, RZ, RZ, RZ ;  /* 0x000000ffff407224 */ /* 0x000fe400078e00ff */
[----:B------:R-:W-:-:S07]  /*47b0*/  LOP3.LUT R58, R58, UR4, RZ, 0x30, !PT ;  /* 0x000000043a3a7c12 */ /* 0x000fce000f8e30ff */
[----:B------:R-:W-:Y:S02]  /*47c0*/  VOTE.ANY R38, PT, P0 ;  /* 0x0000000000267806 */ /* 0x000fe400000e0100 */
[----:B0-----:R-:W-:Y:S02]  /*47d0*/  VOTE.ANY R43, PT, P1 ;  /* 0x00000000002b7806 */ /* 0x001fe400008e0100 */
[----:B------:R-:W-:Y:S02]  /*47e0*/  @!P0 LOP3.LUT R38, RZ, R38, RZ, 0x33, !PT ;  /* 0x00000026ff268212 */ /* 0x000fe400078e33ff */
[----:B------:R-:W-:Y:S02]  /*47f0*/  @!P1 LOP3.LUT R43, RZ, R43, RZ, 0x33, !PT ;  /* 0x0000002bff2b9212 */ /* 0x000fe400078e33ff */
[----:B------:R-:W-:Y:S02]  /*4800*/  LOP3.LUT P0, RZ, R40, 0x80, RZ, 0xc0, !PT ;  /* 0x0000008028ff7812 */ /* 0x000fe4000780c0ff */
[----:B------:R-:W-:-:S02]  /*4810*/  LOP3.LUT R38, R43, R38, RZ, 0xc0, !PT ;  /* 0x000000262b267212 */ /* 0x000fc400078ec0ff */
[----:B------:R-:W-:-:S04]  /*4820*/  VOTE.ANY R43, PT, P2 ;  /* 0x00000000002b7806 */ /* 0x000fc800010e0100 */
[----:B------:R-:W-:-:S04]  /*4830*/  @!P2 LOP3.LUT R43, RZ, R43, RZ, 0x33, !PT ;  /* 0x0000002bff2ba212 */ /* 0x000fc800078e33ff */
[----:B------:R-:W-:Y:S02]  /*4840*/  LOP3.LUT R38, R43, R38, RZ, 0xc0, !PT ;  /* 0x000000262b267212 */ /* 0x000fe400078ec0ff */
        /* <DEDUP_REMOVED lines=14> */
[----:B------:R-:W-:-:S04]  /*4930*/  LOP3.LUT R55, R43, R38, RZ, 0xc0, !PT ;  /* 0x000000262b377212 */ /* 0x000fc800078ec0ff */
[----:B------:R-:W0:Y:S01]  /*4940*/  FLO.U32 R43, R55 ;  /* 0x00000037002b7300 */ /* 0x000e2200000e0000 */
[----:B------:R-:W-:-:S07]  /*4950*/  LOP3.LUT R38, R14, R55, RZ, 0xc0, !PT ;  /* 0x000000370e267212 */ /* 0x000fce00078ec0ff */
[----:B------:R-:W1:Y:S01]  /*4960*/  POPC R38, R38 ;  /* 0x0000002600267309 */ /* 0x000e620000000000 */
[----:B0-----:R-:W-:-:S13]  /*4970*/  ISETP.NE.AND P0, PT, R24, R43, PT ;  /* 0x0000002b1800720c */ /* 0x001fda0003f05270 */
[----:B-1-34-:R-:W-:Y:S05]  /*4980*/  @P0 BRA `(.L_x_54) ;  /* 0x0000000000080947 */ /* 0x01afea0003800000 */
[----:B------:R-:W-:-:S05]  /*4990*/  IMAD R55, R40, 0x4, R29 ;  /* 0x0000000428377824 */ /* 0x000fca00078e021d */
[----:B------:R0:W1:Y:S02]  /*49a0*/  ATOMS.ADD R64, [R55], R38 ;  /* 0x000000263740738c */ /* 0x0000640000000000 */
.L_x_54:
[----:B------:R-:W-:Y:S05]  /*49b0*/  BSYNC.RECONVERGENT B0 ;  /* 0x0000000000007941 */ /* 0x000fea0003800200 */
.L_x_53:
[----:B------:R-:W-:Y:S01]  /*49c0*/  R2P PR, R58, 0x7f ;  /* 0x0000007f3a007804 */ /* 0x000fe20000000000 */
[----:B-1----:R1:W3:Y:S01]  /*49d0*/  SHFL.IDX PT, R43, R64, R43, 0x1f ;  /* 0x00001f2b402b7589 */ /* 0x0022e200000e0000 */
        /* <DEDUP_REMOVED lines=30> */
[----:B------:R-:W4:Y:S01]  /*4bc0*/  POPC R40, R40 ;  /* 0x0000002800287309 */ /* 0x000f220000000000 */
[----:B0-----:R-:W-:-:S13]  /*4bd0*/  ISETP.NE.AND P0, PT, R24, R55, PT ;  /* 0x000000371800720c */ /* 0x001fda0003f05270 */
[----:B-1-34-:R-:W-:Y:S05]  /*4be0*/  @P0 BRA `(.L_x_56) ;  /* 0x0000000000080947 */ /* 0x01afea0003800000 */
[----:B------:R-:W-:-:S05]  /*4bf0*/  IMAD R59, R58, 0x4, R29 ;  /* 0x000000043a3b7824 */ /* 0x000fca00078e021d */
[----:B------:R0:W1:Y:S02]  /*4c00*/  ATOMS.ADD R62, [R59], R40 ;  /* 0x000000283b3e738c */ /* 0x0000640000000000 */
.L_x_56:
[----:B------:R-:W-:Y:S05]  /*4c10*/  BSYNC.RECONVERGENT B0 ;  /* 0x0000000000007941 */ /* 0x000fea0003800200 */
.L_x_55:
[----:B------:R-:W-:Y:S01]  /*4c20*/  R2P PR, R60, 0x7f ;  /* 0x0000007f3c007804 */ /* 0x000fe20000000000 */
[----:B--2---:R-:W-:Y:S01]  /*4c30*/  IMAD.IADD R44, R44, 0x1, R47 ;  /* 0x000000012c2c7824 */ /* 0x004fe200078e022f */
[----:B------:R-:W-:Y:S01]  /*4c40*/  BSSY.RECONVERGENT B0, `(.L_x_57) ;  /* 0x0000025000007945 */ /* 0x000fe20003800200 */
[----:B------:R-:W-:Y:S02]  /*4c50*/  IMAD.IADD R46, R46, 0x1, R49 ;  /* 0x000000012e2e7824 */ /* 0x000fe400078e0231 */
[----:B-1----:R1:W2:Y:S01]  /*4c60*/  SHFL.IDX PT, R49, R62, R55, 0x1f ;  /* 0x00001f373e317589 */ /* 0x0022a200000e0000 */
[----:B------:R-:W-:-:S07]  /*4c70*/  IMAD.MOV.U32 R64, RZ, RZ, RZ ;  /* 0x000000ffff407224 */ /* 0x000fce00078e00ff */
[----:B------:R-:W-:Y:S02]  /*4c80*/  VOTE.ANY R58, PT, P0 ;  /* 0x00000000003a7806 */ /* 0x000fe400000e0100 */
[----:B------:R-:W-:Y:S02]  /*4c90*/  VOTE.ANY R47, PT, P1 ;  /* 0x00000000002f7806 */ /* 0x000fe400008e0100 */
        /* <DEDUP_REMOVED lines=22> */
[----:B------:R-:W-:Y:S02]  /*4e00*/  SHF.R.U32.HI R58, RZ, UR5, R6 ;  /* 0x00000005ff3a7c19 */ /* 0x000fe40008011606 */
[----:B0-----:R-:W0:Y:S01]  /*4e10*/  FLO.U32 R59, R61 ;  /* 0x0000003d003b7300 */ /* 0x001e2200000e0000 */
[----:B------:R-:W-:Y:S02]  /*4e20*/  LOP3.LUT R47, R14, R61, RZ, 0xc0, !PT ;  /* 0x0000003d0e2f7212 */ /* 0x000fe400078ec0ff */
[----:B------:R-:W-:-:S05]  /*4e30*/  LOP3.LUT R58, R58, UR4, RZ, 0x30, !PT ;  /* 0x000000043a3a7c12 */ /* 0x000fca000f8e30ff */
[----:B------:R-:W3:Y:S01]  /*4e40*/  POPC R47, R47 ;  /* 0x0000002f002f7309 */ /* 0x000ee20000000000 */
[----:B0-----:R-:W-:-:S13]  /*4e50*/  ISETP.NE.AND P0, PT, R24, R59, PT ;  /* 0x0000003b1800720c */ /* 0x001fda0003f05270 */
[----:B-123--:R-:W-:Y:S05]  /*4e60*/  @P0 BRA `(.L_x_58) ;  /* 0x0000000000080947 */ /* 0x00efea0003800000 */
[----:B------:R-:W-:-:S05]  /*4e70*/  IMAD R60, R60, 0x4, R29 ;  /* 0x000000043c3c7824 */ /* 0x000fca00078e021d */
[----:B------:R0:W1:Y:S02]  /*4e80*/  ATOMS.ADD R64, [R60], R47 ;  /* 0x0000002f3c40738c */ /* 0x0000640000000000 */
.L_x_58:
[----:B------:R-:W-:Y:S05]  /*4e90*/  BSYNC.RECONVERGENT B0 ;  /* 0x0000000000007941 */ /* 0x000fea0003800200 */
.L_x_57:
[----:B------:R-:W-:Y:S01]  /*4ea0*/  R2P PR, R58, 0x7f ;  /* 0x0000007f3a007804 */ /* 0x000fe20000000000 */
[----:B------:R-:W-:Y:S01]  /*4eb0*/  IMAD.IADD R52, R51, 0x1, R52 ;  /* 0x0000000133347824 */ /* 0x000fe200078e0234 */
[----:B-1----:R1:W2:Y:S01]  /*4ec0*/  SHFL.IDX PT, R64, R64, R59, 0x1f ;  /* 0x00001f3b40407589 */ /* 0x0022a200000e0000 */
[----:B------:R-:W-:Y:S01]  /*4ed0*/  BSSY.RECONVERGENT B0, `(.L_x_59) ;  /* 0x0000024000007945 */ /* 0x000fe20003800200 */
[----:B------:R-:W-:Y:S02]  /*4ee0*/  IMAD.IADD R56, R53, 0x1, R56 ;  /* 0x0000000135387824 */ /* 0x000fe400078e0238 */
[----:B------:R-:W-:-:S07]  /*4ef0*/  IMAD.MOV.U32 R62, RZ, RZ, RZ ;  /* 0x000000ffff3e7224 */ /* 0x000fce00078e00ff */
        /* <DEDUP_REMOVED lines=25> */
[----:B------:R-:W0:Y:S01]  /*5090*/  FLO.U32 R55, R61 ;  /* 0x0000003d00377300 */ /* 0x000e2200000e0000 */
[----:B------:R-:W-:Y:S02]  /*50a0*/  LOP3.LUT R51, R14, R61, RZ, 0xc0, !PT ;  /* 0x0000003d0e337212 */ /* 0x000fe400078ec0ff */
[----:B------:R-:W-:-:S05]  /*50b0*/  LOP3.LUT R60, R60, UR4, RZ, 0x30, !PT ;  /* 0x000000043c3c7c12 */ /* 0x000fca000f8e30ff */
[----:B------:R-:W3:Y:S01]  /*50c0*/  POPC R51, R51 ;  /* 0x0000003300337309 */ /* 0x000ee20000000000 */
[----:B0-----:R-:W-:-:S13]  /*50d0*/  ISETP.NE.AND P0, PT, R24, R55, PT ;  /* 0x000000371800720c */ /* 0x001fda0003f05270 */
[----:B-123--:R-:W-:Y:S05]  /*50e0*/  @P0 BRA `(.L_x_60) ;  /* 0x0000000000080947 */ /* 0x00efea0003800000 */
[----:B------:R-:W-:-:S05]  /*50f0*/  IMAD R58, R58, 0x4, R29 ;  /* 0x000000043a3a7824 */ /* 0x000fca00078e021d */
[----:B------:R0:W1:Y:S02]  /*5100*/  ATOMS.ADD R62, [R58], R51 ;  /* 0x000000333a3e738c */ /* 0x0000640000000000 */
.L_x_60:
[----:B------:R-:W-:Y:S05]  /*5110*/  BSYNC.RECONVERGENT B0 ;  /* 0x0000000000007941 */ /* 0x000fea0003800200 */
.L_x_59:
[----:B------:R-:W-:Y:S01]  /*5120*/  R2P PR, R60, 0x7f ;  /* 0x0000007f3c007804 */ /* 0x000fe20000000000 */
[----:B------:R-:W-:Y:S01]  /*5130*/  IMAD.IADD R48, R48, 0x1, R45 ;  /* 0x0000000130307824 */ /* 0x000fe200078e022d */
[----:B-1----:R1:W2:Y:S01]  /*5140*/  SHFL.IDX PT, R62, R62, R55, 0x1f ;  /* 0x00001f373e3e7589 */ /* 0x0022a200000e0000 */
[----:B------:R-:W-:Y:S01]  /*5150*/  BSSY.RECONVERGENT B0, `(.L_x_61) ;  /* 0x0000024000007945 */ /* 0x000fe20003800200 */
[----:B------:R-:W-:-:S09]  /*5160*/  IMAD.MOV.U32 R66, RZ, RZ, RZ ;  /* 0x000000ffff427224 */ /* 0x000fd200078e00ff */
        /* <DEDUP_REMOVED lines=23> */
[----:B------:R-:W-:Y:S01]  /*52e0*/  LOP3.LUT R53, R58, R53, RZ, 0xc0, !PT ;  /* 0x000000353a357212 */ /* 0x000fe200078ec0ff */
[----:B------:R-:W-:Y:S01]  /*52f0*/  IMAD.IADD R58, R37, 0x1, R36 ;  /* 0x00000001253a7824 */ /* 0x000fe200078e0224 */
        /* <DEDUP_REMOVED lines=9> */
.L_x_62:
[----:B------:R-:W-:Y:S05]  /*5390*/  BSYNC.RECONVERGENT B0 ;  /* 0x0000000000007941 */ /* 0x000fea0003800200 */
.L_x_61:
[----:B------:R-:W-:Y:S01]  /*53a0*/  R2P PR, R36, 0x7f ;  /* 0x0000007f24007804 */ /* 0x000fe20000000000 */
[----:B------:R-:W-:Y:S01]  /*53b0*/  IMAD.IADD R34, R35, 0x1, R34 ;  /* 0x0000000123227824 */ /* 0x000fe200078e0222 */
[----:B------:R-:W-:Y:S01]  /*53c0*/  BSSY.RECONVERGENT B0, `(.L_x_63) ;  /* 0x0000022000007945 */ /* 0x000fe20003800200 */
[----:B------:R-:W-:-:S10]  /*53d0*/  IMAD.MOV.U32 R55, RZ, RZ, RZ ;  /* 0x000000ffff377224 */ /* 0x000fd400078e00ff */
        /* <DEDUP_REMOVED lines=24> */
[----:B-1----:R0:W1:Y:S02]  /*5560*/  SHFL.IDX PT, R60, R66, R45, 0x1f ;  /* 0x00001f2d423c7589 */ /* 0x00206400000e0000 */
[----:B------:R-:W2:Y:S01]  /*5570*/  FLO.U32 R59, R53 ;  /* 0x00000035003b7300 */ /* 0x000ea200000e0000 */
[----:B------:R-:W-:-:S07]  /*5580*/  LOP3.LUT R35, R14, R53, RZ, 0xc0, !PT ;  /* 0x000000350e237212 */ /* 0x000fce00078ec0ff */
[----:B------:R-:W3:Y:S01]  /*5590*/  POPC R35, R35 ;  /* 0x0000002300237309 */ /* 0x000ee20000000000 */
[----:B--2---:R-:W-:-:S13]  /*55a0*/  ISETP.NE.AND P0, PT, R24, R59, PT ;  /* 0x0000003b1800720c */ /* 0x004fda0003f05270 */
[----:B01-3--:R-:W-:Y:S05]  /*55b0*/  @P0 BRA `(.L_x_64) ;  /* 0x0000000000080947 */ /* 0x00bfea0003800000 */
[----:B------:R-:W-:-:S05]  /*55c0*/  IMAD R36, R36, 0x4, R29 ;  /* 0x0000000424247824 */ /* 0x000fca00078e021d */
[----:B------:R0:W1:Y:S02]  /*55d0*/  ATOMS.ADD R55, [R36], R35 ;  /* 0x000000232437738c */ /* 0x0000640000000000 */
.L_x_64:
[----:B------:R-:W-:Y:S05]  /*55e0*/  BSYNC.RECONVERGENT B0 ;  /* 0x0000000000007941 */ /* 0x000fea0003800200 */
.L_x_63:
[----:B------:R-:W-:Y:S01]  /*55f0*/  R2P PR, R26, 0x7f ;  /* 0x0000007f1a007804 */ /* 0x000fe20000000000 */
[----:B01----:R0:W1:Y:S01]  /*5600*/  SHFL.IDX PT, R36, R55, R59, 0x1f ;  /* 0x00001f3b37247589 */ /* 0x00306200000e0000 */
[----:B------:R-:W-:Y:S11]  /*5610*/  BSSY.RECONVERGENT B0, `(.L_x_65) ;  /* 0x0000021000007945 */ /* 0x000ff60003800200 */
[----:B------:R-:W-:-:S02]  /*5620*/  VOTE.ANY R45, PT, P0 ;  /* 0x00000000002d7806 */ /* 0x000fc400000e0100 */
[----:B------:R-:W-:Y:S02]  /*5630*/  VOTE.ANY R66, PT, P1 ;  /* 0x0000000000427806 */ /* 0x000fe400008e0100 */
[----:B------:R-:W-:Y:S02]  /*5640*/  @!P0 LOP3.LUT R45, RZ, R45, RZ, 0x33, !PT ;  /* 0x0000002dff2d8212 */ /* 0x000fe400078e33ff */
[----:B------:R-:W-:Y:S02]  /*5650*/  @!P1 LOP3.LUT R66, RZ, R66, RZ, 0x33, !PT ;  /* 0x00000042ff429212 */ /* 0x000fe400078e33ff */
[----:B------:R-:W-:Y:S02]  /*5660*/  LOP3.LUT P0, RZ, R26, 0x80, RZ, 0xc0, !PT ;  /* 0x000000801aff7812 */ /* 0x000fe4000780c0ff */
        /* <DEDUP_REMOVED lines=19> */
[----:B------:R-:W2:Y:S01]  /*57a0*/  FLO.U32 R53, R45 ;  /* 0x0000002d00357300 */ /* 0x000ea200000e0000 */
[----:B------:R-:W-:-:S07]  /*57b0*/  LOP3.LUT R14, R14, R45, RZ, 0xc0, !PT ;  /* 0x0000002d0e0e7212 */ /* 0x000fce00078ec0ff */
[----:B0-----:R0:W3:Y:S01]  /*57c0*/  POPC R55, R14 ;  /* 0x0000000e00377309 */ /* 0x0010e20000000000 */
[----:B--2---:R-:W-:Y:S01]  /*57d0*/  ISETP.NE.AND P0, PT, R24, R53, PT ;  /* 0x000000351800720c */ /* 0x004fe20003f05270 */
[----:B------:R-:W-:-:S12]  /*57e0*/  IMAD.MOV.U32 R24, RZ, RZ, RZ ;  /* 0x000000ffff187224 */ /* 0x000fd800078e00ff */
[----:B01-3--:R-:W-:Y:S05]  /*57f0*/  @P0 BRA `(.L_x_66) ;  /* 0x0000000000080947 */ /* 0x00bfea0003800000 */
[----:B------:R-:W-:-:S06]  /*5800*/  IMAD R24, R26, 0x4, R29 ;  /* 0x000000041a187824 */ /* 0x000fcc00078e021d */
[----:B------:R0:W1:Y:S02]  /*5810*/  ATOMS.ADD R24, [R24], R55 ;  /* 0x000000371818738c */ /* 0x0000640000000000 */
.L_x_66:
[----:B------:R-:W-:Y:S05]  /*5820*/  BSYNC.RECONVERGENT B0 ;  /* 0x0000000000007941 */ /* 0x000fea0003800200 */
.L_x_65:
[----:B------:R-:W-:Y:S01]  /*5830*/  BAR.SYNC.DEFER_BLOCKING 0x0 ;  /* 0x0000000000007b1d */ /* 0x000fe20000010000 */
[----:B------:R-:W-:Y:S01]  /*5840*/  IMAD.IADD R26, R40, 0x1, R49 ;  /* 0x00000001281a7824 */ /* 0x000fe200078e0231 */
[----:B------:R-:W-:Y:S01]  /*5850*/  ISETP.NE.AND P0, PT, R50, RZ, PT ;  /* 0x000000ff3200720c */ /* 0x000fe20003f05270 */
[----:B------:R-:W-:Y:S02]  /*5860*/  IMAD.IADD R28, R28, 0x1, R39 ;  /* 0x000000011c1c7824 */ /* 0x000fe400078e0227 */
[----:B------:R-:W-:Y:S01]  /*5870*/  IMAD R40, R44, 0x4, R7 ;  /* 0x000000042c287824 */ /* 0x000fe200078e0207 */
[----:B------:R-:W-:Y:S01]  /*5880*/  BSSY B1, `(.L_x_67) ;  /* 0x000005c000017945 */ /* 0x000fe20003800000 */
[----:B------:R-:W-:Y:S01]  /*5890*/  IMAD.IADD R14, R38, 0x1, R43 ;  /* 0x00000001260e7824 */ /* 0x000fe200078e022b */
[----:B-1----:R-:W1:Y:S01]  /*58a0*/  SHFL.IDX PT, R24, R24, R53, 0x1f ;  /* 0x00001f3518187589 */ /* 0x002e6200000e0000 */
[----:B------:R-:W-:Y:S02]  /*58b0*/  IMAD R39, R46, 0x4, R7 ;  /* 0x000000042e277824 */ /* 0x000fe400078e0207 */
[----:B------:R-:W-:-:S02]  /*58c0*/  IMAD.IADD R60, R37, 0x1, R60 ;  /* 0x00000001253c7824 */ /* 0x000fc400078e023c */
[--C-:B------:R-:W-:Y:S02]  /*58d0*/  IMAD R38, R52, 0x4, R7.reuse ;  /* 0x0000000434267824 */ /* 0x100fe400078e0207 */
[----:B------:R-:W-:Y:S02]  /*58e0*/  IMAD.IADD R32, R33, 0x1, R32 ;  /* 0x0000000121207824 */ /* 0x000fe400078e0220 */
[----:B------:R-:W-:Y:S02]  /*58f0*/  IMAD.IADD R44, R35, 0x1, R36 ;  /* 0x00000001232c7824 */ /* 0x000fe400078e0224 */
[--C-:B------:R-:W-:Y:S02]  /*5900*/  IMAD R37, R56, 0x4, R7.reuse ;  /* 0x0000000438257824 */ /* 0x100fe400078e0207 */
[----:B------:R-:W-:Y:S02]  /*5910*/  IMAD.IADD R30, R31, 0x1, R30 ;  /* 0x000000011f1e7824 */ /* 0x000fe400078e021e */
[--C-:B------:R-:W-:Y:S01]  /*5920*/  IMAD R36, R48, 0x4, R7.reuse ;  /* 0x0000000430247824 */ /* 0x100fe200078e0207 */
[----:B------:R2:W-:Y:S01]  /*5930*/  STS [R40+-0x4], R27 ;  /* 0xfffffc1b28007388 */ /* 0x0005e20000000800 */
[----:B------:R-:W-:-:S02]  /*5940*/  IMAD R35, R58, 0x4, R7 ;  /* 0x000000043a237824 */ /* 0x000fc400078e0207 */
[--C-:B------:R-:W-:Y:S01]  /*5950*/  IMAD R34, R34, 0x4, R7.reuse ;  /* 0x0000000422227824 */ /* 0x100fe200078e0207 */
[----:B------:R-:W-:Y:S01]  /*5960*/  STS [R39+-0x4], R22 ;  /* 0xfffffc1627007388 */ /* 0x000fe20000000800 */
[--C-:B------:R-:W-:Y:S02]  /*5970*/  IMAD R33, R32, 0x4, R7.reuse ;  /* 0x0000000420217824 */ /* 0x100fe400078e0207 */
[----:B------:R-:W-:Y:S01]  /*5980*/  IMAD.IADD R64, R47, 0x1, R64 ;  /* 0x000000012f407824 */ /* 0x000fe200078e0240 */
[----:B------:R-:W-:Y:S01]  /*5990*/  STS [R38+-0x4], R21 ;  /* 0xfffffc1526007388 */ /* 0x000fe20000000800 */
[--C-:B------:R-:W-:Y:S02]  /*59a0*/  IMAD R32, R30, 0x4, R7.reuse ;  /* 0x000000041e207824 */ /* 0x100fe400078e0207 */
[----:B------:R-:W-:Y:S01]  /*59b0*/  IMAD.IADD R62, R51, 0x1, R62 ;  /* 0x00000001333e7824 */ /* 0x000fe200078e023e */
[----:B------:R-:W-:Y:S01]  /*59c0*/  STS [R37+-0x4], R18 ;  /* 0xfffffc1225007388 */ /* 0x000fe20000000800 */
[----:B------:R-:W-:-:S02]  /*59d0*/  IMAD R31, R28, 0x4, R7 ;  /* 0x000000041c1f7824 */ /* 0x000fc400078e0207 */
[--C-:B------:R-:W-:Y:S01]  /*59e0*/  IMAD R30, R14, 0x4, R7.reuse ;  /* 0x000000040e1e7824 */ /* 0x100fe200078e0207 */
[----:B------:R-:W-:Y:S01]  /*59f0*/  STS [R36+-0x4], R23 ;  /* 0xfffffc1724007388 */ /* 0x000fe20000000800 */
[--C-:B------:R-:W-:Y:S02]  /*5a00*/  IMAD R29, R26, 0x4, R7.reuse ;  /* 0x000000041a1d7824 */ /* 0x100fe400078e0207 */
[----:B-1----:R-:W-:Y:S01]  /*5a10*/  IMAD.IADD R24, R55, 0x1, R24 ;  /* 0x0000000137187824 */ /* 0x002fe200078e0218 */
[----:B------:R-:W-:Y:S01]  /*5a20*/  STS [R35+-0x4], R20 ;  /* 0xfffffc1423007388 */ /* 0x000fe20000000800 */
[--C-:B------:R-:W-:Y:S02]  /*5a30*/  IMAD R28, R64, 0x4, R7.reuse ;  /* 0x00000004401c7824 */ /* 0x100fe400078e0207 */
[--C-:B--2---:R-:W-:Y:S01]  /*5a40*/  IMAD R27, R62, 0x4, R7.reuse ;  /* 0x000000043e1b7824 */ /* 0x104fe200078e0207 */
[----:B------:R1:W-:Y:S01]  /*5a50*/  STS [R34+-0x4], R25 ;  /* 0xfffffc1922007388 */ /* 0x0003e20000000800 */
[----:B------:R-:W-:-:S02]  /*5a60*/  IMAD R26, R60, 0x4, R7 ;  /* 0x000000043c1a7824 */ /* 0x000fc400078e0207 */
[--C-:B------:R-:W-:Y:S01]  /*5a70*/  IMAD R24, R24, 0x4, R7.reuse ;  /* 0x0000000418187824 */ /* 0x100fe200078e0207 */
[----:B------:R-:W-:Y:S04]  /*5a80*/  STS [R33+-0x4], R10 ;  /* 0xfffffc0a21007388 */ /* 0x000fe80000000800 */
[----:B------:R-:W-:Y:S01]  /*5a90*/  STS [R32+-0x4], R17 ;  /* 0xfffffc1120007388 */ /* 0x000fe20000000800 */
[----:B-1----:R-:W-:-:S03]  /*5aa0*/  IMAD R25, R44, 0x4, R7 ;  /* 0x000000042c197824 */ /* 0x002fc600078e0207 */
[----:B------:R-:W-:Y:S04]  /*5ab0*/  STS [R31+-0x4], R12 ;  /* 0xfffffc0c1f007388 */ /* 0x000fe80000000800 */
[----:B------:R1:W-:Y:S04]  /*5ac0*/  STS [R30+-0x4], R19 ;  /* 0xfffffc131e007388 */ /* 0x0003e80000000800 */
[----:B------:R2:W-:Y:S04]  /*5ad0*/  STS [R29+-0x4], R16 ;  /* 0xfffffc101d007388 */ /* 0x0005e80000000800 */
[----:B------:R2:W-:Y:S01]  /*5ae0*/  STS [R28+-0x4], R9 ;  /* 0xfffffc091c007388 */ /* 0x0005e20000000800 */
[----:B-1----:R-:W-:-:S03]  /*5af0*/  IMAD R19, R3, 0x8, R7 ;  /* 0x0000000803137824 */ /* 0x002fc600078e0207 */
[----:B------:R2:W-:Y:S04]  /*5b00*/  STS [R27+-0x4], R6 ;  /* 0xfffffc061b007388 */ /* 0x0005e80000000800 */
[----:B------:R2:W-:Y:S04]  /*5b10*/  STS [R26+-0x4], R11 ;  /* 0xfffffc0b1a007388 */ /* 0x0005e80000000800 */
[----:B------:R2:W-:Y:S04]  /*5b20*/  STS [R25+-0x4], R8 ;  /* 0xfffffc0819007388 */ /* 0x0005e80000000800 */
[----:B------:R2:W-:Y:S01]  /*5b30*/  STS [R24+-0x4], R13 ;  /* 0xfffffc0d18007388 */ /* 0x0005e20000000800 */
[----:B------:R-:W-:Y:S05]  /*5b40*/  @P0 BRA `(.L_x_68) ;  /* 0x0000000000bc0947 */ /* 0x000fea0003800000 */
[----:B------:R-:W1:Y:S02]  /*5b50*/  LDCU.64 UR8, c[0x0][0x398] ;  /* 0x00007300ff0877ac */ /* 0x000e640008000a00 */
[----:B-1----:R-:W-:-:S04]  /*5b60*/  LEA R10, P0, R3, UR8, 0x3 ;  /* 0x00000008030a7c11 */ /* 0x002fc8000f8018ff */
[----:B--2---:R-:W-:-:S05]  /*5b70*/  LEA.HI.X R11, R3, UR9, RZ, 0x3, P0 ;  /* 0x00000009030b7c11 */ /* 0x004fca00080f1cff */
[----:B------:R-:W2:Y:S01]  /*5b80*/  LDG.E.64 R8, desc[UR6][R10.64] ;  /* 0x000000060a087981 */ /* 0x000ea2000c1e1b00 */
[----:B------:R-:W-:Y:S02]  /*5b90*/  SHF.R.S32.HI R13, RZ, 0x1f, R15 ;  /* 0x0000001fff0d7819 */ /* 0x000fe4000001140f */
[----:B--2---:R-:W-:-:S05]  /*5ba0*/  IADD3 R8, P0, PT, -R15, R8, RZ ;  /* 0x000000080f087210 */ /* 0x004fca0007f1e1ff */
[----:B------:R-:W-:Y:S01]  /*5bb0*/  IMAD.X R9, R9, 0x1, ~R13, P0 ;  /* 0x0000000109097824 */ /* 0x000fe200000e0e0d */
[----:B------:R-:W-:Y:S01]  /*5bc0*/  ISETP.GE.AND P0, PT, R42, 0x1, PT ;  /* 0x000000012a00780c */ /* 0x000fe20003f06270 */
[----:B------:R-:W-:-:S03]  /*5bd0*/  IMAD.MOV.U32 R13, RZ, RZ, R0 ;  /* 0x000000ffff0d7224 */ /* 0x000fc600078e0000 */
[----:B------:R1:W-:Y:S09]  /*5be0*/  STS.64 [R19+0x6600], R8 ;  /* 0x0066000813007388 */ /* 0x0003f20000000a00 */
[----:B------:R-:W-:Y:S05]  /*5bf0*/  @!P0 BRA `(.L_x_69) ;  /* 0x00000000006c8947 */ /* 0x000fea0003800000 */
[----:B------:R-:W-:Y:S01]  /*5c00*/  BSSY B0, `(.L_x_70) ;  /* 0x0000019000007945 */ /* 0x000fe20003800000 */
[----:B------:R-:W-:Y:S02]  /*5c10*/  IMAD.MOV.U32 R6, RZ, RZ, -0x1 ;  /* 0xffffffffff067424 */ /* 0x000fe400078e00ff */
[----:B------:R-:W-:Y:S02]  /*5c20*/  IMAD.MOV.U32 R10, RZ, RZ, R42 ;  /* 0x000000ffff0a7224 */ /* 0x000fe400078e002a */
[----:B------:R-:W-:-:S07]  /*5c30*/  IMAD.MOV.U32 R13, RZ, RZ, R0 ;  /* 0x000000ffff0d7224 */ /* 0x000fce00078e0000 */
.L_x_74:
[----:B-1----:R-:W1:Y:S01]  /*5c40*/  LDC.64 R8, c[0x0][0x380] ;  /* 0x0000e000ff087b82 */ /* 0x002e620000000a00 */
[----:B------:R-:W-:Y:S01]  /*5c50*/  VIADD R17, R10, 0xffffffff ;  /* 0xffffffff0a117836 */ /* 0x000fe20000000000 */
[----:B------:R-:W-:Y:S03]  /*5c60*/  BSSY B2, `(.L_x_71) ;  /* 0x0000008000027945 */ /* 0x000fe60003800000 */
[----:B------:R-:W-:-:S04]  /*5c70*/  IMAD R11, R17, 0x100, R3 ;  /* 0x00000100110b7824 */ /* 0x000fc800078e0203 */
[----:B-1----:R-:W-:-:S07]  /*5c80*/  IMAD.WIDE R8, R11, 0x4, R8 ;  /* 0x000000040b087825 */ /* 0x002fce00078e0208 */
.L_x_72:
[----:B------:R-:W-:Y:S05]  /*5c90*/  YIELD ;  /* 0x0000000000007946 */ /* 0x000fea0003800000 */
[----:B------:R1:W-:Y:S06]  /*5ca0*/  MEMBAR.SC.CTA ;  /* 0x0000000000007992 */ /* 0x0003ec0000000000 */
[----:B-1----:R-:W2:Y:S02]  /*5cb0*/  LDG.E.STRONG.SYS R11, desc[UR6][R8.64] ;  /* 0x00000006080b7981 */ /* 0x002ea4000c1f5900 */
[----:B--2---:R-:W-:-:S13]  /*5cc0*/  ISETP.NE.AND P0, PT, R11, RZ, PT ;  /* 0x000000ff0b00720c */ /* 0x004fda0003f05270 */
[----:B------:R-:W-:Y:S05]  /*5cd0*/  @!P0 BRA `(.L_x_72) ;  /* 0xfffffffc00ec8947 */ /* 0x000fea000383ffff */
[----:B------:R-:W-:Y:S05]  /*5ce0*/  BSYNC B2 ;  /* 0x0000000000027941 */ /* 0x000fea0003800000 */
.L_x_71:
[----:B------:R-:W-:Y:S01]  /*5cf0*/  BSSY.RECONVERGENT B2, `(.L_x_73) ;  /* 0x0000006000027945 */ /* 0x000fe20003800200 */
[C---:B------:R-:W-:Y:S02]  /*5d00*/  ISETP.GT.AND P0, PT, R11.reuse, -0x1, PT ;  /* 0xffffffff0b00780c */ /* 0x040fe40003f04270 */
[----:B------:R-:W-:Y:S01]  /*5d10*/  LOP3.LUT R8, R11, 0x3fffffff, RZ, 0xc0, !PT ;  /* 0x3fffffff0b087812 */ /* 0x000fe200078ec0ff */
[----:B------:R-:W-:Y:S05]  /*5d20*/  WARPSYNC.EXCLUSIVE R6 ;  /* 0x0000000006007348 */ /* 0x000fea0003a00000 */
[----:B------:R-:W-:-:S05]  /*5d30*/  IMAD.IADD R13, R8, 0x1, R13 ;  /* 0x00000001080d7824 */ /* 0x000fca00078e020d */
[----:B------:R-:W-:-:S07]  /*5d40*/  VOTE.ANY R6, PT, P0 ;  /* 0x0000000000067806 */ /* 0x000fce00000e0100 */
[----:B------:R-:W-:Y:S05]  /*5d50*/  BSYNC.RECONVERGENT B2 ;  /* 0x0000000000027941 */ /* 0x000fea0003800200 */
.L_x_73:
[----:B------:R-:W-:Y:S01]  /*5d60*/  ISETP.GT.U32.AND P1, PT, R10, 0x1, PT ;  /* 0x000000010a00780c */ /* 0x000fe20003f24070 */
[----:B------:R-:W-:-:S12]  /*5d70*/  IMAD.MOV.U32 R10, RZ, RZ, R17 ;  /* 0x000000ffff0a7224 */ /* 0x000fd800078e0011 */
[----:B------:R-:W-:Y:S05]  /*5d80*/  @P0 BRA P1, `(.L_x_74) ;  /* 0xfffffffc00ac0947 */ /* 0x000fea000083ffff */
[----:B------:R-:W-:Y:S05]  /*5d90*/  BSYNC B0 ;  /* 0x0000000000007941 */ /* 0x000fea0003800000 */
.L_x_70:
[----:B------:R2:W3:Y:S02]  /*5da0*/  LDS.64 R8, [R19+0x6600] ;  /* 0x0066000013087984 */ /* 0x0004e40000000a00 */
.L_x_69:
[----:B------:R-:W4:Y:S01]  /*5db0*/  LDC.64 R10, c[0x0][0x380] ;  /* 0x0000e000ff0a7b82 */ /* 0x000f220000000a00 */
[C---:B------:R-:W-:Y:S01]  /*5dc0*/  IMAD.IADD R17, R13.reuse, 0x1, -R0 ;  /* 0x000000010d117824 */ /* 0x040fe200078e0a00 */
[----:B------:R-:W-:Y:S01]  /*5dd0*/  LOP3.LUT R13, R13, 0x80000000, RZ, 0xfc, !PT ;  /* 0x800000000d0d7812 */ /* 0x000fe200078efcff */
[----:B------:R-:W-:-:S03]  /*5de0*/  IMAD R21, R42, 0x100, R3 ;  /* 0x000001002a157824 */ /* 0x000fc600078e0203 */
[----:B-1-3--:R-:W-:-:S04]  /*5df0*/  IADD3 R8, P0, PT, R17, R8, RZ ;  /* 0x0000000811087210 */ /* 0x00afc80007f1e0ff */
[----:B------:R-:W-:-:S05]  /*5e00*/  LEA.HI.X.SX32 R9, R17, R9, 0x1, P0 ;  /* 0x0000000911097211 */ /* 0x000fca00000f0eff */
[----:B------:R1:W-:Y:S01]  /*5e10*/  STS.64 [R19+0x6600], R8 ;  /* 0x0066000813007388 */ /* 0x0003e20000000a00 */
[----:B----4-:R-:W-:-:S05]  /*5e20*/  IMAD.WIDE R10, R21, 0x4, R10 ;  /* 0x00000004150a7825 */ /* 0x010fca00078e020a */
[----:B------:R1:W-:Y:S02]  /*5e30*/  STG.E.STRONG.SYS desc[UR6][R10.64], R13 ;  /* 0x0000000d0a007986 */ /* 0x0003e4000c115906 */
.L_x_68:
[----:B------:R-:W-:Y:S05]  /*5e40*/  BSYNC B1 ;  /* 0x0000000000017941 */ /* 0x000fea0003800000 */
.L_x_67:
[----:B------:R-:W3:Y:S01]  /*5e50*/  LDC R23, c[0x0][0x3c0] ;  /* 0x0000f000ff177b82 */ /* 0x000ee20000000800 */
[----:B--2---:R-:W-:-:S07]  /*5e60*/  VIADD R6, R54, 0x1980 ;  /* 0x0000198036067836 */ /* 0x004fce0000000000 */
[----:B-1----:R-:W1:Y:S01]  /*5e70*/  LDC.64 R10, c[0x0][0x390] ;  /* 0x0000e400ff0a7b82 */ /* 0x002e620000000a00 */
[----:B---3--:R-:W-:Y:S02]  /*5e80*/  ISETP.GE.AND P0, PT, R6, R23, PT ;  /* 0x000000170600720c */ /* 0x008fe40003f06270 */
[----:B-1----:R-:W-:-:S04]  /*5e90*/  ISETP.EQ.U32.AND P1, PT, R10, RZ, PT ;  /* 0x000000ff0a00720c */ /* 0x002fc80003f22070 */
[----:B------:R-:W-:-:S04]  /*5ea0*/  ISETP.EQ.OR.EX P0, PT, R11, RZ, !P0, P1 ;  /* 0x000000ff0b00720c */ /* 0x000fc80004702710 */
[----:B------:R-:W-:-:S13]  /*5eb0*/  ISETP.GT.U32.OR P0, PT, R3, 0xff, P0 ;  /* 0x000000ff0300780c */ /* 0x000fda0000704470 */
[----:B------:R-:W-:Y:S05]  /*5ec0*/  @P0 BRA `(.L_x_75) ;  /* 0x0000000000200947 */ /* 0x000fea0003800000 */
[----:B------:R-:W1:Y:S01]  /*5ed0*/  LDS.64 R8, [R19+0x6600] ;  /* 0x0066000013087984 */ /* 0x000e620000000a00 */
[C---:B------:R-:W-:Y:S02]  /*5ee0*/  LEA R10, P2, R3.reuse, R10, 0x3 ;  /* 0x0000000a030a7211 */ /* 0x040fe400078418ff */
[--C-:B------:R-:W-:Y:S02]  /*5ef0*/  SHF.R.S32.HI R13, RZ, 0x1f, R0.reuse ;  /* 0x0000001fff0d7819 */ /* 0x100fe40000011400 */
[----:B------:R-:W-:Y:S02]  /*5f00*/  LEA.HI.X R11, R3, R11, RZ, 0x3, P2 ;  /* 0x0000000b030b7211 */ /* 0x000fe400010f1cff */
[----:B-1----:R-:W-:Y:S02]  /*5f10*/  IADD3 R8, P0, P1, R8, R15, R0 ;  /* 0x0000000f08087210 */ /* 0x002fe4000791e000 */
[----:B------:R-:W-:-:S04]  /*5f20*/  SHF.R.S32.HI R15, RZ, 0x1f, R15 ;  /* 0x0000001fff0f7819 */ /* 0x000fc8000001140f */
[----:B------:R-:W-:-:S05]  /*5f30*/  IADD3.X R9, PT, PT, R9, R15, R13, P0, P1 ;  /* 0x0000000f09097210 */ /* 0x000fca00007e240d */
[----:B------:R1:W-:Y:S02]  /*5f40*/  STG.E.64 desc[UR6][R10.64], R8 ;  /* 0x000000080a007986 */ /* 0x0003e4000c101b06 */
.L_x_75:
[----:B------:R-:W-:Y:S01]  /*5f50*/  ISETP.GT.AND P0, PT, R6, R23, PT ;  /* 0x000000170600720c */ /* 0x000fe20003f04270 */
[----:B------:R-:W-:Y:S05]  /*5f60*/  WARPSYNC.ALL ;  /* 0x0000000000007948 */ /* 0x000fea0003800000 */
[----:B------:R-:W-:Y:S01]  /*5f70*/  BAR.SYNC.DEFER_BLOCKING 0x0 ;  /* 0x0000000000007b1d */ /* 0x000fe20000010000 */
[----:B------:R-:W-:-:S06]  /*5f80*/  IMAD R22, R3, 0x4, R7 ;  /* 0x0000000403167824 */ /* 0x000fcc00078e0207 */
[----:B------:R-:W-:Y:S05]  /*5f90*/  @P0 BRA `(.L_x_76) ;  /* 0x0000000c003c0947 */ /* 0x000fea0003800000 */
[----:B------:R-:W2:Y:S01]  /*5fa0*/  LDS R0, [R22] ;  /* 0x0000000016007984 */ /* 0x000ea20000000800 */
[----:B------:R-:W2:Y:S01]  /*5fb0*/  LDCU UR5, c[0x0][0x3c4] ;  /* 0x00007880ff0577ac */ /* 0x000ea20008000800 */
[----:B------:R-:W3:Y:S01]  /*5fc0*/  LDCU.64 UR8, c[0x0][0x3a0] ;  /* 0x00007400ff0877ac */ /* 0x000ee20008000a00 */
[----:B--2---:R-:W-:Y:S02]  /*5fd0*/  SHF.R.U32.HI R6, RZ, UR5, R0 ;  /* 0x00000005ff067c19 */ /* 0x004fe40008011600 */
[----:B------:R-:W-:Y:S02]  /*5fe0*/  LOP3.LUT R15, R0, 0x80000000, RZ, 0x3c, !PT ;  /* 0x80000000000f7812 */ /* 0x000fe400078e3cff */
[----:B------:R-:W-:-:S05]  /*5ff0*/  LOP3.LUT R6, R6, UR4, RZ, 0x30, !PT ;  /* 0x0000000406067c12 */ /* 0x000fca000f8e30ff */
[----:B-1----:R-:W-:-:S06]  /*6000*/  IMAD R8, R6, 0x8, R7 ;  /* 0x0000000806087824 */ /* 0x002fcc00078e0207 */
[----:B------:R-:W1:Y:S02]  /*6010*/  LDS.64 R8, [R8+0x6600] ;  /* 0x0066000008087984 */ /* 0x000e640000000a00 */
[----:B-1----:R-:W-:-:S05]  /*6020*/  IADD3 R6, P1, PT, R8, R3, RZ ;  /* 0x0000000308067210 */ /* 0x002fca0007f3e0ff */
[----:B------:R-:W-:Y:S01]  /*6030*/  IMAD.X R9, RZ, RZ, R9, P1 ;  /* 0x000000ffff097224 */ /* 0x000fe200008e0609 */
[----:B---3--:R-:W-:-:S04]  /*6040*/  LEA R10, P1, R6, UR8, 0x2 ;  /* 0x00000008060a7c11 */ /* 0x008fc8000f8210ff */
[----:B------:R-:W-:-:S05]  /*6050*/  LEA.HI.X R11, R6, UR9, R9, 0x2, P1 ;  /* 0x00000009060b7c11 */ /* 0x000fca00088f1409 */
[----:B------:R-:W-:Y:S01]  /*6060*/  STG.E desc[UR6][R10.64], R15 ;  /* 0x0000000f0a007986 */ /* 0x000fe2000c101906 */
[----:B------:R-:W-:-:S03]  /*6070*/  NOP ;  /* 0x0000000000007918 */ /* 0x000fc60000000000 */
[----:B------:R-:W1:Y:S02]  /*6080*/  LDS R0, [R22+0x600] ;  /* 0x0006000016007984 */ /* 0x000e640000000800 */
[----:B-1----:R-:W-:Y:S02]  /*6090*/  SHF.R.U32.HI R6, RZ, UR5, R0 ;  /* 0x00000005ff067c19 */ /* 0x002fe40008011600 */
[----:B------:R-:W-:Y:S02]  /*60a0*/  LOP3.LUT R15, R0, 0x80000000, RZ, 0x3c, !PT ;  /* 0x80000000000f7812 */ /* 0x000fe400078e3cff */
[----:B------:R-:W-:-:S05]  /*60b0*/  LOP3.LUT R6, R6, UR4, RZ, 0x30, !PT ;  /* 0x0000000406067c12 */ /* 0x000fca000f8e30ff */
[----:B------:R-:W-:-:S06]  /*60c0*/  IMAD R8, R6, 0x8, R7 ;  /* 0x0000000806087824 */ /* 0x000fcc00078e0207 */
[----:B------:R-:W1:Y:S02]  /*60d0*/  LDS.64 R8, [R8+0x6600] ;  /* 0x0066000008087984 */ /* 0x000e640000000a00 */
[----:B-1----:R-:W-:-:S05]  /*60e0*/  IADD3 R6, P1, PT, R8, R3, RZ ;  /* 0x0000000308067210 */ /* 0x002fca0007f3e0ff */
[----:B------:R-:W-:Y:S01]  /*60f0*/  IMAD.X R9, RZ, RZ, R9, P1 ;  /* 0x000000ffff097224 */ /* 0x000fe200008e0609 */
[----:B------:R-:W-:-:S04]  /*6100*/  LEA R12, P1, R6, UR8, 0x2 ;  /* 0x00000008060c7c11 */ /* 0x000fc8000f8210ff */
        /* <DEDUP_REMOVED lines=163> */
[----:B------:R-:W-:-:S05]  /*6b40*/  IMAD R12, R6, 0x8, R7 ;  /* 0x00000008060c7824 */ /* 0x000fca00078e0207 */
        /* <DEDUP_REMOVED lines=17> */
[----:B------:R1:W-:Y:S01]  /*6c60*/  STG.E desc[UR6][R6.64+0x6000], R9 ;  /* 0x0060000906007986 */ /* 0x0003e2000c101906 */
[----:B------:R-:W-:Y:S01]  /*6c70*/  NOP ;  /* 0x0000000000007918 */ /* 0x000fe20000000000 */
[----:B------:R-:W-:Y:S05]  /*6c80*/  BRA `(.L_x_77) ;  /* 0x00000014000c7947 */ /* 0x000fea0003800000 */
.L_x_76:
[----:B-1----:R-:W-:Y:S01]  /*6c90*/  IMAD R9, R42, -0x1980, R23 ;  /* 0xffffe6802a097824 */ /* 0x002fe200078e0217 */
[----:B------:R-:W-:Y:S01]  /*6ca0*/  BSSY.RECONVERGENT B0, `(.L_x_78) ;  /* 0x000001b000007945 */ /* 0x000fe20003800200 */
[C---:B------:R-:W-:Y:S02]  /*6cb0*/  VIADD R0, R3.reuse, 0x180 ;  /* 0x0000018003007836 */ /* 0x040fe40000000000 */
[C---:B------:R-:W-:Y:S01]  /*6cc0*/  VIADD R6, R3.reuse, 0x300 ;  /* 0x0000030003067836 */ /* 0x040fe20000000000 */
[CC--:B------:R-:W-:Y:S01]  /*6cd0*/  ISETP.GE.AND P1, PT, R3.reuse, R9.reuse, PT ;  /* 0x000000090300720c */ /* 0x0c0fe20003f26270 */
[C---:B------:R-:W-:Y:S01]  /*6ce0*/  VIADD R8, R3.reuse, 0x480 ;  /* 0x0000048003087836 */ /* 0x040fe20000000000 */
[-C--:B------:R-:W-:Y:S01]  /*6cf0*/  ISETP.GE.AND P2, PT, R0, R9.reuse, PT ;  /* 0x000000090000720c */ /* 0x080fe20003f46270 */
[C---:B------:R-:W-:Y:S01]  /*6d00*/  VIADD R0, R3.reuse, 0x600 ;  /* 0x0000060003007836 */ /* 0x040fe20000000000 */
[-C--:B------:R-:W-:Y:S01]  /*6d10*/  ISETP.GE.AND P3, PT, R6, R9.reuse, PT ;  /* 0x000000090600720c */ /* 0x080fe20003f66270 */
[C---:B------:R-:W-:Y:S01]  /*6d20*/  VIADD R6, R3.reuse, 0x780 ;  /* 0x0000078003067836 */ /* 0x040fe20000000000 */
[-C--:B------:R-:W-:Y:S01]  /*6d30*/  ISETP.GE.AND P4, PT, R8, R9.reuse, PT ;  /* 0x000000090800720c */ /* 0x080fe20003f86270 */
[----:B------:R-:W-:Y:S01]  /*6d40*/  VIADD R8, R3, 0x900 ;  /* 0x0000090003087836 */ /* 0x000fe20000000000 */
[----:B------:R-:W-:-:S02]  /*6d50*/  ISETP.GE.AND P5, PT, R0, R9, PT ;  /* 0x000000090000720c */ /* 0x000fc40003fa6270 */
[----:B------:R-:W-:-:S03]  /*6d60*/  ISETP.GE.AND P6, PT, R6, R9, PT ;  /* 0x000000090600720c */ /* 0x000fc60003fc6270 */
[----:B------:R-:W-:Y:S10]  /*6d70*/  @P1 BRA `(.L_x_79) ;  /* 0x0000000000341947 */ /* 0x000ff40003800000 */
[----:B------:R-:W1:Y:S01]  /*6d80*/  LDS R0, [R22] ;  /* 0x0000000016007984 */ /* 0x000e620000000800 */
[----:B------:R-:W1:Y:S01]  /*6d90*/  LDCU UR5, c[0x0][0x3c4] ;  /* 0x00007880ff0577ac */ /* 0x000e620008000800 */
[----:B------:R-:W2:Y:S01]  /*6da0*/  LDCU.64 UR8, c[0x0][0x3a0] ;  /* 0x00007400ff0877ac */ /* 0x000ea20008000a00 */
[----:B-1----:R-:W-:Y:S02]  /*6db0*/  SHF.R.U32.HI R6, RZ, UR5, R0 ;  /* 0x00000005ff067c19 */ /* 0x002fe40008011600 */
[----:B------:R-:W-:Y:S02]  /*6dc0*/  LOP3.LUT R13, R0, 0x80000000, RZ, 0x3c, !PT ;  /* 0x80000000000d7812 */ /* 0x000fe400078e3cff */
[----:B------:R-:W-:-:S05]  /*6dd0*/  LOP3.LUT R6, R6, UR4, RZ, 0x30, !PT ;  /* 0x0000000406067c12 */ /* 0x000fca000f8e30ff */
[----:B------:R-:W-:-:S05]  /*6de0*/  IMAD R6, R6, 0x8, R7 ;  /* 0x0000000806067824 */ /* 0x000fca00078e0207 */
[----:B------:R-:W1:Y:S02]  /*6df0*/  LDS.64 R10, [R6+0x6600] ;  /* 0x00660000060a7984 */ /* 0x000e640000000a00 */
[----:B-1----:R-:W-:-:S05]  /*6e00*/  IADD3 R12, P1, PT, R10, R3, RZ ;  /* 0x000000030a0c7210 */ /* 0x002fca0007f3e0ff */
[----:B------:R-:W-:Y:S01]  /*6e10*/  IMAD.X R11, RZ, RZ, R11, P1 ;  /* 0x000000ffff0b7224 */ /* 0x000fe200008e060b */
[----:B--2---:R-:W-:-:S04]  /*6e20*/  LEA R10, P1, R12, UR8, 0x2 ;  /* 0x000000080c0a7c11 */ /* 0x004fc8000f8210ff */
[----:B------:R-:W-:-:S05]  /*6e30*/  LEA.HI.X R11, R12, UR9, R11, 0x2, P1 ;  /* 0x000000090c0b7c11 */ /* 0x000fca00088f140b */
[----:B------:R1:W-:Y:S04]  /*6e40*/  STG.E desc[UR6][R10.64], R13 ;  /* 0x0000000d0a007986 */ /* 0x0003e8000c101906 */
.L_x_79:
[----:B------:R-:W-:Y:S05]  /*6e50*/  BSYNC.RECONVERGENT B0 ;  /* 0x0000000000007941 */ /* 0x000fea0003800200 */
.L_x_78:
[----:B------:R-:W-:Y:S01]  /*6e60*/  NOP ;  /* 0x0000000000007918 */ /* 0x000fe20000000000 */
[----:B------:R-:W-:Y:S01]  /*6e70*/  BSSY.RECONVERGENT B0, `(.L_x_80) ;  /* 0x0000011000007945 */ /* 0x000fe20003800200 */
[----:B------:R-:W-:Y:S01]  /*6e80*/  ISETP.GE.AND P1, PT, R8, R9, PT ;  /* 0x000000090800720c */ /* 0x000fe20003f26270 */
[----:B------:R-:W-:Y:S02]  /*6e90*/  VIADD R8, R3, 0xa80 ;  /* 0x00000a8003087836 */ /* 0x000fe40000000000 */
[----:B------:R-:W-:Y:S10]  /*6ea0*/  @P2 BRA `(.L_x_81) ;  /* 0x0000000000342947 */ /* 0x000ff40003800000 */
[----:B------:R-:W2:Y:S01]  /*6eb0*/  LDS R0, [R22+0x600] ;  /* 0x0006000016007984 */ /* 0x000ea20000000800 */
[----:B------:R-:W2:Y:S01]  /*6ec0*/  LDCU UR5, c[0x0][0x3c4] ;  /* 0x00007880ff0577ac */ /* 0x000ea20008000800 */
[----:B------:R-:W3:Y:S01]  /*6ed0*/  LDCU.64 UR8, c[0x0][0x3a0] ;  /* 0x00007400ff0877ac */ /* 0x000ee20008000a00 */
[----:B--2---:R-:W-:Y:S02]  /*6ee0*/  SHF.R.U32.HI R6, RZ, UR5, R0 ;  /* 0x00000005ff067c19 */ /* 0x004fe40008011600 */
[----:B-1----:R-:W-:Y:S02]  /*6ef0*/  LOP3.LUT R13, R0, 0x80000000, RZ, 0x3c, !PT ;  /* 0x80000000000d7812 */ /* 0x002fe400078e3cff */
[----:B------:R-:W-:-:S05]  /*6f00*/  LOP3.LUT R6, R6, UR4, RZ, 0x30, !PT ;  /* 0x0000000406067c12 */ /* 0x000fca000f8e30ff */
[----:B------:R-:W-:-:S05]  /*6f10*/  IMAD R6, R6, 0x8, R7 ;  /* 0x0000000806067824 */ /* 0x000fca00078e0207 */
[----:B------:R-:W1:Y:S02]  /*6f20*/  LDS.64 R10, [R6+0x6600] ;  /* 0x00660000060a7984 */ /* 0x000e640000000a00 */
[----:B-1----:R-:W-:-:S05]  /*6f30*/  IADD3 R12, P2, PT, R10, R3, RZ ;  /* 0x000000030a0c7210 */ /* 0x002fca0007f5e0ff */
[----:B------:R-:W-:Y:S01]  /*6f40*/  IMAD.X R11, RZ, RZ, R11, P2 ;  /* 0x000000ffff0b7224 */ /* 0x000fe200010e060b */
[----:B---3--:R-:W-:-:S04]  /*6f50*/  LEA R10, P2, R12, UR8, 0x2 ;  /* 0x000000080c0a7c11 */ /* 0x008fc8000f8410ff */
[----:B------:R-:W-:-:S05]  /*6f60*/  LEA.HI.X R11, R12, UR9, R11, 0x2, P2 ;  /* 0x000000090c0b7c11 */ /* 0x000fca00090f140b */
[----:B------:R2:W-:Y:S04]  /*6f70*/  STG.E desc[UR6][R10.64+0x600], R13 ;  /* 0x0006000d0a007986 */ /* 0x0005e8000c101906 */
.L_x_81:
[----:B------:R-:W-:Y:S05]  /*6f80*/  BSYNC.RECONVERGENT B0 ;  /* 0x0000000000007941 */ /* 0x000fea0003800200 */
.L_x_80:
[----:B------:R-:W-:Y:S01]  /*6f90*/  NOP ;  /* 0x0000000000007918 */ /* 0x000fe20000000000 */
[----:B------:R-:W-:Y:S01]  /*6fa0*/  BSSY.RECONVERGENT B0, `(.L_x_82) ;  /* 0x0000011000007945 */ /* 0x000fe20003800200 */
[----:B------:R-:W-:Y:S02]  /*6fb0*/  ISETP.GE.AND P2, PT, R8, R9, PT ;  /* 0x000000090800720c */ /* 0x000fe40003f46270 */
[----:B------:R-:W-:Y:S01]  /*6fc0*/  LOP3.LUT R8, R3, 0xc00, RZ, 0xfc, !PT ;  /* 0x00000c0003087812 */ /* 0x000fe200078efcff */
[----:B------:R-:W-:Y:S10]  /*6fd0*/  @P3 BRA `(.L_x_83) ;  /* 0x0000000000343947 */ /* 0x000ff40003800000 */
[----:B------:R-:W3:Y:S01]  /*6fe0*/  LDS R0, [R22+0xc00] ;  /* 0x000c000016007984 */ /* 0x000ee20000000800 */
[----:B------:R-:W3:Y:S01]  /*6ff0*/  LDCU UR5, c[0x0][0x3c4] ;  /* 0x00007880ff0577ac */ /* 0x000ee20008000800 */
[----:B------:R-:W4:Y:S01]  /*7000*/  LDCU.64 UR8, c[0x0][0x3a0] ;  /* 0x00007400ff0877ac */ /* 0x000f220008000a00 */
[----:B---3--:R-:W-:Y:S02]  /*7010*/  SHF.R.U32.HI R6, RZ, UR5, R0 ;  /* 0x00000005ff067c19 */ /* 0x008fe40008011600 */
[----:B-12---:R-:W-:Y:S02]  /*7020*/  LOP3.LUT R13, R0, 0x80000000, RZ, 0x3c, !PT ;  /* 0x80000000000d7812 */ /* 0x006fe400078e3cff */
[----:B------:R-:W-:-:S05]  /*7030*/  LOP3.LUT R6, R6, UR4, RZ, 0x30, !PT ;  /* 0x0000000406067c12 */ /* 0x000fca000f8e30ff */
[----:B------:R-:W-:-:S05]  /*7040*/  IMAD R6, R6, 0x8, R7 ;  /* 0x0000000806067824 */ /* 0x000fca00078e0207 */
[----:B------:R-:W1:Y:S02]  /*7050*/  LDS.64 R10, [R6+0x6600] ;  /* 0x00660000060a7984 */ /* 0x000e640000000a00 */
[----:B-1----:R-:W-:-:S05]  /*7060*/  IADD3 R12, P3, PT, R10, R3, RZ ;  /* 0x000000030a0c7210 */ /* 0x002fca0007f7e0ff */
[----:B------:R-:W-:Y:S01]  /*7070*/  IMAD.X R11, RZ, RZ, R11, P3 ;  /* 0x000000ffff0b7224 */ /* 0x000fe200018e060b */
[----:B----4-:R-:W-:-:S04]  /*7080*/  LEA R10, P3, R12, UR8, 0x2 ;  /* 0x000000080c0a7c11 */ /* 0x010fc8000f8610ff */
[----:B------:R-:W-:-:S05]  /*7090*/  LEA.HI.X R11, R12, UR9, R11, 0x2, P3 ;  /* 0x000000090c0b7c11 */ /* 0x000fca00098f140b */
[----:B------:R3:W-:Y:S04]  /*70a0*/  STG.E desc[UR6][R10.64+0xc00], R13 ;  /* 0x000c000d0a007986 */ /* 0x0007e8000c101906 */
.L_x_83:
[----:B------:R-:W-:Y:S05]  /*70b0*/  BSYNC.RECONVERGENT B0 ;  /* 0x0000000000007941 */ /* 0x000fea0003800200 */
.L_x_82:
[----:B------:R-:W-:Y:S01]  /*70c0*/  NOP ;  /* 0x0000000000007918 */ /* 0x000fe20000000000 */
[----:B------:R-:W-:Y:S01]  /*70d0*/  BSSY.RECONVERGENT B0, `(.L_x_84) ;  /* 0x0000011000007945 */ /* 0x000fe20003800200 */
[----:B------:R-:W-:Y:S01]  /*70e0*/  ISETP.GE.AND P3, PT, R8, R9, PT ;  /* 0x000000090800720c */ /* 0x000fe20003f66270 */
[----:B------:R-:W-:Y:S02]  /*70f0*/  VIADD R8, R3, 0xd80 ;  /* 0x00000d8003087836 */ /* 0x000fe40000000000 */
[----:B------:R-:W-:Y:S10]  /*7100*/  @P4 BRA `(.L_x_85) ;  /* 0x0000000000344947 */ /* 0x000ff40003800000 */
[----:B------:R-:W4:Y:S01]  /*7110*/  LDS R0, [R22+0x1200] ;  /* 0x0012000016007984 */ /* 0x000f220000000800 */
[----:B------:R-:W4:Y:S01]  /*7120*/  LDCU UR5, c[0x0][0x3c4] ;  /* 0x00007880ff0577ac */ /* 0x000f220008000800 */
[----:B------:R-:W5:Y:S01]  /*7130*/  LDCU.64 UR8, c[0x0][0x3a0] ;  /* 0x00007400ff0877ac */ /* 0x000f620008000a00 */
[----:B----4-:R-:W-:Y:S02]  /*7140*/  SHF.R.U32.HI R6, RZ, UR5, R0 ;  /* 0x00000005ff067c19 */ /* 0x010fe40008011600 */
[----:B-123--:R-:W-:Y:S02]  /*7150*/  LOP3.LUT R13, R0, 0x80000000, RZ, 0x3c, !PT ;  /* 0x80000000000d7812 */ /* 0x00efe400078e3cff */
[----:B------:R-:W-:-:S05]  /*7160*/  LOP3.LUT R6, R6, UR4, RZ, 0x30, !PT ;  /* 0x0000000406067c12 */ /* 0x000fca000f8e30ff */
[----:B------:R-:W-:-:S05]  /*7170*/  IMAD R6, R6, 0x8, R7 ;  /* 0x0000000806067824 */ /* 0x000fca00078e0207 */
[----:B------:R-:W1:Y:S02]  /*7180*/  LDS.64 R10, [R6+0x6600] ;  /* 0x00660000060a7984 */ /* 0x000e640000000a00 */
[----:B-1----:R-:W-:-:S05]  /*7190*/  IADD3 R12, P4, PT, R10, R3, RZ ;  /* 0x000000030a0c7210 */ /* 0x002fca0007f9e0ff */
[----:B------:R-:W-:Y:S01]  /*71a0*/  IMAD.X R11, RZ, RZ, R11, P4 ;  /* 0x000000ffff0b7224 */ /* 0x000fe200020e060b */
[----:B-----5:R-:W-:-:S04]  /*71b0*/  LEA R10, P4, R12, UR8, 0x2 ;  /* 0x000000080c0a7c11 */ /* 0x020fc8000f8810ff */
[----:B------:R-:W-:-:S05]  /*71c0*/  LEA.HI.X R11, R12, UR9, R11, 0x2, P4 ;  /* 0x000000090c0b7c11 */ /* 0x000fca000a0f140b */
[----:B------:R4:W-:Y:S04]  /*71d0*/  STG.E desc[UR6][R10.64+0x1200], R13 ;  /* 0x0012000d0a007986 */ /* 0x0009e8000c101906 */
.L_x_85:
[----:B------:R-:W-:Y:S05]  /*71e0*/  BSYNC.RECONVERGENT B0 ;  /* 0x0000000000007941 */ /* 0x000fea0003800200 */
.L_x_84:
[----:B------:R-:W-:Y:S01]  /*71f0*/  NOP ;  /* 0x0000000000007918 */ /* 0x000fe20000000000 */
[----:B------:R-:W-:Y:S01]  /*7200*/  BSSY.RECONVERGENT B0, `(.L_x_86) ;  /* 0x0000011000007945 */ /* 0x000fe20003800200 */
[----:B------:R-:W-:Y:S01]  /*7210*/  ISETP.GE.AND P4, PT, R8, R9, PT ;  /* 0x000000090800720c */ /* 0x000fe20003f86270 */
[----:B------:R-:W-:Y:S02]  /*7220*/  VIADD R8, R3, 0xf00 ;  /* 0x00000f0003087836 */ /* 0x000fe40000000000 */
[----:B------:R-:W-:Y:S10]  /*7230*/  @P5 BRA `(.L_x_87) ;  /* 0x0000000000345947 */ /* 0x000ff40003800000 */
[----:B------:R-:W5:Y:S01]  /*7240*/  LDS R0, [R22+0x1800] ;  /* 0x0018000016007984 */ /* 0x000f620000000800 */
[----:B------:R-:W5:Y:S01]  /*7250*/  LDCU UR5, c[0x0][0x3c4] ;  /* 0x00007880ff0577ac */ /* 0x000f620008000800 */
[----:B------:R-:W0:Y:S01]  /*7260*/  LDCU.64 UR8, c[0x0][0x3a0] ;  /* 0x00007400ff0877ac */ /* 0x000e220008000a00 */
[----:B-----5:R-:W-:Y:S02]  /*7270*/  SHF.R.U32.HI R6, RZ, UR5, R0 ;  /* 0x00000005ff067c19 */ /* 0x020fe40008011600 */
[----:B-1234-:R-:W-:Y:S02]  /*7280*/  LOP3.LUT R13, R0, 0x80000000, RZ, 0x3c, !PT ;  /* 0x80000000000d7812 */ /* 0x01efe400078e3cff */
[----:B------:R-:W-:-:S05]  /*7290*/  LOP3.LUT R6, R6, UR4, RZ, 0x30, !PT ;  /* 0x0000000406067c12 */ /* 0x000fca000f8e30ff */
[----:B------:R-:W-:-:S05]  /*72a0*/  IMAD R6, R6, 0x8, R7 ;  /* 0x0000000806067824 */ /* 0x000fca00078e0207 */
[----:B------:R-:W1:Y:S02]  /*72b0*/  LDS.64 R10, [R6+0x6600] ;  /* 0x00660000060a7984 */ /* 0x000e640000000a00 */
[----:B-1----:R-:W-:-:S05]  /*72c0*/  IADD3 R12, P5, PT, R10, R3, RZ ;  /* 0x000000030a0c7210 */ /* 0x002fca0007fbe0ff */
[----:B------:R-:W-:Y:S01]  /*72d0*/  IMAD.X R11, RZ, RZ, R11, P5 ;  /* 0x000000ffff0b7224 */ /* 0x000fe200028e060b */
[----:B0-----:R-:W-:-:S04]  /*72e0*/  LEA R10, P5, R12, UR8, 0x2 ;  /* 0x000000080c0a7c11 */ /* 0x001fc8000f8a10ff */
[----:B------:R-:W-:-:S05]  /*72f0*/  LEA.HI.X R11, R12, UR9, R11, 0x2, P5 ;  /* 0x000000090c0b7c11 */ /* 0x000fca000a8f140b */
[----:B------:R0:W-:Y:S04]  /*7300*/  STG.E desc[UR6][R10.64+0x1800], R13 ;  /* 0x0018000d0a007986 */ /* 0x0001e8000c101906 */
.L_x_87:
[----:B------:R-:W-:Y:S05]  /*7310*/  BSYNC.RECONVERGENT B0 ;  /* 0x0000000000007941 */ /* 0x000fea0003800200 */
.L_x_86:
        /* <DEDUP_REMOVED lines=9> */
[----:B01234-:R-:W-:Y:S02]  /*73b0*/  LOP3.LUT R13, R0, 0x80000000, RZ, 0x3c, !PT ;  /* 0x80000000000d7812 */ /* 0x01ffe400078e3cff */
[----:B------:R-:W-:-:S05]  /*73c0*/  LOP3.LUT R6, R6, UR4, RZ, 0x30, !PT ;  /* 0x0000000406067c12 */ /* 0x000fca000f8e30ff */
[----:B------:R-:W-:-:S05]  /*73d0*/  IMAD R6, R6, 0x8, R7 ;  /* 0x0000000806067824 */ /* 0x000fca00078e0207 */
[----:B------:R-:W0:Y:S02]  /*73e0*/  LDS.64 R10, [R6+0x6600] ;  /* 0x00660000060a7984 */ /* 0x000e240000000a00 */
[----:B0-----:R-:W-:-:S05]  /*73f0*/  IADD3 R12, P6, PT, R10, R3, RZ ;  /* 0x000000030a0c7210 */ /* 0x001fca0007fde0ff */
[----:B------:R-:W-:Y:S01]  /*7400*/  IMAD.X R11, RZ, RZ, R11, P6 ;  /* 0x000000ffff0b7224 */ /* 0x000fe200030e060b */
[----:B------:R-:W-:-:S04]  /*7410*/  LEA R10, P6, R12, UR8, 0x2 ;  /* 0x000000080c0a7c11 */ /* 0x000fc8000f8c10ff */
[----:B------:R-:W-:-:S05]  /*7420*/  LEA.HI.X R11, R12, UR9, R11, 0x2, P6 ;  /* 0x000000090c0b7c11 */ /* 0x000fca000b0f140b */
[----:B------:R0:W-:Y:S04]  /*7430*/  STG.E desc[UR6][R10.64+0x1e00], R13 ;  /* 0x001e000d0a007986 */ /* 0x0001e8000c101906 */
.L_x_89:
[----:B------:R-:W-:Y:S05]  /*7440*/  BSYNC.RECONVERGENT B0 ;  /* 0x0000000000007941 */ /* 0x000fea0003800200 */
.L_x_88:
        /* <DEDUP_REMOVED lines=18> */
.L_x_91:
[----:B------:R-:W-:Y:S05]  /*7570*/  BSYNC.RECONVERGENT B0 ;  /* 0x0000000000007941 */ /* 0x000fea0003800200 */
.L_x_90:
        /* <DEDUP_REMOVED lines=18> */
.L_x_93:
[----:B------:R-:W-:Y:S05]  /*76a0*/  BSYNC.RECONVERGENT B0 ;  /* 0x0000000000007941 */ /* 0x000fea0003800200 */
.L_x_92:
        /* <DEDUP_REMOVED lines=18> */
.L_x_95:
[----:B------:R-:W-:Y:S05]  /*77d0*/  BSYNC.RECONVERGENT B0 ;  /* 0x0000000000007941 */ /* 0x000fea0003800200 */
.L_x_94:
        /* <DEDUP_REMOVED lines=18> */
.L_x_97:
[----:B------:R-:W-:Y:S05]  /*7900*/  BSYNC.RECONVERGENT B0 ;  /* 0x0000000000007941 */ /* 0x000fea0003800200 */
.L_x_96:
[----:B------:R-:W-:Y:S01]  /*7910*/  NOP ;  /* 0x0000000000007918 */ /* 0x000fe20000000000 */
[----:B------:R-:W-:Y:S01]  /*7920*/  BSSY.RECONVERGENT B0, `(.L_x_98) ;  /* 0x0000011000007945 */ /* 0x000fe20003800200 */
[----:B------:R-:W-:Y:S02]  /*7930*/  ISETP.GE.AND P4, PT, R8, R9, PT ;  /* 0x000000090800720c */ /* 0x000fe40003f86270 */
[----:B------:R-:W-:Y:S01]  /*7940*/  LOP3.LUT R8, R3, 0x1800, RZ, 0xfc, !PT ;  /* 0x0000180003087812 */ /* 0x000fe200078efcff */
        /* <DEDUP_REMOVED lines=14> */
.L_x_99:
[----:B------:R-:W-:Y:S05]  /*7a30*/  BSYNC.RECONVERGENT B0 ;  /* 0x0000000000007941 */ /* 0x000fea0003800200 */
.L_x_98:
[----:B------:R-:W-:Y:S01]  /*7a40*/  NOP ;  /* 0x0000000000007918 */ /* 0x000fe20000000000 */
[----:B------:R-:W-:Y:S01]  /*7a50*/  BSSY.RECONVERGENT B0, `(.L_x_100) ;  /* 0x0000010000007945 */ /* 0x000fe20003800200 */
[----:B------:R-:W-:-:S03]  /*7a60*/  ISETP.GE.AND P5, PT, R8, R9, PT ;  /* 0x000000090800720c */ /* 0x000fc60003fa6270 */
        /* <DEDUP_REMOVED lines=14> */
.L_x_101:
[----:B------:R-:W-:Y:S05]  /*7b50*/  BSYNC.RECONVERGENT B0 ;  /* 0x0000000000007941 */ /* 0x000fea0003800200 */
.L_x_100:
[----:B------:R-:W-:Y:S01]  /*7b60*/  NOP ;  /* 0x0000000000007918 */ /* 0x000fe20000000000 */
[----:B------:R-:W-:Y:S04]  /*7b70*/  BSSY.RECONVERGENT B0, `(.L_x_102) ;  /* 0x000000f000007945 */ /* 0x000fe80003800200 */
[----:B------:R-:W-:Y:S05]  /*7b80*/  @P1 BRA `(.L_x_103) ;  /* 0x0000000000341947 */ /* 0x000fea0003800000 */
        /* <DEDUP_REMOVED lines=13> */
.L_x_103:
[----:B------:R-:W-:Y:S05]  /*7c60*/  BSYNC.RECONVERGENT B0 ;  /* 0x0000000000007941 */ /* 0x000fea0003800200 */
.L_x_102:
        /* <DEDUP_REMOVED lines=16> */
.L_x_105:
[----:B------:R-:W-:Y:S05]  /*7d70*/  BSYNC.RECONVERGENT B0 ;  /* 0x0000000000007941 */ /* 0x000fea0003800200 */
.L_x_104:
        /* <DEDUP_REMOVED lines=16> */
.L_x_107:
[----:B------:R-:W-:Y:S05]  /*7e80*/  BSYNC.RECONVERGENT B0 ;  /* 0x0000000000007941 */ /* 0x000fea0003800200 */
.L_x_106:
        /* <DEDUP_REMOVED lines=16> */
.L_x_109:
[----:B------:R-:W-:Y:S05]  /*7f90*/  BSYNC.RECONVERGENT B0 ;  /* 0x0000000000007941 */ /* 0x000fea0003800200 */
.L_x_108:
[----:B------:R-:W-:Y:S01]  /*7fa0*/  NOP ;  /* 0x0000000000007918 */ /* 0x000fe20000000000 */
[----:B------:R-:W-:Y:S04]  /*7fb0*/  BSSY.RECONVERGENT B0, `(.L_x_110) ;  /* 0x000000f000007945 */ /* 0x000fe80003800200 */
[----:B------:R-:W-:Y:S05]  /*7fc0*/  @P5 BRA `(.L_x_111) ;  /* 0x0000000000345947 */ /* 0x000fea0003800000 */
[----:B------:R-:W5:Y:S01]  /*7fd0*/  LDS R0, [R22+0x6000] ;  /* 0x0060000016007984 */ /* 0x000f620000000800 */
[----:B------:R-:W5:Y:S01]  /*7fe0*/  LDCU UR5, c[0x0][0x3c4] ;  /* 0x00007880ff0577ac */ /* 0x000f620008000800 */
[----:B------:R-:W1:Y:S01]  /*7ff0*/  LDCU.64 UR8, c[0x0][0x3a0] ;  /* 0x00007400ff0877ac */ /* 0x000e620008000a00 */
[----:B-----5:R-:W-:-:S04]  /*8000*/  SHF.R.U32.HI R6, RZ, UR5, R0 ;  /* 0x00000005ff067c19 */ /* 0x020fc80008011600 */
[----:B------:R-:W-:-:S05]  /*8010*/  LOP3.LUT R6, R6, UR4, RZ, 0x30, !PT ;  /* 0x0000000406067c12 */ /* 0x000fca000f8e30ff */
[----:B0-----:R-:W-:-:S05]  /*8020*/  IMAD R8, R6, 0x8, R7 ;  /* 0x0000000806087824 */ /* 0x001fca00078e0207 */
[----:B------:R-:W0:Y:S02]  /*8030*/  LDS.64 R6, [R8+0x6600] ;  /* 0x0066000008067984 */ /* 0x000e240000000a00 */
[----:B0-----:R-:W-:-:S05]  /*8040*/  IADD3 R9, P1, PT, R6, R3, RZ ;  /* 0x0000000306097210 */ /* 0x001fca0007f3e0ff */
[----:B-1234-:R-:W-:Y:S01]  /*8050*/  IMAD.X R10, RZ, RZ, R7, P1 ;  /* 0x000000ffff0a7224 */ /* 0x01efe200008e0607 */
[----:B------:R-:W-:-:S04]  /*8060*/  LEA R6, P1, R9, UR8, 0x2 ;  /* 0x0000000809067c11 */ /* 0x000fc8000f8210ff */
[----:B------:R-:W-:Y:S02]  /*8070*/  LEA.HI.X R7, R9, UR9, R10, 0x2, P1 ;  /* 0x0000000909077c11 */ /* 0x000fe400088f140a */
[----:B------:R-:W-:-:S05]  /*8080*/  LOP3.LUT R9, R0, 0x80000000, RZ, 0x3c, !PT ;  /* 0x8000000000097812 */ /* 0x000fca00078e3cff */
[----:B------:R0:W-:Y:S02]  /*8090*/  STG.E desc[UR6][R6.64+0x6000], R9 ;  /* 0x0060000906007986 */ /* 0x0001e4000c101906 */
.L_x_111:
[----:B------:R-:W-:Y:S05]  /*80a0*/  BSYNC.RECONVERGENT B0 ;  /* 0x0000000000007941 */ /* 0x000fea0003800200 */
.L_x_110:
[----:B------:R-:W-:Y:S01]  /*80b0*/  NOP ;  /* 0x0000000000007918 */ /* 0x000fe20000000000 */
.L_x_77:
[----:B------:R-:W5:Y:S01]  /*80c0*/  LDS R0, [R22] ;  /* 0x0000000016007984 */ /* 0x000f620000000800 */
[----:B------:R-:W5:Y:S03]  /*80d0*/  LDCU UR5, c[0x0][0x3c4] ;  /* 0x00007880ff0577ac */ /* 0x000f660008000800 */
[----:B01----:R-:W0:Y:S04]  /*80e0*/  LDS R6, [R22+0x600] ;  /* 0x0006000016067984 */ /* 0x003e280000000800 */
[----:B------:R-:W1:Y:S04]  /*80f0*/  LDS R7, [R22+0xc00] ;  /* 0x000c000016077984 */ /* 0x000e680000000800 */
[----:B------:R-:W1:Y:S04]  /*8100*/  LDS R8, [R22+0x1200] ;  /* 0x0012000016087984 */ /* 0x000e680000000800 */
[----:B------:R-:W1:Y:S04]  /*8110*/  LDS R9, [R22+0x1800] ;  /* 0x0018000016097984 */ /* 0x000e680000000800 */
[----:B--234-:R-:W2:Y:S04]  /*8120*/  LDS R10, [R22+0x1e00] ;  /* 0x001e0000160a7984 */ /* 0x01cea80000000800 */
[----:B------:R-:W3:Y:S04]  /*8130*/  LDS R11, [R22+0x2400] ;  /* 0x00240000160b7984 */ /* 0x000ee80000000800 */
[----:B------:R-:W4:Y:S04]  /*8140*/  LDS R12, [R22+0x2a00] ;  /* 0x002a0000160c7984 */ /* 0x000f280000000800 */
[----:B------:R-:W4:Y:S04]  /*8150*/  LDS R13, [R22+0x3000] ;  /* 0x00300000160d7984 */ /* 0x000f280000000800 */
[----:B------:R-:W4:Y:S04]  /*8160*/  LDS R14, [R22+0x3600] ;  /* 0x00360000160e7984 */ /* 0x000f280000000800 */
[----:B------:R-:W4:Y:S01]  /*8170*/  LDS R15, [R22+0x3c00] ;  /* 0x003c0000160f7984 */ /* 0x000f220000000800 */
[----:B-----5:R-:W-:-:S03]  /*8180*/  SHF.R.U32.HI R0, RZ, UR5, R0 ;  /* 0x00000005ff007c19 */ /* 0x020fc60008011600 */
[----:B------:R-:W5:Y:S01]  /*8190*/  LDS R16, [R22+0x4200] ;  /* 0x0042000016107984 */ /* 0x000f620000000800 */
[----:B0-----:R-:W-:-:S03]  /*81a0*/  SHF.R.U32.HI R6, RZ, UR5, R6 ;  /* 0x00000005ff067c19 */ /* 0x001fc60008011606 */
[----:B------:R-:W0:Y:S01]  /*81b0*/  LDS R17, [R22+0x4800] ;  /* 0x0048000016117984 */ /* 0x000e220000000800 */
[----:B-1----:R-:W-:-:S03]  /*81c0*/  SHF.R.U32.HI R7, RZ, UR5, R7 ;  /* 0x00000005ff077c19 */ /* 0x002fc60008011607 */
[----:B------:R-:W1:Y:S01]  /*81d0*/  LDS R18, [R22+0x4e00] ;  /* 0x004e000016127984 */ /* 0x000e620000000800 */
[----:B------:R-:W-:-:S03]  /*81e0*/  SHF.R.U32.HI R8, RZ, UR5, R8 ;  /* 0x00000005ff087c19 */ /* 0x000fc60008011608 */
[----:B------:R-:W1:Y:S01]  /*81f0*/  LDS R19, [R22+0x5400] ;  /* 0x0054000016137984 */ /* 0x000e620000000800 */
[----:B------:R-:W-:-:S03]  /*8200*/  SHF.R.U32.HI R9, RZ, UR5, R9 ;  /* 0x00000005ff097c19 */ /* 0x000fc60008011609 */
[----:B------:R-:W1:Y:S01]  /*8210*/  LDS R20, [R22+0x5a00] ;  /* 0x005a000016147984 */ /* 0x000e620000000800 */
[----:B--2---:R-:W-:-:S03]  /*8220*/  SHF.R.U32.HI R10, RZ, UR5, R10 ;  /* 0x00000005ff0a7c19 */ /* 0x004fc6000801160a */
[----:B------:R-:W2:Y:S01]  /*8230*/  LDS R21, [R22+0x6000] ;  /* 0x0060000016157984 */ /* 0x000ea20000000800 */
[----:B---3--:R-:W-:Y:S02]  /*8240*/  SHF.R.U32.HI R11, RZ, UR5, R11 ;  /* 0x00000005ff0b7c19 */ /* 0x008fe4000801160b */
[----:B----4-:R-:W-:Y:S02]  /*8250*/  SHF.R.U32.HI R12, RZ, UR5, R12 ;  /* 0x00000005ff0c7c19 */ /* 0x010fe4000801160c */
[----:B------:R-:W-:Y:S02]  /*8260*/  SHF.R.U32.HI R13, RZ, UR5, R13 ;  /* 0x00000005ff0d7c19 */ /* 0x000fe4000801160d */
[----:B------:R-:W-:Y:S02]  /*8270*/  SHF.R.U32.HI R43, RZ, UR5, R14 ;  /* 0x00000005ff2b7c19 */ /* 0x000fe4000801160e */
[----:B------:R-:W-:Y:S02]  /*8280*/  LOP3.LUT R14, R12, UR4, RZ, 0x30, !PT ;  /* 0x000000040c0e7c12 */ /* 0x000fe4000f8e30ff */
[----:B------:R-:W-:-:S02]  /*8290*/  SHF.R.U32.HI R44, RZ, UR5, R15 ;  /* 0x00000005ff2c7c19 */ /* 0x000fc4000801160f */
[----:B------:R-:W-:Y:S02]  /*82a0*/  LOP3.LUT R15, R11, UR4, RZ, 0x30, !PT ;  /* 0x000000040b0f7c12 */ /* 0x000fe4000f8e30ff */
[----:B-----5:R-:W-:Y:S02]  /*82b0*/  SHF.R.U32.HI R45, RZ, UR5, R16 ;  /* 0x00000005ff2d7c19 */ /* 0x020fe40008011610 */
[----:B------:R-:W-:Y:S02]  /*82c0*/  LOP3.LUT R16, R10, UR4, RZ, 0x30, !PT ;  /* 0x000000040a107c12 */ /* 0x000fe4000f8e30ff */
[----:B0-----:R-:W-:Y:S02]  /*82d0*/  SHF.R.U32.HI R46, RZ, UR5, R17 ;  /* 0x00000005ff2e7c19 */ /* 0x001fe40008011611 */
[----:B------:R-:W-:Y:S02]  /*82e0*/  LOP3.LUT R17, R9, UR4, RZ, 0x30, !PT ;  /* 0x0000000409117c12 */ /* 0x000fe4000f8e30ff */
[----:B-1----:R-:W-:-:S02]  /*82f0*/  SHF.R.U32.HI R47, RZ, UR5, R18 ;  /* 0x00000005ff2f7c19 */ /* 0x002fc40008011612 */
[----:B------:R-:W-:Y:S02]  /*8300*/  LOP3.LUT R18, R8, UR4, RZ, 0x30, !PT ;  /* 0x0000000408127c12 */ /* 0x000fe4000f8e30ff */
[----:B------:R-:W-:Y:S02]  /*8310*/  SHF.R.U32.HI R48, RZ, UR5, R19 ;  /* 0x00000005ff307c19 */ /* 0x000fe40008011613 */
[----:B------:R-:W-:Y:S02]  /*8320*/  LOP3.LUT R19, R7, UR4, RZ, 0x30, !PT ;  /* 0x0000000407137c12 */ /* 0x000fe4000f8e30ff */
[----:B------:R-:W-:Y:S02]  /*8330*/  SHF.R.U32.HI R49, RZ, UR5, R20 ;  /* 0x00000005ff317c19 */ /* 0x000fe40008011614 */
[----:B------:R-:W-:Y:S02]  /*8340*/  LOP3.LUT R20, R6, UR4, RZ, 0x30, !PT ;  /* 0x0000000406147c12 */ /* 0x000fe4000f8e30ff */
[----:B--2---:R-:W-:-:S02]  /*8350*/  SHF.R.U32.HI R50, RZ, UR5, R21 ;  /* 0x00000005ff327c19 */ /* 0x004fc40008011615 */
[----:B------:R-:W-:Y:S02]  /*8360*/  LOP3.LUT R21, R0, UR4, RZ, 0x30, !PT ;  /* 0x0000000400157c12 */ /* 0x000fe4000f8e30ff */
[----:B------:R-:W-:Y:S02]  /*8370*/  LOP3.LUT R13, R13, UR4, RZ, 0x30, !PT ;  /* 0x000000040d0d7c12 */ /* 0x000fe4000f8e30ff */
[----:B------:R-:W-:Y:S02]  /*8380*/  LOP3.LUT R12, R43, UR4, RZ, 0x30, !PT ;  /* 0x000000042b0c7c12 */ /* 0x000fe4000f8e30ff */
[----:B------:R-:W-:Y:S02]  /*8390*/  LOP3.LUT R11, R44, UR4, RZ, 0x30, !PT ;  /* 0x000000042c0b7c12 */ /* 0x000fe4000f8e30ff */
[----:B------:R-:W-:Y:S02]  /*83a0*/  LOP3.LUT R10, R45, UR4, RZ, 0x30, !PT ;  /* 0x000000042d0a7c12 */ /* 0x000fe4000f8e30ff */
[----:B------:R-:W-:-:S02]  /*83b0*/  LOP3.LUT R9, R46, UR4, RZ, 0x30, !PT ;  /* 0x000000042e097c12 */ /* 0x000fc4000f8e30ff */
[----:B------:R-:W-:Y:S02]  /*83c0*/  LOP3.LUT R8, R47, UR4, RZ, 0x30, !PT ;  /* 0x000000042f087c12 */ /* 0x000fe4000f8e30ff */
[----:B------:R-:W-:Y:S02]  /*83d0*/  LOP3.LUT R7, R48, UR4, RZ, 0x30, !PT ;  /* 0x0000000430077c12 */ /* 0x000fe4000f8e30ff */
[----:B------:R-:W-:Y:S02]  /*83e0*/  LOP3.LUT R6, R49, UR4, RZ, 0x30, !PT ;  /* 0x0000000431067c12 */ /* 0x000fe4000f8e30ff */
[----:B------:R-:W-:Y:S01]  /*83f0*/  LOP3.LUT R0, R50, UR4, RZ, 0x30, !PT ;  /* 0x0000000432007c12 */ /* 0x000fe2000f8e30ff */
[----:B------:R-:W-:Y:S06]  /*8400*/  @P0 BRA `(.L_x_112) ;  /* 0x0000000000640947 */ /* 0x000fec0003800000 */
[----:B------:R-:W0:Y:S01]  /*8410*/  LDCU.64 UR4, c[0x0][0x3b8] ;  /* 0x00007700ff0477ac */ /* 0x000e220008000a00 */
[----:B------:R-:W-:Y:S01]  /*8420*/  IMAD R5, R42, 0x1980, RZ ;  /* 0x000019802a057824 */ /* 0x000fe200078e02ff */
[----:B------:R-:W-:-:S04]  /*8430*/  LOP3.LUT R2, R41, 0x1f, R3, 0xf8, !PT ;  /* 0x0000001f29027812 */ /* 0x000fc800078ef803 */
[----:B------:R-:W-:-:S04]  /*8440*/  IADD3 R3, P1, PT, R5, R2, RZ ;  /* 0x0000000205037210 */ /* 0x000fc80007f3e0ff */
[----:B------:R-:W-:Y:S02]  /*8450*/  LEA.HI.X.SX32 R4, R5, RZ, 0x1, P1 ;  /* 0x000000ff05047211 */ /* 0x000fe400008f0eff */
[----:B0-----:R-:W-:-:S04]  /*8460*/  LEA R2, P1, R3, UR4, 0x2 ;  /* 0x0000000403027c11 */ /* 0x001fc8000f8210ff */
        /* <DEDUP_REMOVED lines=19> */
.L_x_112:
[----:B------:R-:W-:Y:S01]  /*85a0*/  IMAD.IADD R60, R23, 0x1, -R54 ;  /* 0x00000001173c7824 */ /* 0x000fe200078e0a36 */
[----:B------:R-:W0:Y:S01]  /*85b0*/  LDCU.64 UR4, c[0x0][0x3b8] ;  /* 0x00007700ff0477ac */ /* 0x000e220008000a00 */
[----:B------:R-:W-:-:S03]  /*85c0*/  VIADD R3, R57, 0x20 ;  /* 0x0000002039037836 */ /* 0x000fc60000000000 */
[-C--:B------:R-:W-:Y:S02]  /*85d0*/  ISETP.GE.AND P2, PT, R57, R60.reuse, PT ;  /* 0x0000003c3900720c */ /* 0x080fe40003f46270 */
[----:B------:R-:W-:Y:S01]  /*85e0*/  ISETP.GE.AND P1, PT, R3, R60, PT ;  /* 0x0000003c0300720c */ /* 0x000fe20003f26270 */
[----:B------:R-:W-:-:S05]  /*85f0*/  VIADD R3, R57, 0x40 ;  /* 0x0000004039037836 */ /* 0x000fca0000000000 */
[----:B------:R-:W-:Y:S01]  /*8600*/  ISETP.GE.AND P5, PT, R3, R60, PT ;  /* 0x0000003c0300720c */ /* 0x000fe20003fa6270 */
[----:B------:R-:W-:-:S05]  /*8610*/  VIADD R3, R57, 0x60 ;  /* 0x0000006039037836 */ /* 0x000fca0000000000 */
[----:B------:R-:W-:Y:S01]  /*8620*/  ISETP.GE.AND P4, PT, R3, R60, PT ;  /* 0x0000003c0300720c */ /* 0x000fe20003f86270 */
[----:B------:R-:W-:Y:S01]  /*8630*/  VIADD R3, R57, 0x80 ;  /* 0x0000008039037836 */ /* 0x000fe20000000000 */
[----:B0-----:R-:W-:Y:S01]  /*8640*/  IADD3 R2, P6, PT, R5, UR4, RZ ;  /* 0x0000000405027c10 */ /* 0x001fe2000ffde0ff */
[----:B------:R-:W-:-:S03]  /*8650*/  VIADD R5, R57, 0xa0 ;  /* 0x000000a039057836 */ /* 0x000fc60000000000 */
[-C--:B------:R-:W-:Y:S02]  /*8660*/  ISETP.GE.AND P3, PT, R3, R60.reuse, PT ;  /* 0x0000003c0300720c */ /* 0x080fe40003f66270 */
[----:B------:R-:W-:Y:S02]  /*8670*/  IADD3.X R3, PT, PT, R4, UR5, RZ, P6, !PT ;  /* 0x0000000504037c10 */ /* 0x000fe4000b7fe4ff */
[-C--:B------:R-:W-:Y:S01]  /*8680*/  ISETP.GE.AND P6, PT, R5, R60.reuse, PT ;  /* 0x0000003c0500720c */ /* 0x080fe20003fc6270 */
[----:B------:R-:W-:Y:S02]  /*8690*/  VIADD R5, R57, 0xc0 ;  /* 0x000000c039057836 */ /* 0x000fe40000000000 */
[----:B------:R-:W5:Y:S03]  /*86a0*/  @!P2 LDG.E R41, desc[UR6][R2.64] ;  /* 0x000000060229a981 */ /* 0x000f66000c1e1900 */
[-C--:B------:R-:W-:Y:S01]  /*86b0*/  ISETP.GE.AND P2, PT, R5, R60.reuse, PT ;  /* 0x0000003c0500720c */ /* 0x080fe20003f46270 */
[----:B------:R-:W-:Y:S01]  /*86c0*/  VIADD R5, R57, 0xe0 ;  /* 0x000000e039057836 */ /* 0x000fe20000000000 */
[----:B------:R-:W5:Y:S04]  /*86d0*/  @!P1 LDG.E R44, desc[UR6][R2.64+0x80] ;  /* 0x00008006022c9981 */ /* 0x000f68000c1e1900 */
[----:B------:R-:W-:Y:S01]  /*86e0*/  ISETP.GE.AND P1, PT, R5, R60, PT ;  /* 0x0000003c0500720c */ /* 0x000fe20003f26270 */
[----:B------:R-:W-:Y:S01]  /*86f0*/  VIADD R59, R57, 0x100 ;  /* 0x00000100393b7836 */ /* 0x000fe20000000000 */
[----:B------:R-:W5:Y:S04]  /*8700*/  @!P5 LDG.E R43, desc[UR6][R2.64+0x100] ;  /* 0x00010006022bd981 */ /* 0x000f68000c1e1900 */
[----:B------:R-:W5:Y:S04]  /*8710*/  @!P4 LDG.E R46, desc[UR6][R2.64+0x180] ;  /* 0x00018006022ec981 */ /* 0x000f68000c1e1900 */
[----:B------:R-:W5:Y:S03]  /*8720*/  @!P2 LDG.E R47, desc[UR6][R2.64+0x300] ;  /* 0x00030006022fa981 */ /* 0x000f66000c1e1900 */
[C---:B------:R-:W-:Y:S01]  /*8730*/  @!P1 IADD3 R5, P2, PT, R54.reuse, R57, RZ ;  /* 0x0000003936059210 */ /* 0x040fe20007f5e0ff */
[----:B------:R-:W5:Y:S03]  /*8740*/  @!P3 LDG.E R45, desc[UR6][R2.64+0x200] ;  /* 0x00020006022db981 */ /* 0x000f66000c1e1900 */
[----:B------:R-:W-:Y:S01]  /*8750*/  @!P1 LEA.HI.X.SX32 R62, R54, RZ, 0x1, P2 ;  /* 0x000000ff363e9211 */ /* 0x000fe200010f0eff */
[----:B------:R0:W5:Y:S01]  /*8760*/  @!P6 LDG.E R48, desc[UR6][R2.64+0x280] ;  /* 0x000280060230e981 */ /* 0x000162000c1e1900 */
[----:B------:R-:W-:-:S04]  /*8770*/  @!P1 LEA R4, P2, R5, UR4, 0x2 ;  /* 0x0000000405049c11 */ /* 0x000fc8000f8410ff */
[----:B------:R-:W-:-:S05]  /*8780*/  @!P1 LEA.HI.X R5, R5, UR5, R62, 0x2, P2 ;  /* 0x0000000505059c11 */ /* 0x000fca00090f143e */
[----:B------:R1:W5:Y:S01]  /*8790*/  @!P1 LDG.E R50, desc[UR6][R4.64+0x380] ;  /* 0x0003800604329981 */ /* 0x000362000c1e1900 */
[----:B------:R-:W-:-:S13]  /*87a0*/  ISETP.GE.AND P1, PT, R59, R60, PT ;  /* 0x0000003c3b00720c */ /* 0x000fda0003f26270 */
[----:B------:R-:W-:-:S04]  /*87b0*/  @!P1 IADD3 R59, P2, PT, R54, R57, RZ ;  /* 0x00000039363b9210 */ /* 0x000fc80007f5e0ff */
[----:B------:R-:W-:Y:S02]  /*87c0*/  @!P1 LEA.HI.X.SX32 R62, R54, RZ, 0x1, P2 ;  /* 0x000000ff363e9211 */ /* 0x000fe400010f0eff */
[----:B0-----:R-:W-:-:S04]  /*87d0*/  @!P1 LEA R2, P2, R59, UR4, 0x2 ;  /* 0x000000043b029c11 */ /* 0x001fc8000f8410ff */
[----:B------:R-:W-:Y:S01]  /*87e0*/  @!P1 LEA.HI.X R3, R59, UR5, R62, 0x2, P2 ;  /* 0x000000053b039c11 */ /* 0x000fe200090f143e */
[----:B------:R-:W-:-:S04]  /*87f0*/  VIADD R59, R57, 0x120 ;  /* 0x00000120393b7836 */ /* 0x000fc80000000000 */
[----:B------:R0:W5:Y:S01]  /*8800*/  @!P1 LDG.E R49, desc[UR6][R2.64+0x400] ;  /* 0x0004000602319981 */ /* 0x000162000c1e1900 */
[----:B------:R-:W-:-:S13]  /*8810*/  ISETP.GE.AND P1, PT, R59, R60, PT ;  /* 0x0000003c3b00720c */ /* 0x000fda0003f26270 */
[----:B------:R-:W-:-:S04]  /*8820*/  @!P1 IADD3 R59, P2, PT, R54, R57, RZ ;  /* 0x00000039363b9210 */ /* 0x000fc80007f5e0ff */
[----:B------:R-:W-:Y:S02]  /*8830*/  @!P1 LEA.HI.X.SX32 R62, R54, RZ, 0x1, P2 ;  /* 0x000000ff363e9211 */ /* 0x000fe400010f0eff */
[----:B-1----:R-:W-:-:S04]  /*8840*/  @!P1 LEA R4, P2, R59, UR4, 0x2 ;  /* 0x000000043b049c11 */ /* 0x002fc8000f8410ff */
[----:B------:R-:W-:Y:S01]  /*8850*/  @!P1 LEA.HI.X R5, R59, UR5, R62, 0x2, P2 ;  /* 0x000000053b059c11 */ /* 0x000fe200090f143e */
[----:B------:R-:W-:-:S04]  /*8860*/  VIADD R59, R57, 0x140 ;  /* 0x00000140393b7836 */ /* 0x000fc80000000000 */
        /* <DEDUP_REMOVED lines=9> */
[----:B------:R-:W-:-:S05]  /*8900*/  @!P1 IMAD R62, R42, 0x1980, RZ ;  /* 0x000019802a3e9824 */ /* 0x000fca00078e02ff */
[----:B-1----:R-:W-:-:S04]  /*8910*/  @!P1 IADD3 R5, P2, PT, R62, R57, RZ ;  /* 0x000000393e059210 */ /* 0x002fc80007f5e0ff */
[----:B------:R-:W-:Y:S02]  /*8920*/  @!P1 LEA.HI.X.SX32 R62, R62, RZ, 0x1, P2 ;  /* 0x000000ff3e3e9211 */ /* 0x000fe400010f0eff */
[----:B------:R-:W-:Y:S01]  /*8930*/  @!P1 LEA R4, P2, R5, UR4, 0x2 ;  /* 0x0000000405049c11 */ /* 0x000fe2000f8410ff */
[----:B------:R-:W-:-:S03]  /*8940*/  VIADD R59, R57, 0x180 ;  /* 0x00000180393b7836 */ /* 0x000fc60000000000 */
[----:B------:R-:W-:-:S05]  /*8950*/  @!P1 LEA.HI.X R5, R5, UR5, R62, 0x2, P2 ;  /* 0x0000000505059c11 */ /* 0x000fca00090f143e */
[----:B------:R1:W5:Y:S01]  /*8960*/  @!P1 LDG.E R56, desc[UR6][R4.64+0x580] ;  /* 0x0005800604389981 */ /* 0x000362000c1e1900 */
[----:B------:R-:W-:-:S13]  /*8970*/  ISETP.GE.AND P1, PT, R59, R60, PT ;  /* 0x0000003c3b00720c */ /* 0x000fda0003f26270 */
[----:B0-----:R-:W-:-:S05]  /*8980*/  @!P1 IMAD R2, R42, 0x1980, RZ ;  /* 0x000019802a029824 */ /* 0x001fca00078e02ff */
[----:B------:R-:W-:-:S04]  /*8990*/  @!P1 IADD3 R3, P2, PT, R2, R57, RZ ;  /* 0x0000003902039210 */ /* 0x000fc80007f5e0ff */
[----:B------:R-:W-:Y:S02]  /*89a0*/  @!P1 LEA.HI.X.SX32 R62, R2, RZ, 0x1, P2 ;  /* 0x000000ff023e9211 */ /* 0x000fe400010f0eff */
[----:B------:R-:W-:Y:S01]  /*89b0*/  @!P1 LEA R2, P2, R3, UR4, 0x2 ;  /* 0x0000000403029c11 */ /* 0x000fe2000f8410ff */
[----:B------:R-:W-:-:S03]  /*89c0*/  VIADD R59, R57, 0x1a0 ;  /* 0x000001a0393b7836 */ /* 0x000fc60000000000 */
[----:B------:R-:W-:-:S05]  /*89d0*/  @!P1 LEA.HI.X R3, R3, UR5, R62, 0x2, P2 ;  /* 0x0000000503039c11 */ /* 0x000fca00090f143e */
[----:B------:R0:W5:Y:S01]  /*89e0*/  @!P1 LDG.E R53, desc[UR6][R2.64+0x600] ;  /* 0x0006000602359981 */ /* 0x000162000c1e1900 */
[----:B------:R-:W-:-:S13]  /*89f0*/  ISETP.GE.AND P1, PT, R59, R60, PT ;  /* 0x0000003c3b00720c */ /* 0x000fda0003f26270 */
[----:B-1----:R-:W-:-:S05]  /*8a00*/  @!P1 IMAD R4, R42, 0x1980, RZ ;  /* 0x000019802a049824 */ /* 0x002fca00078e02ff */
[----:B------:R-:W-:-:S04]  /*8a10*/  @!P1 IADD3 R5, P2, PT, R4, R57, RZ ;  /* 0x0000003904059210 */ /* 0x000fc80007f5e0ff */
[----:B------:R-:W-:Y:S02]  /*8a20*/  @!P1 LEA.HI.X.SX32 R62, R4, RZ, 0x1, P2 ;  /* 0x000000ff043e9211 */ /* 0x000fe400010f0eff */
[----:B------:R-:W-:Y:S01]  /*8a30*/  @!P1 LEA R4, P2, R5, UR4, 0x2 ;  /* 0x0000000405049c11 */ /* 0x000fe2000f8410ff */
[----:B------:R-:W-:-:S03]  /*8a40*/  VIADD R59, R57, 0x1c0 ;  /* 0x000001c0393b7836 */ /* 0x000fc60000000000 */
[----:B------:R-:W-:-:S05]  /*8a50*/  @!P1 LEA.HI.X R5, R5, UR5, R62, 0x2, P2 ;  /* 0x0000000505059c11 */ /* 0x000fca00090f143e */
[----:B------:R1:W5:Y:S01]  /*8a60*/  @!P1 LDG.E R54, desc[UR6][R4.64+0x680] ;  /* 0x0006800604369981 */ /* 0x000362000c1e1900 */
[----:B------:R-:W-:Y:S01]  /*8a70*/  ISETP.GE.AND P1, PT, R59, R60, PT ;  /* 0x0000003c3b00720c */ /* 0x000fe20003f26270 */
[----:B------:R-:W-:-:S05]  /*8a80*/  VIADD R59, R57, 0x200 ;  /* 0x00000200393b7836 */ /* 0x000fca0000000000 */
[----:B------:R-:W-:-:S07]  /*8a90*/  ISETP.GE.AND P3, PT, R59, R60, PT ;  /* 0x0000003c3b00720c */ /* 0x000fce0003f66270 */
[----:B0-----:R-:W-:-:S05]  /*8aa0*/  @!P1 IMAD R2, R42, 0x1980, RZ ;  /* 0x000019802a029824 */ /* 0x001fca00078e02ff */
[C---:B------:R-:W-:Y:S01]  /*8ab0*/  @!P1 IADD3 R3, P2, PT, R2.reuse, R57, RZ ;  /* 0x0000003902039210 */ /* 0x040fe20007f5e0ff */
[----:B------:R-:W0:Y:S03]  /*8ac0*/  @!P3 S2R R59, SR_TID.X ;  /* 0x00000000003bb919 */ /* 0x000e260000002100 */
[----:B------:R-:W-:Y:S02]  /*8ad0*/  @!P1 LEA.HI.X.SX32 R62, R2, RZ, 0x1, P2 ;  /* 0x000000ff023e9211 */ /* 0x000fe400010f0eff */
[----:B------:R-:W-:Y:S01]  /*8ae0*/  @!P1 LEA R2, P2, R3, UR4, 0x2 ;  /* 0x0000000403029c11 */ /* 0x000fe2000f8410ff */
[----:B-1----:R-:W-:-:S03]  /*8af0*/  VIADD R5, R57, 0x1e0 ;  /* 0x000001e039057836 */ /* 0x002fc60000000000 */
[----:B------:R-:W-:-:S05]  /*8b00*/  @!P1 LEA.HI.X R3, R3, UR5, R62, 0x2, P2 ;  /* 0x0000000503039c11 */ /* 0x000fca00090f143e */
[----:B------:R0:W5:Y:S01]  /*8b10*/  @!P1 LDG.E R51, desc[UR6][R2.64+0x700] ;  /* 0x0007000602339981 */ /* 0x000162000c1e1900 */
[----:B------:R-:W-:-:S13]  /*8b20*/  ISETP.GE.AND P1, PT, R5, R60, PT ;  /* 0x0000003c0500720c */ /* 0x000fda0003f26270 */
[----:B------:R-:W-:-:S05]  /*8b30*/  @!P1 IMAD R4, R42, 0x1980, RZ ;  /* 0x000019802a049824 */ /* 0x000fca00078e02ff */
[C---:B------:R-:W-:Y:S02]  /*8b40*/  @!P1 IADD3 R5, P2, PT, R4.reuse, R57, RZ ;  /* 0x0000003904059210 */ /* 0x040fe40007f5e0ff */
[----:B0-----:R-:W-:Y:S02]  /*8b50*/  @!P3 LOP3.LUT R2, R59, 0x3e0, RZ, 0xc0, !PT ;  /* 0x000003e03b02b812 */ /* 0x001fe400078ec0ff */
[----:B------:R-:W-:Y:S02]  /*8b60*/  @!P1 LEA.HI.X.SX32 R60, R4, RZ, 0x1, P2 ;  /* 0x000000ff043c9211 */ /* 0x000fe400010f0eff */
[----:B------:R-:W-:Y:S02]  /*8b70*/  @!P1 LEA R4, P2, R5, UR4, 0x2 ;  /* 0x0000000405049c11 */ /* 0x000fe4000f8410ff */
[----:B------:R-:W-:Y:S01]  /*8b80*/  @!P3 LOP3.LUT R59, R59, 0x1f, RZ, 0xc0, !PT ;  /* 0x0000001f3b3bb812 */ /* 0x000fe200078ec0ff */
[----:B------:R-:W-:Y:S01]  /*8b90*/  @!P3 IMAD R3, R42, 0x1980, RZ ;  /* 0x000019802a03b824 */ /* 0x000fe200078e02ff */
[----:B------:R-:W-:-:S03]  /*8ba0*/  @!P1 LEA.HI.X R5, R5, UR5, R60, 0x2, P2 ;  /* 0x0000000505059c11 */ /* 0x000fc600090f143c */
[----:B------:R-:W-:Y:S02]  /*8bb0*/  @!P3 IMAD R2, R2, 0x11, R59 ;  /* 0x000000110202b824 */ /* 0x000fe400078e023b */
[----:B------:R1:W5:Y:S03]  /*8bc0*/  @!P1 LDG.E R58, desc[UR6][R4.64+0x780] ;  /* 0x00078006043a9981 */ /* 0x000366000c1e1900 */
[----:B------:R-:W-:-:S04]  /*8bd0*/  @!P3 IADD3 R59, P1, PT, R3, R2, RZ ;  /* 0x00000002033bb210 */ /* 0x000fc80007f3e0ff */
[----:B------:R-:W-:Y:S02]  /*8be0*/  @!P3 LEA.HI.X.SX32 R60, R3, RZ, 0x1, P1 ;  /* 0x000000ff033cb211 */ /* 0x000fe400008f0eff */
[----:B------:R-:W-:-:S04]  /*8bf0*/  @!P3 LEA R2, P1, R59, UR4, 0x2 ;  /* 0x000000043b02bc11 */ /* 0x000fc8000f8210ff */
[----:B------:R-:W-:-:S05]  /*8c00*/  @!P3 LEA.HI.X R3, R59, UR5, R60, 0x2, P1 ;  /* 0x000000053b03bc11 */ /* 0x000fca00088f143c */
[----:B------:R1:W5:Y:S04]  /*8c10*/  @!P3 LDG.E R57, desc[UR6][R2.64+0x800] ;  /* 0x000800060239b981 */ /* 0x000368000c1e1900 */
.L_x_113:
[----:B------:R-:W-:Y:S08]  /*8c20*/  BAR.SYNC.DEFER_BLOCKING 0x0 ;  /* 0x0000000000007b1d */ /* 0x000ff00000010000 */
[----:B------:R-:W2:Y:S01]  /*8c30*/  S2UR UR5, SR_CgaCtaId ;  /* 0x00000000000579c3 */ /* 0x000ea20000008800 */
[----:B------:R-:W-:Y:S01]  /*8c40*/  UMOV UR4, 0x400 ;  /* 0x0000040000047882 */ /* 0x000fe20000000000 */
[----:B01----:R-:W0:Y:S01]  /*8c50*/  S2R R2, SR_TID.X ;  /* 0x0000000000027919 */ /* 0x003e220000002100 */
[----:B-----5:R1:W-:Y:S04]  /*8c60*/  STS [R40+-0x4], R41 ;  /* 0xfffffc2928007388 */ /* 0x0203e80000000800 */
[----:B------:R1:W-:Y:S01]  /*8c70*/  STS [R39+-0x4], R44 ;  /* 0xfffffc2c27007388 */ /* 0x0003e20000000800 */
[----:B--2---:R-:W-:-:S03]  /*8c80*/  ULEA UR4, UR5, UR4, 0x18 ;  /* 0x0000000405047291 */ /* 0x004fc6000f8ec0ff */
[----:B------:R1:W-:Y:S04]  /*8c90*/  STS [R38+-0x4], R43 ;  /* 0xfffffc2b26007388 */ /* 0x0003e80000000800 */
        /* <DEDUP_REMOVED lines=13> */
[----:B------:R1:W-:Y:S01]  /*8d70*/  STS [R24+-0x4], R57 ;  /* 0xfffffc3918007388 */ /* 0x0003e20000000800 */
[----:B------:R-:W-:Y:S06]  /*8d80*/  BAR.SYNC.DEFER_BLOCKING 0x0 ;  /* 0x0000000000007b1d */ /* 0x000fec0000010000 */
[----:B0-----:R-:W-:Y:S05]  /*8d90*/  @P0 BRA `(.L_x_114) ;  /* 0x00000008006c0947 */ /* 0x001fea0003800000 */
[----:B------:R-:W-:Y:S01]  /*8da0*/  LEA R21, R21, UR4, 0x3 ;  /* 0x0000000415157c11 */ /* 0x000fe2000f8e18ff */
[----:B------:R-:W-:Y:S01]  /*8db0*/  LDS R3, [R22] ;  /* 0x0000000016037984 */ /* 0x000fe20000000800 */
[----:B------:R-:W0:Y:S01]  /*8dc0*/  LDCU.64 UR8, c[0x0][0x3b0] ;  /* 0x00007600ff0877ac */ /* 0x000e220008000a00 */
[----:B-1----:R-:W-:Y:S02]  /*8dd0*/  LEA R26, R20, UR4, 0x3 ;  /* 0x00000004141a7c11 */ /* 0x002fe4000f8e18ff */
[----:B------:R-:W1:Y:S01]  /*8de0*/  LDS.64 R4, [R21+0x6600] ;  /* 0x0066000015047984 */ /* 0x000e620000000a00 */
[----:B------:R-:W-:Y:S02]  /*8df0*/  LEA R19, R19, UR4, 0x3 ;  /* 0x0000000413137c11 */ /* 0x000fe4000f8e18ff */
[----:B------:R-:W-:Y:S02]  /*8e00*/  LEA R17, R17, UR4, 0x3 ;  /* 0x0000000411117c11 */ /* 0x000fe4000f8e18ff */
[----:B------:R-:W-:-:S02]  /*8e10*/  LEA R15, R15, UR4, 0x3 ;  /* 0x000000040f0f7c11 */ /* 0x000fc4000f8e18ff */
[----:B------:R-:W-:Y:S02]  /*8e20*/  LEA R13, R13, UR4, 0x3 ;  /* 0x000000040d0d7c11 */ /* 0x000fe4000f8e18ff */
[----:B------:R-:W-:Y:S02]  /*8e30*/  LEA R11, R11, UR4, 0x3 ;  /* 0x000000040b0b7c11 */ /* 0x000fe4000f8e18ff */
[----:B------:R-:W-:Y:S02]  /*8e40*/  LEA R9, R9, UR4, 0x3 ;  /* 0x0000000409097c11 */ /* 0x000fe4000f8e18ff */
[----:B------:R-:W-:Y:S02]  /*8e50*/  LEA R7, R7, UR4, 0x3 ;  /* 0x0000000407077c11 */ /* 0x000fe4000f8e18ff */
[----:B-1----:R-:W-:-:S05]  /*8e60*/  IADD3 R4, P0, PT, R4, R2, RZ ;  /* 0x0000000204047210 */ /* 0x002fca0007f1e0ff */
[----:B------:R-:W-:Y:S01]  /*8e70*/  IMAD.X R5, RZ, RZ, R5, P0 ;  /* 0x000000ffff057224 */ /* 0x000fe200000e0605 */
[----:B0-----:R-:W-:-:S04]  /*8e80*/  LEA R24, P0, R4, UR8, 0x2 ;  /* 0x0000000804187c11 */ /* 0x001fc8000f8010ff */
[----:B------:R-:W-:-:S05]  /*8e90*/  LEA.HI.X R25, R4, UR9, R5, 0x2, P0 ;  /* 0x0000000904197c11 */ /* 0x000fca00080f1405 */
[----:B------:R-:W-:Y:S01]  /*8ea0*/  STG.E desc[UR6][R24.64], R3 ;  /* 0x0000000318007986 */ /* 0x000fe2000c101906 */
[----:B------:R-:W-:-:S03]  /*8eb0*/  NOP ;  /* 0x0000000000007918 */ /* 0x000fc60000000000 */
[----:B------:R0:W1:Y:S04]  /*8ec0*/  LDS.64 R4, [R26+0x6600] ;  /* 0x006600001a047984 */ /* 0x0000680000000a00 */
[----:B------:R-:W2:Y:S01]  /*8ed0*/  LDS R23, [R22+0x600] ;  /* 0x0006000016177984 */ /* 0x000ea20000000800 */
[----:B0-----:R-:W-:Y:S02]  /*8ee0*/  LEA R26, R18, UR4, 0x3 ;  /* 0x00000004121a7c11 */ /* 0x001fe4000f8e18ff */
[----:B-1----:R-:W-:-:S05]  /*8ef0*/  IADD3 R4, P0, PT, R4, R2, RZ ;  /* 0x0000000204047210 */ /* 0x002fca0007f1e0ff */
[----:B------:R-:W-:Y:S01]  /*8f00*/  IMAD.X R5, RZ, RZ, R5, P0 ;  /* 0x000000ffff057224 */ /* 0x000fe200000e0605 */
[----:B------:R-:W-:-:S04]  /*8f10*/  LEA R20, P0, R4, UR8, 0x2 ;  /* 0x0000000804147c11 */ /* 0x000fc8000f8010ff */
[----:B------:R-:W-:-:S05]  /*8f20*/  LEA.HI.X R21, R4, UR9, R5, 0x2, P0 ;  /* 0x0000000904157c11 */ /* 0x000fca00080f1405 */
[----:B--2---:R-:W-:Y:S01]  /*8f30*/  STG.E desc[UR6][R20.64+0x600], R23 ;  /* 0x0006001714007986 */ /* 0x004fe2000c101906 */
[----:B------:R-:W-:-:S03]  /*8f40*/  NOP ;  /* 0x0000000000007918 */ /* 0x000fc60000000000 */
[----:B------:R-:W0:Y:S04]  /*8f50*/  LDS.64 R4, [R19+0x6600] ;  /* 0x0066000013047984 */ /* 0x000e280000000a00 */
[----:B------:R-:W1:Y:S01]  /*8f60*/  LDS R3, [R22+0xc00] ;  /* 0x000c000016037984 */ /* 0x000e620000000800 */
[----:B0-----:R-:W-:-:S05]  /*8f70*/  IADD3 R4, P0, PT, R4, R2, RZ ;  /* 0x0000000204047210 */ /* 0x001fca0007f1e0ff */
[----:B------:R-:W-:Y:S01]  /*8f80*/  IMAD.X R5, RZ, RZ, R5, P0 ;  /* 0x000000ffff057224 */ /* 0x000fe200000e0605 */
[----:B------:R-:W-:-:S04]  /*8f90*/  LEA R24, P0, R4, UR8, 0x2 ;  /* 0x0000000804187c11 */ /* 0x000fc8000f8010ff */
[----:B------:R-:W-:-:S05]  /*8fa0*/  LEA.HI.X R25, R4, UR9, R5, 0x2, P0 ;  /* 0x0000000904197c11 */ /* 0x000fca00080f1405 */
[----:B-1----:R0:W-:Y:S01]  /*8fb0*/  STG.E desc[UR6][R24.64+0xc00], R3 ;  /* 0x000c000318007986 */ /* 0x0021e2000c101906 */
[----:B------:R-:W-:-:S03]  /*8fc0*/  NOP ;  /* 0x0000000000007918 */ /* 0x000fc60000000000 */
[----:B------:R-:W1:Y:S04]  /*8fd0*/  LDS.64 R4, [R26+0x6600] ;  /* 0x006600001a047984 */ /* 0x000e680000000a00 */
        /* <DEDUP_REMOVED lines=99> */
[----:B-1----:R-:W-:Y:S01]  /*9610*/  STG.E desc[UR6][R10.64+0x5400], R3 ;  /* 0x005400030a007986 */ /* 0x002fe2000c101906 */
[----:B------:R-:W-:-:S03]  /*9620*/  NOP ;  /* 0x0000000000007918 */ /* 0x000fc60000000000 */
[----:B------:R-:W0:Y:S04]  /*9630*/  LDS.64 R4, [R12+0x6600] ;  /* 0x006600000c047984 */ /* 0x000e280000000a00 */
[----:B------:R-:W1:Y:S01]  /*9640*/  LDS R9, [R22+0x5a00] ;  /* 0x005a000016097984 */ /* 0x000e620000000800 */
[----:B0-----:R-:W-:-:S05]  /*9650*/  IADD3 R4, P0, PT, R4, R2, RZ ;  /* 0x0000000204047210 */ /* 0x001fca0007f1e0ff */
[----:B------:R-:W-:Y:S01]  /*9660*/  IMAD.X R5, RZ, RZ, R5, P0 ;  /* 0x000000ffff057224 */ /* 0x000fe200000e0605 */
[----:B------:R-:W-:-:S04]  /*9670*/  LEA R6, P0, R4, UR8, 0x2 ;  /* 0x0000000804067c11 */ /* 0x000fc8000f8010ff */
[----:B------:R-:W-:Y:S02]  /*9680*/  LEA.HI.X R7, R4, UR9, R5, 0x2, P0 ;  /* 0x0000000904077c11 */ /* 0x000fe400080f1405 */
[----:B------:R-:W-:-:S03]  /*9690*/  LEA R4, R0, UR4, 0x3 ;  /* 0x0000000400047c11 */ /* 0x000fc6000f8e18ff */
[----:B-1----:R-:W-:Y:S01]  /*96a0*/  STG.E desc[UR6][R6.64+0x5a00], R9 ;  /* 0x005a000906007986 */ /* 0x002fe2000c101906 */
        /* <DEDUP_REMOVED lines=8> */
[----:B------:R-:W-:Y:S01]  /*9730*/  NOP ;  /* 0x0000000000007918 */ /* 0x000fe20000000000 */
[----:B------:R-:W-:Y:S05]  /*9740*/  EXIT ;  /* 0x000000000000794d */ /* 0x000fea0003800000 */
.L_x_114:
[----:B------:R-:W-:Y:S01]  /*9750*/  LEA R21, R21, UR4, 0x3 ;  /* 0x0000000415157c11 */ /* 0x000fe2000f8e18ff */
[----:B------:R-:W-:Y:S01]  /*9760*/  IMAD R23, R42, -0x1980, R23 ;  /* 0xffffe6802a177824 */ /* 0x000fe200078e0217 */
[----:B-1----:R-:W-:Y:S01]  /*9770*/  LEA R26, R20, UR4, 0x3 ;  /* 0x00000004141a7c11 */ /* 0x002fe2000f8e18ff */
[C---:B------:R-:W-:Y:S01]  /*9780*/  VIADD R20, R2.reuse, 0x180 ;  /* 0x0000018002147836 */ /* 0x040fe20000000000 */
[----:B------:R-:W-:Y:S01]  /*9790*/  LEA R19, R19, UR4, 0x3 ;  /* 0x0000000413137c11 */ /* 0x000fe2000f8e18ff */
[----:B------:R-:W0:Y:S01]  /*97a0*/  LDS.64 R4, [R21+0x6600] ;  /* 0x0066000015047984 */ /* 0x000e220000000a00 */
[----:B------:R-:W-:Y:S02]  /*97b0*/  ISETP.GE.AND P1, PT, R2, R23, PT ;  /* 0x000000170200720c */ /* 0x000fe40003f26270 */
[----:B------:R-:W-:Y:S02]  /*97c0*/  LEA R17, R17, UR4, 0x3 ;  /* 0x0000000411117c11 */ /* 0x000fe4000f8e18ff */
[----:B------:R-:W-:-:S02]  /*97d0*/  LEA R15, R15, UR4, 0x3 ;  /* 0x000000040f0f7c11 */ /* 0x000fc4000f8e18ff */
[----:B------:R-:W-:Y:S02]  /*97e0*/  LEA R13, R13, UR4, 0x3 ;  /* 0x000000040d0d7c11 */ /* 0x000fe4000f8e18ff */
[----:B------:R-:W-:Y:S02]  /*97f0*/  LEA R11, R11, UR4, 0x3 ;  /* 0x000000040b0b7c11 */ /* 0x000fe4000f8e18ff */
[----:B------:R-:W-:Y:S02]  /*9800*/  LEA R9, R9, UR4, 0x3 ;  /* 0x0000000409097c11 */ /* 0x000fe4000f8e18ff */
[----:B------:R-:W-:Y:S01]  /*9810*/  LEA R7, R7, UR4, 0x3 ;  /* 0x0000000407077c11 */ /* 0x000fe2000f8e18ff */
[----:B------:R-:W1:Y:S01]  /*9820*/  @!P1 LDS R3, [R22] ;  /* 0x0000000016039984 */ /* 0x000e620000000800 */
[----:B------:R-:W2:Y:S01]  /*9830*/  @!P1 LDC.64 R24, c[0x0][0x3b0] ;  /* 0x0000ec00ff189b82 */ /* 0x000ea20000000a00 */
[----:B0-----:R-:W-:-:S05]  /*9840*/  @!P1 IADD3 R4, P0, PT, R4, R2, RZ ;  /* 0x0000000204049210 */ /* 0x001fca0007f1e0ff */
[----:B------:R-:W-:Y:S01]  /*9850*/  @!P1 IMAD.X R5, RZ, RZ, R5, P0 ;  /* 0x000000ffff059224 */ /* 0x000fe200000e0605 */
[----:B--2---:R-:W-:-:S04]  /*9860*/  @!P1 LEA R24, P0, R4, R24, 0x2 ;  /* 0x0000001804189211 */ /* 0x004fc800078010ff */
[----:B------:R-:W-:-:S05]  /*9870*/  @!P1 LEA.HI.X R25, R4, R25, R5, 0x2, P0 ;  /* 0x0000001904199211 */ /* 0x000fca00000f1405 */
[----:B-1----:R0:W-:Y:S01]  /*9880*/  @!P1 STG.E desc[UR6][R24.64], R3 ;  /* 0x0000000318009986 */ /* 0x0021e2000c101906 */
[----:B------:R-:W-:-:S03]  /*9890*/  NOP ;  /* 0x0000000000007918 */ /* 0x000fc60000000000 */
[----:B------:R1:W2:Y:S01]  /*98a0*/  LDS.64 R4, [R26+0x6600] ;  /* 0x006600001a047984 */ /* 0x0002a20000000a00 */
[----:B------:R-:W-:Y:S01]  /*98b0*/  ISETP.GE.AND P1, PT, R20, R23, PT ;  /* 0x000000171400720c */ /* 0x000fe20003f26270 */
[----:B0-----:R-:W-:Y:S01]  /*98c0*/  VIADD R24, R2, 0x300 ;  /* 0x0000030002187836 */ /* 0x001fe20000000000 */
[----:B-1----:R-:W-:Y:S01]  /*98d0*/  LEA R26, R18, UR4, 0x3 ;  /* 0x00000004121a7c11 */ /* 0x002fe2000f8e18ff */
[----:B------:R-:W-:-:S10]  /*98e0*/  VIADD R18, R2, 0x480 ;  /* 0x0000048002127836 */ /* 0x000fd40000000000 */
[----:B------:R-:W0:Y:S01]  /*98f0*/  @!P1 LDS R27, [R22+0x600] ;  /* 0x00060000161b9984 */ /* 0x000e220000000800 */
[----:B------:R-:W1:Y:S01]  /*9900*/  @!P1 LDC.64 R20, c[0x0][0x3b0] ;  /* 0x0000ec00ff149b82 */ /* 0x000e620000000a00 */
[----:B--2---:R-:W-:-:S05]  /*9910*/  @!P1 IADD3 R4, P0, PT, R4, R2, RZ ;  /* 0x0000000204049210 */ /* 0x004fca0007f1e0ff */
[----:B------:R-:W-:Y:S01]  /*9920*/  @!P1 IMAD.X R5, RZ, RZ, R5, P0 ;  /* 0x000000ffff059224 */ /* 0x000fe200000e0605 */
[----:B-1----:R-:W-:-:S04]  /*9930*/  @!P1 LEA R20, P0, R4, R20, 0x2 ;  /* 0x0000001404149211 */ /* 0x002fc800078010ff */
[----:B------:R-:W-:-:S05]  /*9940*/  @!P1 LEA.HI.X R21, R4, R21, R5, 0x2, P0 ;  /* 0x0000001504159211 */ /* 0x000fca00000f1405 */
[----:B0-----:R0:W-:Y:S01]  /*9950*/  @!P1 STG.E desc[UR6][R20.64+0x600], R27 ;  /* 0x0006001b14009986 */ /* 0x0011e2000c101906 */
[----:B------:R-:W-:-:S03]  /*9960*/  NOP ;  /* 0x0000000000007918 */ /* 0x000fc60000000000 */
[----:B------:R-:W1:Y:S01]  /*9970*/  LDS.64 R4, [R19+0x6600] ;  /* 0x0066000013047984 */ /* 0x000e620000000a00 */
[----:B------:R-:W-:Y:S01]  /*9980*/  ISETP.GE.AND P1, PT, R24, R23, PT ;  /* 0x000000171800720c */ /* 0x000fe20003f26270 */
[----:B0-----:R-:W-:-:S12]  /*9990*/  VIADD R20, R2, 0x600 ;  /* 0x0000060002147836 */ /* 0x001fd80000000000 */
[----:B------:R-:W0:Y:S01]  /*99a0*/  @!P1 LDS R3, [R22+0xc00] ;  /* 0x000c000016039984 */ /* 0x000e220000000800 */
[----:B------:R-:W2:Y:S01]  /*99b0*/  @!P1 LDC.64 R24, c[0x0][0x3b0] ;  /* 0x0000ec00ff189b82 */ /* 0x000ea20000000a00 */
[----:B-1----:R-:W-:-:S05]  /*99c0*/  @!P1 IADD3 R4, P0, PT, R4, R2, RZ ;  /* 0x0000000204049210 */ /* 0x002fca0007f1e0ff */
[----:B------:R-:W-:Y:S01]  /*99d0*/  @!P1 IMAD.X R5, RZ, RZ, R5, P0 ;  /* 0x000000ffff059224 */ /* 0x000fe200000e0605 */
[----:B--2---:R-:W-:-:S04]  /*99e0*/  @!P1 LEA R24, P0, R4, R24, 0x2 ;  /* 0x0000001804189211 */ /* 0x004fc800078010ff */
[----:B------:R-:W-:-:S05]  /*99f0*/  @!P1 LEA.HI.X R25, R4, R25, R5, 0x2, P0 ;  /* 0x0000001904199211 */ /* 0x000fca00000f1405 */
[----:B0-----:R0:W-:Y:S01]  /*9a00*/  @!P1 STG.E desc[UR6][R24.64+0xc00], R3 ;  /* 0x000c000318009986 */ /* 0x0011e2000c101906 */
[----:B------:R-:W-:-:S03]  /*9a10*/  NOP ;  /* 0x0000000000007918 */ /* 0x000fc60000000000 */
[----:B------:R-:W1:Y:S01]  /*9a20*/  LDS.64 R4, [R26+0x6600] ;  /* 0x006600001a047984 */ /* 0x000e620000000a00 */
[----:B------:R-:W-:Y:S02]  /*9a30*/  ISETP.GE.AND P1, PT, R18, R23, PT ;  /* 0x000000171200720c */ /* 0x000fe40003f26270 */
[----:B0-----:R-:W-:Y:S01]  /*9a40*/  LEA R24, R16, UR4, 0x3 ;  /* 0x0000000410187c11 */ /* 0x001fe2000f8e18ff */
[----:B------:R-:W-:-:S10]  /*9a50*/  VIADD R16, R2, 0x780 ;  /* 0x0000078002107836 */ /* 0x000fd40000000000 */
        /* <DEDUP_REMOVED lines=33> */
[----:B0-----:R-:W-:-:S11]  /*9c70*/  LOP3.LUT R16, R2, 0xc00, RZ, 0xfc, !PT ;  /* 0x00000c0002107812 */ /* 0x001fd600078efcff */
        /* <DEDUP_REMOVED lines=87> */
[----:B0-----:R-:W-:Y:S01]  /*a1f0*/  @!P1 STG.E desc[UR6][R8.64+0x4e00], R15 ;  /* 0x004e000f08009986 */ /* 0x001fe2000c101906 */
[----:B------:R-:W-:-:S03]  /*a200*/  NOP ;  /* 0x0000000000007918 */ /* 0x000fc60000000000 */
[----:B------:R-:W0:Y:S01]  /*a210*/  LDS.64 R4, [R7+0x6600] ;  /* 0x0066000007047984 */ /* 0x000e220000000a00 */
[----:B------:R-:W-:-:S13]  /*a220*/  ISETP.GE.AND P1, PT, R10, R23, PT ;  /* 0x000000170a00720c */ /* 0x000fda0003f26270 */
[----:B------:R-:W1:Y:S01]  /*a230*/  @!P1 LDS R3, [R22+0x5400] ;  /* 0x0054000016039984 */ /* 0x000e620000000800 */
[----:B------:R-:W2:Y:S01]  /*a240*/  @!P1 LDC.64 R10, c[0x0][0x3b0] ;  /* 0x0000ec00ff0a9b82 */ /* 0x000ea20000000a00 */
[----:B0-----:R-:W-:-:S05]  /*a250*/  @!P1 IADD3 R4, P0, PT, R4, R2, RZ ;  /* 0x0000000204049210 */ /* 0x001fca0007f1e0ff */
[----:B------:R-:W-:Y:S01]  /*a260*/  @!P1 IMAD.X R5, RZ, RZ, R5, P0 ;  /* 0x000000ffff059224 */ /* 0x000fe200000e0605 */
[----:B--2---:R-:W-:-:S04]  /*a270*/  @!P1 LEA R10, P0, R4, R10, 0x2 ;  /* 0x0000000a040a9211 */ /* 0x004fc800078010ff */
[----:B------:R-:W-:-:S05]  /*a280*/  @!P1 LEA.HI.X R11, R4, R11, R5, 0x2, P0 ;  /* 0x0000000b040b9211 */ /* 0x000fca00000f1405 */
[----:B-1----:R-:W-:Y:S01]  /*a290*/  @!P1 STG.E desc[UR6][R10.64+0x5400], R3 ;  /* 0x005400030a009986 */ /* 0x002fe2000c101906 */
        /* <DEDUP_REMOVED lines=8> */
[----:B------:R-:W-:Y:S02]  /*a320*/  @!P1 LEA.HI.X R7, R4, R7, R5, 0x2, P0 ;  /* 0x0000000704079211 */ /* 0x000fe400000f1405 */
[----:B------:R-:W-:Y:S02]  /*a330*/  LEA R5, R0, UR4, 0x3 ;  /* 0x0000000400057c11 */ /* 0x000fe4000f8e18ff */
[----:B------:R-:W-:Y:S01]  /*a340*/  LOP3.LUT R0, R2, 0x1800, RZ, 0xfc, !PT ;  /* 0x0000180002007812 */ /* 0x000fe200078efcff */
[----:B-1----:R-:W-:Y:S01]  /*a350*/  @!P1 STG.E desc[UR6][R6.64+0x5a00], R9 ;  /* 0x005a000906009986 */ /* 0x002fe2000c101906 */
[----:B------:R-:W-:-:S03]  /*a360*/  NOP ;  /* 0x0000000000007918 */ /* 0x000fc60000000000 */
[----:B------:R-:W0:Y:S01]  /*a370*/  LDS.64 R4, [R5+0x6600] ;  /* 0x0066000005047984 */ /* 0x000e220000000a00 */
[----:B------:R-:W-:-:S13]  /*a380*/  ISETP.GE.AND P1, PT, R0, R23, PT ;  /* 0x000000170000720c */ /* 0x000fda0003f26270 */
[----:B------:R-:W1:Y:S01]  /*a390*/  @!P1 LDS R11, [R22+0x6000] ;  /* 0x00600000160b9984 */ /* 0x000e620000000800 */
[----:B------:R-:W2:Y:S01]  /*a3a0*/  @!P1 LDC.64 R12, c[0x0][0x3b0] ;  /* 0x0000ec00ff0c9b82 */ /* 0x000ea20000000a00 */
[----:B0-----:R-:W-:-:S05]  /*a3b0*/  IADD3 R0, P0, PT, R4, R2, RZ ;  /* 0x0000000204007210 */ /* 0x001fca0007f1e0ff */
[----:B------:R-:W-:Y:S01]  /*a3c0*/  IMAD.X R4, RZ, RZ, R5, P0 ;  /* 0x000000ffff047224 */ /* 0x000fe200000e0605 */
[----:B--2---:R-:W-:-:S04]  /*a3d0*/  @!P1 LEA R2, P0, R0, R12, 0x2 ;  /* 0x0000000c00029211 */ /* 0x004fc800078010ff */
[----:B------:R-:W-:-:S05]  /*a3e0*/  @!P1 LEA.HI.X R3, R0, R13, R4, 0x2, P0 ;  /* 0x0000000d00039211 */ /* 0x000fca00000f1404 */
[----:B-1----:R-:W-:Y:S01]  /*a3f0*/  @!P1 STG.E desc[UR6][R2.64+0x6000], R11 ;  /* 0x0060000b02009986 */ /* 0x002fe2000c101906 */
[----:B------:R-:W-:Y:S01]  /*a400*/  NOP ;  /* 0x0000000000007918 */ /* 0x000fe20000000000 */
[----:B------:R-:W-:Y:S05]  /*a410*/  EXIT ;  /* 0x000000000000794d */ /* 0x000fea0003800000 */
.L_x_30:
[----:B------:R-:W-:Y:S02]  /*a420*/  IMAD.MOV.U32 R58, RZ, RZ, R39 ;  /* 0x000000ffff3a7224 */ /* 0x000fe400078e0027 */
[----:B------:R-:W-:Y:S02]  /*a430*/  IMAD.MOV.U32 R49, RZ, RZ, 0x1 ;  /* 0x00000001ff317424 */ /* 0x000fe400078e00ff */
[----:B------:R-:W-:Y:S02]  /*a440*/  IMAD.MOV.U32 R60, RZ, RZ, RZ ;  /* 0x000000ffff3c7224 */ /* 0x000fe400078e00ff */
[----:B------:R-:W-:-:S07]  /*a450*/  IMAD.MOV.U32 R47, RZ, RZ, -0x1 ;  /* 0xffffffffff2f7424 */ /* 0x000fce00078e00ff */
[----:B------:R-:W-:Y:S05]  /*a460*/  WARPSYNC.COLLECTIVE R47, `(.L_x_115) ;  /* 0x000000002f087348 */ /* 0x000fea0003c00000 */
[----:B------:R0:W1:Y:S02]  /*a470*/  SHFL.UP P0, R46, R58, R49, R60 ;  /* 0x040000313a2e7389 */ /* 0x000064000000003c */
[----:B01----:R-:W-:Y:S05]  /*a480*/  ENDCOLLECTIVE ;  /* 0x000000000000791b */ /* 0x003fea0003800000 */
.L_x_115:
[----:B------:R-:W-:Y:S02]  /*a490*/  IMAD.MOV.U32 R49, RZ, RZ, 0x2 ;  /* 0x00000002ff317424 */ /* 0x000fe400078e00ff */
[----:B------:R-:W-:-:S04]  /*a4a0*/  IMAD.MOV.U32 R40, RZ, RZ, R46 ;  /* 0x000000ffff287224 */ /* 0x000fc800078e002e */
[----:B------:R-:W-:-:S04]  /*a4b0*/  @P0 IMAD.IADD R40, R39, 0x1, R40 ;  /* 0x0000000127280824 */ /* 0x000fc800078e0228 */
[----:B------:R-:W-:-:S07]  /*a4c0*/  IMAD.MOV.U32 R58, RZ, RZ, R40 ;  /* 0x000000ffff3a7224 */ /* 0x000fce00078e0028 */
[----:B------:R-:W-:Y:S05]  /*a4d0*/  WARPSYNC.COLLECTIVE R47, `(.L_x_116) ;  /* 0x000000002f087348 */ /* 0x000fea0003c00000 */
[----:B------:R0:W1:Y:S02]  /*a4e0*/  SHFL.UP P0, R46, R58, R49, R60 ;  /* 0x040000313a2e7389 */ /* 0x000064000000003c */
[----:B01----:R-:W-:Y:S05]  /*a4f0*/  ENDCOLLECTIVE ;  /* 0x000000000000791b */ /* 0x003fea0003800000 */
.L_x_116:
[----:B------:R-:W-:Y:S02]  /*a500*/  IMAD.MOV.U32 R49, RZ, RZ, 0x4 ;  /* 0x00000004ff317424 */ /* 0x000fe400078e00ff */
[----:B------:R-:W-:-:S04]  /*a510*/  IMAD.MOV.U32 R43, RZ, RZ, R46 ;  /* 0x000000ffff2b7224 */ /* 0x000fc800078e002e */
[----:B------:R-:W-:-:S04]  /*a520*/  @P0 IMAD.IADD R43, R40, 0x1, R43 ;  /* 0x00000001282b0824 */ /* 0x000fc800078e022b */
[----:B------:R-:W-:-:S07]  /*a530*/  IMAD.MOV.U32 R58, RZ, RZ, R43 ;  /* 0x000000ffff3a7224 */ /* 0x000fce00078e002b */
[----:B------:R-:W-:Y:S05]  /*a540*/  WARPSYNC.COLLECTIVE R47, `(.L_x_117) ;  /* 0x000000002f087348 */ /* 0x000fea0003c00000 */
[----:B------:R0:W1:Y:S02]  /*a550*/  SHFL.UP P0, R46, R58, R49, R60 ;  /* 0x040000313a2e7389 */ /* 0x000064000000003c */
[----:B01----:R-:W-:Y:S05]  /*a560*/  ENDCOLLECTIVE ;  /* 0x000000000000791b */ /* 0x003fea0003800000 */
.L_x_117:
[----:B------:R-:W-:Y:S02]  /*a570*/  IMAD.MOV.U32 R49, RZ, RZ, 0x8 ;  /* 0x00000008ff317424 */ /* 0x000fe400078e00ff */
[----:B------:R-:W-:-:S04]  /*a580*/  IMAD.MOV.U32 R44, RZ, RZ, R46 ;  /* 0x000000ffff2c7224 */ /* 0x000fc800078e002e */
[----:B------:R-:W-:-:S04]  /*a590*/  @P0 IMAD.IADD R44, R43, 0x1, R44 ;  /* 0x000000012b2c0824 */ /* 0x000fc800078e022c */
[----:B------:R-:W-:-:S07]  /*a5a0*/  IMAD.MOV.U32 R58, RZ, RZ, R44 ;  /* 0x000000ffff3a7224 */ /* 0x000fce00078e002c */
[----:B------:R-:W-:Y:S05]  /*a5b0*/  WARPSYNC.COLLECTIVE R47, `(.L_x_118) ;  /* 0x000000002f087348 */ /* 0x000fea0003c00000 */
[----:B------:R0:W1:Y:S02]  /*a5c0*/  SHFL.UP P0, R46, R58, R49, R60 ;  /* 0x040000313a2e7389 */ /* 0x000064000000003c */
[----:B01----:R-:W-:Y:S05]  /*a5d0*/  ENDCOLLECTIVE ;  /* 0x000000000000791b */ /* 0x003fea0003800000 */
.L_x_118:
[----:B------:R-:W-:Y:S02]  /*a5e0*/  IMAD.MOV.U32 R49, RZ, RZ, 0x10 ;  /* 0x00000010ff317424 */ /* 0x000fe400078e00ff */
[----:B------:R-:W-:-:S04]  /*a5f0*/  IMAD.MOV.U32 R45, RZ, RZ, R46 ;  /* 0x000000ffff2d7224 */ /* 0x000fc800078e002e */
[----:B------:R-:W-:-:S04]  /*a600*/  @P0 IMAD.IADD R45, R44, 0x1, R45 ;  /* 0x000000012c2d0824 */ /* 0x000fc800078e022d */
[----:B------:R-:W-:-:S07]  /*a610*/  IMAD.MOV.U32 R58, RZ, RZ, R45 ;  /* 0x000000ffff3a7224 */ /* 0x000fce00078e002d */
[----:B------:R-:W-:Y:S05]  /*a620*/  WARPSYNC.COLLECTIVE R47, `(.L_x_119) ;  /* 0x000000002f087348 */ /* 0x000fea0003c00000 */
[----:B------:R0:W1:Y:S02]  /*a630*/  SHFL.UP P0, R46, R58, R49, R60 ;  /* 0x040000313a2e7389 */ /* 0x000064000000003c */
[----:B01----:R-:W-:Y:S05]  /*a640*/  ENDCOLLECTIVE ;  /* 0x000000000000791b */ /* 0x003fea0003800000 */
.L_x_119:
[----:B------:R-:W-:Y:S05]  /*a650*/  BRA `(.L_x_120) ;  /* 0xffffff8400407947 */ /* 0x000fea000383ffff */
.L_x_121:
[----:B------:R-:W-:-:S00]  /*a660*/  BRA `(.L_x_121) ;  /* 0xfffffffc00fc7947 */ /* 0x000fc0000383ffff */
[----:B------:R-:W-:-:S00]  /*a670*/  NOP ;  /* 0x0000000000007918 */ /* 0x000fc00000000000 */
        /* <DEDUP_REMOVED lines=8> */
.L_x_236:


//--------------------- .text._ZN3cub18CUB_300001_SM_10006detail10radix_sort33DeviceRadixSortExclusiveSumKernelINS1_5radix10policy_hubIiiyE10Policy1000EyEEvPT0_ --------------------------
	.section	.text._ZN3cub18CUB_300001_SM_10006detail10radix_sort33DeviceRadixSortExclusiveSumKernelINS1_5radix10policy_hubIiiyE10Policy1000EyEEvPT0_,"ax",@progbits
	.align	128
        .global         _ZN3cub18CUB_300001_SM_10006detail10radix_sort33DeviceRadixSortExclusiveSumKernelINS1_5radix10policy_hubIiiyE10Policy1000EyEEvPT0_
        .type           _ZN3cub18CUB_300001_SM_10006detail10radix_sort33DeviceRadixSortExclusiveSumKernelINS1_5radix10policy_hubIiiyE10Policy1000EyEEvPT0_,@function
        .size           _ZN3cub18CUB_300001_SM_10006detail10radix_sort33DeviceRadixSortExclusiveSumKernelINS1_5radix10policy_hubIiiyE10Policy1000EyEEvPT0_,(.L_x_237 - _ZN3cub18CUB_300001_SM_10006detail10radix_sort33DeviceRadixSortExclusiveSumKernelINS1_5radix10policy_hubIiiyE10Policy1000EyEEvPT0_)
        .other          _ZN3cub18CUB_300001_SM_10006detail10radix_sort33DeviceRadixSortExclusiveSumKernelINS1_5radix10policy_hubIiiyE10Policy1000EyEEvPT0_,@"STO_CUDA_ENTRY STV_DEFAULT"
_ZN3cub18CUB_300001_SM_10006detail10radix_sort33DeviceRadixSortExclusiveSumKernelINS1_5radix10policy_hubIiiyE10Policy1000EyEEvPT0_:
.text._ZN3cub18CUB_300001_SM_10006detail10radix_sort33DeviceRadixSortExclusiveSumKernelINS1_5radix10policy_hubIiiyE10Policy1000EyEEvPT0_:
[----:B------:R-:W-:Y:S01]  /*0000*/  LDC R1, c[0x0][0x37c] ;  /* 0x0000df00ff017b82 */ /* 0x000fe20000000800 */
[----:B------:R-:W0:Y:S07]  /*0010*/  S2R R18, SR_TID.X ;  /* 0x0000000000127919 */ /* 0x000e2e0000002100 */
[----:B------:R-:W1:Y:S01]  /*0020*/  LDC.64 R16, c[0x0][0x380] ;  /* 0x0000e000ff107b82 */ /* 0x000e620000000a00 */
[----:B------:R-:W2:Y:S01]  /*0030*/  LDCU.64 UR4, c[0x0][0x358] ;  /* 0x00006b00ff0477ac */ /* 0x000ea20008000a00 */
[----:B------:R-:W3:Y:S01]  /*0040*/  S2R R5, SR_CTAID.X ;  /* 0x0000000000057919 */ /* 0x000ee20000002500 */
[----:B0-----:R-:W-:Y:S01]  /*0050*/  ISETP.GT.U32.AND P1, PT, R18, 0xff, PT ;  /* 0x000000ff1200780c */ /* 0x001fe20003f24070 */
[----:B---3--:R-:W-:-:S04]  /*0060*/  IMAD R5, R5, 0x100, R18 ;  /* 0x0000010005057824 */ /* 0x008fc800078e0212 */
[----:B-1----:R-:W-:-:S08]  /*0070*/  IMAD.WIDE R16, R5, 0x8, R16 ;  /* 0x0000000805107825 */ /* 0x002fd000078e0210 */
[----:B--2---:R-:W2:Y:S01]  /*0080*/  @!P1 LDG.E.64 R2, desc[UR4][R16.64] ;  /* 0x0000000410029981 */ /* 0x004ea2000c1e1b00 */
[----:B------:R-:W-:Y:S02]  /*0090*/  MOV R0, 0x400 ;  /* 0x0000040000007802 */ /* 0x000fe40000000f00 */
[C---:B------:R-:W-:Y:S01]  /*00a0*/  ISETP.GT.U32.AND P0, PT, R18.reuse, 0x1f, PT ;  /* 0x0000001f1200780c */ /* 0x040fe20003f04070 */
[----:B------:R-:W0:Y:S02]  /*00b0*/  S2R R5, SR_CgaCtaId ;  /* 0x0000000000057919 */ /* 0x000e240000008800 */
[----:B0-----:R-:W-:Y:S02]  /*00c0*/  LEA R5, R5, R0, 0x18 ;  /* 0x0000000005057211 */ /* 0x001fe400078ec0ff */
[----:B------:R-:W-:-:S05]  /*00d0*/  LEA.HI R0, R18, R18, RZ, 0x1d ;  /* 0x0000001212007211 */ /* 0x000fca00078fe8ff */
[----:B------:R-:W-:-:S05]  /*00e0*/  IMAD R0, R0, 0x8, R5 ;  /* 0x0000000800007824 */ /* 0x000fca00078e0205 */
[----:B--2---:R0:W-:Y:S01]  /*00f0*/  STS.64 [R0+0x10], R2 ;  /* 0x0000100200007388 */ /* 0x0041e20000000a00 */
[----:B------:R-:W-:Y:S06]  /*0100*/  BAR.SYNC.DEFER_BLOCKING 0x0 ;  /* 0x0000000000007b1d */ /* 0x000fec0000010000 */
[----:B------:R-:W-:Y:S05]  /*0110*/  @P0 BRA `(.L_x_122) ;  /* 0x0000000400240947 */ /* 0x000fea0003800000 */
[----:B------:R-:W-:Y:S01]  /*0120*/  IMAD R18, R18, 0x48, R5 ;  /* 0x0000004812127824 */ /* 0x000fe200078e0205 */
[----:B------:R-:W-:-:S04]  /*0130*/  UMOV UR6, 0xffffffff ;  /* 0xffffffff00067882 */ /* 0x000fc80000000000 */
[----:B------:R-:W-:Y:S04]  /*0140*/  LDS.64 R14, [R18+0x10] ;  /* 0x00001000120e7984 */ /* 0x000fe80000000a00 */
[----:B------:R-:W-:Y:S04]  /*0150*/  LDS.64 R12, [R18+0x18] ;  /* 0x00001800120c7984 */ /* 0x000fe80000000a00 */
[----:B------:R-:W1:Y:S04]  /*0160*/  LDS.64 R10, [R18+0x20] ;  /* 0x00002000120a7984 */ /* 0x000e680000000a00 */
[----:B------:R-:W-:Y:S04]  /*0170*/  LDS.64 R8, [R18+0x28] ;  /* 0x0000280012087984 */ /* 0x000fe80000000a00 */
[----:B------:R-:W2:Y:S04]  /*0180*/  LDS.64 R6, [R18+0x30] ;  /* 0x0000300012067984 */ /* 0x000ea80000000a00 */
[----:B------:R-:W-:Y:S04]  /*0190*/  LDS.64 R4, [R18+0x38] ;  /* 0x0000380012047984 */ /* 0x000fe80000000a00 */
[----:B0-----:R-:W0:Y:S04]  /*01a0*/  LDS.64 R2, [R18+0x40] ;  /* 0x0000400012027984 */ /* 0x001e280000000a00 */
[----:B------:R-:W3:Y:S01]  /*01b0*/  LDS.64 R20, [R18+0x48] ;  /* 0x0000480012147984 */ /* 0x000ee20000000a00 */
[----:B-1----:R-:W-:-:S04]  /*01c0*/  IADD3 R19, P3, P4, R10, R12, R14 ;  /* 0x0000000c0a137210 */ /* 0x002fc80007c7e00e */
[----:B------:R-:W-:Y:S02]  /*01d0*/  IADD3.X R23, PT, PT, R11, R13, R15, P3, P4 ;  /* 0x0000000d0b177210 */ /* 0x000fe40001fe840f */
[----:B--2---:R-:W-:-:S04]  /*01e0*/  IADD3 R19, P0, P2, R6, R19, R8 ;  /* 0x0000001306137210 */ /* 0x004fc80007a1e008 */
[----:B------:R-:W-:Y:S02]  /*01f0*/  IADD3.X R23, PT, PT, R7, R23, R9, P0, P2 ;  /* 0x0000001707177210 */ /* 0x000fe400007e4409 */
[----:B0-----:R-:W-:-:S04]  /*0200*/  IADD3 R19, P3, P4, R2, R19, R4 ;  /* 0x0000001302137210 */ /* 0x001fc80007c7e004 */
[----:B---3--:R-:W-:Y:S02]  /*0210*/  IADD3 R20, P0, PT, R20, R19, RZ ;  /* 0x0000001314147210 */ /* 0x008fe40007f1e0ff */
[----:B------:R-:W-:-:S05]  /*0220*/  IADD3.X R19, PT, PT, R3, R23, R5, P3, P4 ;  /* 0x0000001703137210 */ /* 0x000fca0001fe8405 */
[----:B------:R-:W-:Y:S01]  /*0230*/  IMAD.X R19, R21, 0x1, R19, P0 ;  /* 0x0000000115137824 */ /* 0x000fe200000e0613 */
[----:B------:R-:W-:Y:S06]  /*0240*/  BRA.DIV UR6, `(.L_x_123) ;  /* 0x0000000206f07947 */ /* 0x000fec000b800000 */
[----:B------:R-:W0:Y:S04]  /*0250*/  SHFL.UP PT, R27, R20, 0x1, RZ ;  /* 0x04200000141b7989 */ /* 0x000e2800000e00ff */
[----:B------:R-:W1:Y:S01]  /*0260*/  SHFL.UP P0, R25, R19, 0x1, RZ ;  /* 0x0420000013197989 */ /* 0x000e6200000000ff */
[----:B0-----:R-:W-:-:S04]  /*0270*/  IADD3 R22, P2, PT, R27, R20, RZ ;  /* 0x000000141b167210 */ /* 0x001fc80007f5e0ff */
[----:B-1----:R-:W-:Y:S01]  /*0280*/  SEL R27, R22, R27, P0 ;  /* 0x0000001b161b7207 */ /* 0x002fe20000000000 */
[----:B------:R-:W-:-:S04]  /*0290*/  IMAD.X R26, R25, 0x1, R19, P2 ;  /* 0x00000001191a7824 */ /* 0x000fc800010e0613 */
[----:B------:R-:W0:Y:S01]  /*02a0*/  SHFL.UP PT, R28, R27, 0x2, RZ ;  /* 0x044000001b1c7989 */ /* 0x000e2200000e00ff */
[----:B------:R-:W-:-:S05]  /*02b0*/  SEL R26, R26, R25, P0 ;  /* 0x000000191a1a7207 */ /* 0x000fca0000000000 */
[----:B------:R-:W1:Y:S01]  /*02c0*/  SHFL.UP P0, R25, R26, 0x2, RZ ;  /* 0x044000001a197989 */ /* 0x000e6200000000ff */
[----:B0-----:R-:W-:-:S05]  /*02d0*/  IADD3 R21, P2, PT, R28, R27, RZ ;  /* 0x0000001b1c157210 */ /* 0x001fca0007f5e0ff */
[----:B-1----:R-:W-:Y:S01]  /*02e0*/  IMAD.X R22, R25, 0x1, R26, P2 ;  /* 0x0000000119167824 */ /* 0x002fe200010e061a */
[----:B------:R-:W-:-:S04]  /*02f0*/  SEL R28, R21, R28, P0 ;  /* 0x0000001c151c7207 */ /* 0x000fc80000000000 */
[----:B------:R-:W-:Y:S01]  /*0300*/  SEL R29, R22, R25, P0 ;  /* 0x00000019161d7207 */ /* 0x000fe20000000000 */
        /* <DEDUP_REMOVED lines=12> */
[----:B------:R0:W1:Y:S04]  /*03d0*/  SHFL.UP PT, R28, R27, 0x10, RZ ;  /* 0x060000001b1c7989 */ /* 0x00006800000e00ff */
[----:B------:R0:W2:Y:S02]  /*03e0*/  SHFL.UP P0, R25, R26, 0x10, RZ ;  /* 0x060000001a197989 */ /* 0x0000a400000000ff */
.L_x_134:
[----:B-1----:R-:W-:-:S04]  /*03f0*/  IADD3 R21, P2, PT, R28, R27, RZ ;  /* 0x0000001b1c157210 */ /* 0x002fc80007f5e0ff */
[----:B--2---:R-:W-:Y:S01]  /*0400*/  SEL R21, R21, R28, P0 ;  /* 0x0000001c15157207 */ /* 0x004fe20000000000 */
[----:B------:R-:W-:-:S05]  /*0410*/  IMAD.X R22, R25, 0x1, R26, P2 ;  /* 0x0000000119167824 */ /* 0x000fca00010e061a */
[----:B------:R-:W-:Y:S02]  /*0420*/  SEL R22, R22, R25, P0 ;  /* 0x0000001916167207 */ /* 0x000fe40000000000 */
[----:B------:R-:W-:-:S05]  /*0430*/  IADD3 R20, P0, PT, R21, -R20, RZ ;  /* 0x8000001415147210 */ /* 0x000fca0007f1e0ff */
[----:B------:R-:W-:Y:S01]  /*0440*/  IMAD.X R21, R22, 0x1, ~R19, P0 ;  /* 0x0000000116157824 */ /* 0x000fe200000e0e13 */
[----:B------:R-:W-:-:S04]  /*0450*/  IADD3 R14, P0, PT, R14, R20, RZ ;  /* 0x000000140e0e7210 */ /* 0x000fc80007f1e0ff */
[----:B------:R1:W-:Y:S01]  /*0460*/  STS.64 [R18+0x10], R20 ;  /* 0x0000101412007388 */ /* 0x0003e20000000a00 */
[----:B------:R-:W-:Y:S01]  /*0470*/  IMAD.X R15, R15, 0x1, R21, P0 ;  /* 0x000000010f0f7824 */ /* 0x000fe200000e0615 */
        /* <DEDUP_REMOVED lines=17> */
[----:B------:R-:W-:-:S05]  /*0590*/  IMAD.X R3, R3, 0x1, R5, P0 ;  /* 0x0000000103037824 */ /* 0x000fca00000e0605 */
[----:B------:R1:W-:Y:S03]  /*05a0*/  STS.64 [R18+0x48], R2 ;  /* 0x0000480212007388 */ /* 0x0003e60000000a00 */
.L_x_122:
[----:B------:R-:W-:Y:S05]  /*05b0*/  WARPSYNC.ALL ;  /* 0x0000000000007948 */ /* 0x000fea0003800000 */
[----:B------:R-:W-:Y:S06]  /*05c0*/  BAR.SYNC.DEFER_BLOCKING 0x0 ;  /* 0x0000000000007b1d */ /* 0x000fec0000010000 */
[----:B------:R-:W-:Y:S05]  /*05d0*/  @P1 EXIT ;  /* 0x000000000000194d */ /* 0x000fea0003800000 */
[----:B01----:R-:W0:Y:S04]  /*05e0*/  LDS.64 R2, [R0+0x10] ;  /* 0x0000100000027984 */ /* 0x003e280000000a00 */
[----:B0-----:R-:W-:Y:S01]  /*05f0*/  STG.E.64 desc[UR4][R16.64], R2 ;  /* 0x0000000210007986 */ /* 0x001fe2000c101b04 */
[----:B------:R-:W-:Y:S05]  /*0600*/  EXIT ;  /* 0x000000000000794d */ /* 0x000fea0003800000 */
.L_x_123:
[----:B------:R-:W-:Y:S02]  /*0610*/  IMAD.MOV.U32 R24, RZ, RZ, R20 ;  /* 0x000000ffff187224 */ /* 0x000fe400078e0014 */
[----:B------:R-:W-:Y:S02]  /*0620*/  IMAD.MOV.U32 R23, RZ, RZ, 0x1 ;  /* 0x00000001ff177424 */ /* 0x000fe400078e00ff */
[----:B------:R-:W-:Y:S02]  /*0630*/  IMAD.MOV.U32 R22, RZ, RZ, RZ ;  /* 0x000000ffff167224 */ /* 0x000fe400078e00ff */
[----:B------:R-:W-:-:S07]  /*0640*/  IMAD.MOV.U32 R21, RZ, RZ, -0x1 ;  /* 0xffffffffff157424 */ /* 0x000fce00078e00ff */
[----:B------:R-:W-:Y:S05]  /*0650*/  WARPSYNC.COLLECTIVE R21, `(.L_x_124) ;  /* 0x0000000015087348 */ /* 0x000fea0003c00000 */
[----:B------:R0:W1:Y:S02]  /*0660*/  SHFL.UP P0, R25, R24, R23, R22 ;  /* 0x0400001718197389 */ /* 0x0000640000000016 */
[----:B01----:R-:W-:Y:S05]  /*0670*/  ENDCOLLECTIVE ;  /* 0x000000000000791b */ /* 0x003fea0003800000 */
.L_x_124:
[----:B------:R-:W-:Y:S02]  /*0680*/  IMAD.MOV.U32 R24, RZ, RZ, R19 ;  /* 0x000000ffff187224 */ /* 0x000fe400078e0013 */
[----:B------:R-:W-:-:S07]  /*0690*/  IMAD.MOV.U32 R27, RZ, RZ, R25 ;  /* 0x000000ffff1b7224 */ /* 0x000fce00078e0019 */
[----:B------:R-:W-:Y:S05]  /*06a0*/  WARPSYNC.COLLECTIVE R21, `(.L_x_125) ;  /* 0x0000000015087348 */ /* 0x000fea0003c00000 */
[----:B------:R0:W1:Y:S02]  /*06b0*/  SHFL.UP P0, R25, R24, R23, R22 ;  /* 0x0400001718197389 */ /* 0x0000640000000016 */
[----:B01----:R-:W-:Y:S05]  /*06c0*/  ENDCOLLECTIVE ;  /* 0x000000000000791b */ /* 0x003fea0003800000 */
.L_x_125:
[----:B------:R-:W-:Y:S01]  /*06d0*/  IADD3 R26, P2, PT, R27, R20, RZ ;  /* 0x000000141b1a7210 */ /* 0x000fe20007f5e0ff */
[----:B------:R-:W-:-:S03]  /*06e0*/  IMAD.MOV.U32 R23, RZ, RZ, 0x2 ;  /* 0x00000002ff177424 */ /* 0x000fc600078e00ff */
[----:B------:R-:W-:Y:S01]  /*06f0*/  SEL R27, R26, R27, P0 ;  /* 0x0000001b1a1b7207 */ /* 0x000fe20000000000 */
[----:B------:R-:W-:-:S04]  /*0700*/  IMAD.X R26, R25, 0x1, R19, P2 ;  /* 0x00000001191a7824 */ /* 0x000fc800010e0613 */
[----:B------:R-:W-:Y:S01]  /*0710*/  IMAD.MOV.U32 R24, RZ, RZ, R27 ;  /* 0x000000ffff187224 */ /* 0x000fe200078e001b */
[----:B------:R-:W-:-:S07]  /*0720*/  SEL R26, R26, R25, P0 ;  /* 0x000000191a1a7207 */ /* 0x000fce0000000000 */
[----:B------:R-:W-:Y:S05]  /*0730*/  WARPSYNC.COLLECTIVE R21, `(.L_x_126) ;  /* 0x0000000015087348 */ /* 0x000fea0003c00000 */
[----:B------:R0:W1:Y:S02]  /*0740*/  SHFL.UP P0, R25, R24, R23, R22 ;  /* 0x0400001718197389 */ /* 0x0000640000000016 */
[----:B01----:R-:W-:Y:S05]  /*0750*/  ENDCOLLECTIVE ;  /* 0x000000000000791b */ /* 0x003fea0003800000 */
.L_x_126:
[----:B------:R-:W-:Y:S02]  /*0760*/  IMAD.MOV.U32 R24, RZ, RZ, R26 ;  /* 0x000000ffff187224 */ /* 0x000fe400078e001a */
[----:B------:R-:W-:-:S07]  /*0770*/  IMAD.MOV.U32 R28, RZ, RZ, R25 ;  /* 0x000000ffff1c7224 */ /* 0x000fce00078e0019 */
[----:B------:R-:W-:Y:S05]  /*0780*/  WARPSYNC.COLLECTIVE R21, `(.L_x_127) ;  /* 0x0000000015087348 */ /* 0x000fea0003c00000 */
[----:B------:R0:W1:Y:S02]  /*0790*/  SHFL.UP P0, R25, R24, R23, R22 ;  /* 0x0400001718197389 */ /* 0x0000640000000016 */
[----:B01----:R-:W-:Y:S05]  /*07a0*/  ENDCOLLECTIVE ;  /* 0x000000000000791b */ /* 0x003fea0003800000 */
.L_x_127:
        /* <DEDUP_REMOVED lines=9> */
.L_x_128:
[----:B------:R-:W-:Y:S02]  /*0840*/  IMAD.MOV.U32 R24, RZ, RZ, R29 ;  /* 0x000000ffff187224 */ /* 0x000fe400078e001d */
[----:B------:R-:W-:-:S07]  /*0850*/  IMAD.MOV.U32 R27, RZ, RZ, R25 ;  /* 0x000000ffff1b7224 */ /* 0x000fce00078e0019 */
[----:B------:R-:W-:Y:S05]  /*0860*/  WARPSYNC.COLLECTIVE R21, `(.L_x_129) ;  /* 0x0000000015087348 */ /* 0x000fea0003c00000 */
[----:B------:R0:W1:Y:S02]  /*0870*/  SHFL.UP P0, R25, R24, R23, R22 ;  /* 0x0400001718197389 */ /* 0x0000640000000016 */
[----:B01----:R-:W-:Y:S05]  /*0880*/  ENDCOLLECTIVE ;  /* 0x000000000000791b */ /* 0x003fea0003800000 */
.L_x_129:
        /* <DEDUP_REMOVED lines=9> */
.L_x_130:
[----:B------:R-:W-:Y:S02]  /*0920*/  IMAD.MOV.U32 R24, RZ, RZ, R29 ;  /* 0x000000ffff187224 */ /* 0x000fe400078e001d */
[----:B------:R-:W-:-:S07]  /*0930*/  IMAD.MOV.U32 R27, RZ, RZ, R25 ;  /* 0x000000ffff1b7224 */ /* 0x000fce00078e0019 */
[----:B------:R-:W-:Y:S05]  /*0940*/  WARPSYNC.COLLECTIVE R21, `(.L_x_131) ;  /* 0x0000000015087348 */ /* 0x000fea0003c00000 */
[----:B------:R0:W1:Y:S02]  /*0950*/  SHFL.UP P0, R25, R24, R23, R22 ;  /* 0x0400001718197389 */ /* 0x0000640000000016 */
[----:B01----:R-:W-:Y:S05]  /*0960*/  ENDCOLLECTIVE ;  /* 0x000000000000791b */ /* 0x003fea0003800000 */
.L_x_131:
        /* <DEDUP_REMOVED lines=9> */
.L_x_132:
[----:B------:R-:W-:Y:S02]  /*0a00*/  IMAD.MOV.U32 R24, RZ, RZ, R26 ;  /* 0x000000ffff187224 */ /* 0x000fe400078e001a */
[----:B------:R-:W-:-:S07]  /*0a10*/  IMAD.MOV.U32 R28, RZ, RZ, R25 ;  /* 0x000000ffff1c7224 */ /* 0x000fce00078e0019 */
[----:B------:R-:W-:Y:S05]  /*0a20*/  WARPSYNC.COLLECTIVE R21, `(.L_x_133) ;  /* 0x0000000015087348 */ /* 0x000fea0003c00000 */
[----:B------:R0:W1:Y:S02]  /*0a30*/  SHFL.UP P0, R25, R24, R23, R22 ;  /* 0x0400001718197389 */ /* 0x0000640000000016 */
[----:B01----:R-:W-:Y:S05]  /*0a40*/  ENDCOLLECTIVE ;  /* 0x000000000000791b */ /* 0x003fea0003800000 */
.L_x_133:
[----:B------:R-:W-:Y:S05]  /*0a50*/  BRA `(.L_x_134) ;  /* 0xfffffff800647947 */ /* 0x000fea000383ffff */
.L_x_135:
        /* <DEDUP_REMOVED lines=10> */
.L_x_237:


//--------------------- .text._ZN3cub18CUB_300001_SM_10006detail10radix_sort30DeviceRadixSortHistogramKernelINS1_5radix10policy_hubIiiyE10Policy1000ELNS0_9SortOrderE0EiyNS1_21identity_decomposer_tEEEvPT2_PKT1_SA_iiT3_ --------------------------
	.section	.text._ZN3cub18CUB_300001_SM_10006detail10radix_sort30DeviceRadixSortHistogramKernelINS1_5radix10policy_hubIiiyE10Policy1000ELNS0_9SortOrderE0EiyNS1_21identity_decomposer_tEEEvPT2_PKT1_SA_iiT3_,"ax",@progbits
	.align	128
        .global         _ZN3cub18CUB_300001_SM_10006detail10radix_sort30DeviceRadixSortHistogramKernelINS1_5radix10policy_hubIiiyE10Policy1000ELNS0_9SortOrderE0EiyNS1_21identity_decomposer_tEEEvPT2_PKT1_SA_iiT3_
        .type           _ZN3cub18CUB_300001_SM_10006detail10radix_sort30DeviceRadixSortHistogramKernelINS1_5radix10policy_hubIiiyE10Policy1000ELNS0_9SortOrderE0EiyNS1_21identity_decomposer_tEEEvPT2_PKT1_SA_iiT3_,@function
        .size           _ZN3cub18CUB_300001_SM_10006detail10radix_sort30DeviceRadixSortHistogramKernelINS1_5radix10policy_hubIiiyE10Policy1000ELNS0_9SortOrderE0EiyNS1_21identity_decomposer_tEEEvPT2_PKT1_SA_iiT3_,(.L_x_238 - _ZN3cub18CUB_300001_SM_10006detail10radix_sort30DeviceRadixSortHistogramKernelINS1_5radix10policy_hubIiiyE10Policy1000ELNS0_9SortOrderE0EiyNS1_21identity_decomposer_tEEEvPT2_PKT1_SA_iiT3_)
        .other          _ZN3cub18CUB_300001_SM_10006detail10radix_sort30DeviceRadixSortHistogramKernelINS1_5radix10policy_hubIiiyE10Policy1000ELNS0_9SortOrderE0EiyNS1_21identity_decomposer_tEEEvPT2_PKT1_SA_iiT3_,@"STO_CUDA_ENTRY STV_DEFAULT"
_ZN3cub18CUB_300001_SM_10006detail10radix_sort30DeviceRadixSortHistogramKernelINS1_5radix10policy_hubIiiyE10Policy1000ELNS0_9SortOrderE0EiyNS1_21identity_decomposer_tEEEvPT2_PKT1_SA_iiT3_:
.text._ZN3cub18CUB_300001_SM_10006detail10radix_sort30DeviceRadixSortHistogramKernelINS1_5radix10policy_hubIiiyE10Policy1000ELNS0_9SortOrderE0EiyNS1_21identity_decomposer_tEEEvPT2_PKT1_SA_iiT3_:
[----:B------:R-:W-:Y:S01]  /*0000*/  LDC R1, c[0x0][0x37c] ;  /* 0x0000df00ff017b82 */ /* 0x000fe20000000800 */
[----:B------:R-:W0:Y:S02]  /*0010*/  LDCU.64 UR14, c[0x0][0x390] ;  /* 0x00007200ff0e77ac */ /* 0x000e240008000a00 */
[----:B0-----:R-:W-:-:S04]  /*0020*/  ISETP.NE.U32.AND P0, PT, RZ, UR14, PT ;  /* 0x0000000eff007c0c */ /* 0x001fc8000bf05070 */
[----:B------:R-:W-:-:S13]  /*0030*/  ISETP.NE.AND.EX P0, PT, RZ, UR15, PT, P0 ;  /* 0x0000000fff007c0c */ /* 0x000fda000bf05300 */
[----:B------:R-:W-:Y:S05]  /*0040*/  @!P0 EXIT ;  /* 0x000000000000894d */ /* 0x000fea0003800000 */
[----:B------:R-:W-:Y:S01]  /*0050*/  UIADD3 UR11, UP0, UPT, UR14, -0x1, URZ ;  /* 0xffffffff0e0b7890 */ /* 0x000fe2000ff1e0ff */
[----:B------:R-:W0:Y:S01]  /*0060*/  S2R R4, SR_TID.X ;  /* 0x0000000000047919 */ /* 0x000e220000002100 */
[----:B------:R-:W1:Y:S01]  /*0070*/  LDCU.64 UR4, c[0x0][0x398] ;  /* 0x00007300ff0477ac */ /* 0x000e620008000a00 */
[----:B------:R-:W2:Y:S01]  /*0080*/  S2UR UR7, SR_CgaCtaId ;  /* 0x00000000000779c3 */ /* 0x000ea20000008800 */
[----:B------:R-:W-:Y:S01]  /*0090*/  UIADD3.X UR12, UPT, UPT, UR15, -0x1, URZ, UP0, !UPT ;  /* 0xffffffff0f0c7890 */ /* 0x000fe200087fe4ff */
[----:B------:R-:W-:Y:S01]  /*00a0*/  UMOV UR6, 0x400 ;  /* 0x0000040000067882 */ /* 0x000fe20000000000 */
[----:B------:R-:W3:Y:S05]  /*00b0*/  LDCU.64 UR20, c[0x0][0x358] ;  /* 0x00006b00ff1477ac */ /* 0x000eea0008000a00 */
[----:B------:R-:W4:Y:S01]  /*00c0*/  S2UR UR8, SR_CTAID.X ;  /* 0x00000000000879c3 */ /* 0x000f220000002500 */
[----:B------:R-:W-:Y:S01]  /*00d0*/  USHF.R.U64 UR11, UR11, 0x1e, UR12 ;  /* 0x0000001e0b0b7899 */ /* 0x000fe2000800120c */
[----:B------:R-:W0:Y:S03]  /*00e0*/  LDCU UR28, c[0x0][0x370] ;  /* 0x00006e00ff1c77ac */ /* 0x000e260008000800 */
[----:B------:R-:W-:-:S02]  /*00f0*/  UIADD3 UR11, UP0, UPT, UR11, 0x1, URZ ;  /* 0x000000010b0b7890 */ /* 0x000fc4000ff1e0ff */
[----:B-1----:R-:W-:Y:S02]  /*0100*/  UIADD3 UR4, UPT, UPT, UR5, 0x7, -UR4 ;  /* 0x0000000705047890 */ /* 0x002fe4000fffe804 */
[----:B------:R-:W-:Y:S02]  /*0110*/  ULEA.HI.X UR12, UR12, URZ, URZ, 0x2, UP0 ;  /* 0x000000ff0c0c7291 */ /* 0x000fe400080f14ff */
[----:B------:R-:W-:Y:S02]  /*0120*/  UISETP.LT.U32.AND UP0, UPT, UR11, UR14, UPT ;  /* 0x0000000e0b00728c */ /* 0x000fe4000bf01070 */
[----:B------:R-:W-:Y:S02]  /*0130*/  USHF.R.S32.HI UR5, URZ, 0x1f, UR4 ;  /* 0x0000001fff057899 */ /* 0x000fe40008011404 */
[----:B------:R-:W-:Y:S02]  /*0140*/  UISETP.LT.U32.AND.EX UP0, UPT, UR12, UR15, UPT, UP0 ;  /* 0x0000000f0c00728c */ /* 0x000fe4000bf01100 */
[----:B------:R-:W-:-:S02]  /*0150*/  ULEA.HI UR5, UR5, UR4, URZ, 0x3 ;  /* 0x0000000405057291 */ /* 0x000fc4000f8f18ff */
[----:B------:R-:W-:Y:S01]  /*0160*/  USEL UR11, UR11, UR14, UP0 ;  /* 0x0000000e0b0b7287 */ /* 0x000fe20008000000 */
[C---:B0-----:R-:W-:Y:S01]  /*0170*/  VIADD R21, R4.reuse, 0x780 ;  /* 0x0000078004157836 */ /* 0x041fe20000000000 */
[----:B------:R-:W-:Y:S02]  /*0180*/  USEL UR12, UR12, UR15, UP0 ;  /* 0x0000000f0c0c7287 */ /* 0x000fe40008000000 */
[----:B------:R-:W-:Y:S02]  /*0190*/  UISETP.GE.AND UP0, UPT, UR4, 0x8, UPT ;  /* 0x000000080400788c */ /* 0x000fe4000bf06270 */
[----:B--2---:R-:W-:Y:S02]  /*01a0*/  ULEA UR6, UR7, UR6, 0x18 ;  /* 0x0000000607067291 */ /* 0x004fe4000f8ec0ff */
[----:B------:R-:W-:Y:S02]  /*01b0*/  USHF.R.S32.HI UR5, URZ, 0x3, UR5 ;  /* 0x00000003ff057899 */ /* 0x000fe40008011405 */
[----:B------:R-:W-:Y:S01]  /*01c0*/  PLOP3.LUT P0, PT, PT, PT, UP0, 0x80, 0x8 ;  /* 0x000000000008781c */ /* 0x000fe20003f0f008 */
[----:B----4-:R-:W-:Y:S01]  /*01d0*/  USHF.L.U32 UR8, UR8, 0xb, URZ ;  /* 0x0000000b08087899 */ /* 0x010fe200080006ff */
[C---:B------:R-:W-:Y:S01]  /*01e0*/  LEA R0, R4.reuse, UR6, 0x2 ;  /* 0x0000000604007c11 */ /* 0x040fe2000f8e10ff */
[----:B------:R-:W-:Y:S01]  /*01f0*/  UIADD3 UR22, UPT, UPT, UR5, -0x1, URZ ;  /* 0xffffffff05167890 */ /* 0x000fe2000fffe0ff */
[----:B------:R-:W-:Y:S01]  /*0200*/  ISETP.GT.U32.OR P0, PT, R4, 0xff, !P0 ;  /* 0x000000ff0400780c */ /* 0x000fe20004704470 */
[----:B------:R-:W-:-:S02]  /*0210*/  ULOP3.LUT UR23, UR5, 0xf, URZ, 0xc0, !UPT ;  /* 0x0000000f05177892 */ /* 0x000fc4000f8ec0ff */
[----:B------:R-:W-:Y:S01]  /*0220*/  ULOP3.LUT UR24, UR5, 0x7, URZ, 0xc0, !UPT ;  /* 0x0000000705187892 */ /* 0x000fe2000f8ec0ff */
[----:B------:R-:W-:Y:S01]  /*0230*/  P2R R20, PR, RZ, 0x1 ;  /* 0x00000001ff147803 */ /* 0x000fe20000000000 */
[----:B------:R-:W-:Y:S02]  /*0240*/  ULOP3.LUT UR25, UR5, 0x3, URZ, 0xc0, !UPT ;  /* 0x0000000305197892 */ /* 0x000fe4000f8ec0ff */
[----:B------:R-:W-:Y:S02]  /*0250*/  ULOP3.LUT UR26, UR5, 0xffffff0, URZ, 0xc0, !UPT ;  /* 0x0ffffff0051a7892 */ /* 0x000fe4000f8ec0ff */
[----:B------:R-:W-:Y:S02]  /*0260*/  ULOP3.LUT UR27, UR5, 0xffffff8, URZ, 0xc0, !UPT ;  /* 0x0ffffff8051b7892 */ /* 0x000fe4000f8ec0ff */
[----:B------:R-:W-:Y:S01]  /*0270*/  ULOP3.LUT UR9, UR5, 0x1, URZ, 0xc0, !UPT ;  /* 0x0000000105097892 */ /* 0x000fe2000f8ec0ff */
[----:B------:R-:W-:Y:S01]  /*0280*/  UMOV UR6, URZ ;  /* 0x000000ff00067c82 */ /* 0x000fe20008000000 */
[----:B---3--:R-:W-:-:S10]  /*0290*/  UMOV UR7, URZ ;  /* 0x000000ff00077c82 */ /* 0x008fd40008000000 */
.L_x_219:
[----:B------:R-:W-:Y:S01]  /*02a0*/  ISETP.NE.AND P0, PT, R20, RZ, PT ;  /* 0x000000ff1400720c */ /* 0x000fe20003f05270 */
[----:B------:R-:W-:-:S12]  /*02b0*/  BSSY.RECONVERGENT B0, `(.L_x_136) ;  /* 0x000007c000007945 */ /* 0x000fd80003800200 */
[----:B012345:R-:W-:Y:S05]  /*02c0*/  @P0 BRA `(.L_x_137) ;  /* 0x0000000400e80947 */ /* 0x03ffea0003800000 */
[----:B------:R-:W-:Y:S02]  /*02d0*/  IMAD.U32 R2, RZ, RZ, UR22 ;  /* 0x00000016ff027e24 */ /* 0x000fe4000f8e00ff */
[----:B------:R-:W-:-:S03]  /*02e0*/  IMAD.MOV.U32 R3, RZ, RZ, RZ ;  /* 0x000000ffff037224 */ /* 0x000fc600078e00ff */
[----:B------:R-:W-:-:S13]  /*02f0*/  ISETP.GE.U32.AND P1, PT, R2, 0xf, PT ;  /* 0x0000000f0200780c */ /* 0x000fda0003f26070 */
[----:B------:R-:W-:Y:S05]  /*0300*/  @!P1 BRA `(.L_x_138) ;  /* 0x00000000005c9947 */ /* 0x000fea0003800000 */
[----:B------:R-:W-:Y:S01]  /*0310*/  VIADD R2, R0, 0x2000 ;  /* 0x0000200000027836 */ /* 0x000fe20000000000 */
[----:B------:R-:W-:-:S12]  /*0320*/  UIADD3 UR4, UPT, UPT, -UR26, URZ, URZ ;  /* 0x000000ff1a047290 */ /* 0x000fd8000fffe1ff */
.L_x_139:
[----:B------:R-:W-:Y:S01]  /*0330*/  UIADD3 UR4, UPT, UPT, UR4, 0x10, URZ ;  /* 0x0000001004047890 */ /* 0x000fe2000fffe0ff */
[----:B------:R-:W-:Y:S03]  /*0340*/  STS [R2+-0x2000], RZ ;  /* 0xffe000ff02007388 */ /* 0x000fe60000000800 */
[----:B------:R-:W-:Y:S01]  /*0350*/  UISETP.NE.AND UP0, UPT, UR4, URZ, UPT ;  /* 0x000000ff0400728c */ /* 0x000fe2000bf05270 */
        /* <DEDUP_REMOVED lines=16> */
[----:B------:R-:W-:Y:S06]  /*0460*/  BRA.U UP0, `(.L_x_139) ;  /* 0xfffffffd00b07547 */ /* 0x000fec000b83ffff */
[----:B------:R-:W-:-:S07]  /*0470*/  IMAD.U32 R3, RZ, RZ, UR26 ;  /* 0x0000001aff037e24 */ /* 0x000fce000f8e00ff */
.L_x_138:
[----:B------:R-:W-:Y:S01]  /*0480*/  ISETP.NE.AND P0, PT, RZ, UR23, PT ;  /* 0x00000017ff007c0c */ /* 0x000fe2000bf05270 */
[----:B------:R-:W-:Y:S01]  /*0490*/  IMAD.U32 R6, RZ, RZ, UR24 ;  /* 0x00000018ff067e24 */ /* 0x000fe2000f8e00ff */
[----:B------:R-:W-:-:S03]  /*04a0*/  MOV R2, UR23 ;  /* 0x0000001700027c02 */ /* 0x000fc60008000f00 */
[----:B------:R-:W-:Y:S02]  /*04b0*/  VIADD R6, R6, 0xffffffff ;  /* 0xffffffff06067836 */ /* 0x000fe40000000000 */
[----:B------:R-:W-:-:S06]  /*04c0*/  VIADD R2, R2, 0xffffffff ;  /* 0xffffffff02027836 */ /* 0x000fcc0000000000 */
[----:B------:R-:W-:Y:S05]  /*04d0*/  @!P0 BRA `(.L_x_140) ;  /* 0x00000000007c8947 */ /* 0x000fea0003800000 */
[----:B------:R-:W-:Y:S01]  /*04e0*/  ISETP.GE.U32.AND P2, PT, R2, 0x7, PT ;  /* 0x000000070200780c */ /* 0x000fe20003f46070 */
[----:B------:R-:W-:-:S12]  /*04f0*/  UISETP.NE.AND UP0, UPT, UR24, URZ, UPT ;  /* 0x000000ff1800728c */ /* 0x000fd8000bf05270 */
[----:B------:R-:W-:Y:S05]  /*0500*/  @!P2 BRA `(.L_x_141) ;  /* 0x000000000028a947 */ /* 0x000fea0003800000 */
        /* <DEDUP_REMOVED lines=10> */
.L_x_141:
[----:B------:R-:W-:Y:S05]  /*05b0*/  BRA.U !UP0, `(.L_x_140) ;  /* 0x0000000108447547 */ /* 0x000fea000b800000 */
[----:B------:R-:W-:Y:S01]  /*05c0*/  ISETP.GE.U32.AND P2, PT, R6, 0x3, PT ;  /* 0x000000030600780c */ /* 0x000fe20003f46070 */
[----:B------:R-:W-:-:S12]  /*05d0*/  UISETP.NE.AND UP0, UPT, UR25, URZ, UPT ;  /* 0x000000ff1900728c */ /* 0x000fd8000bf05270 */
[C---:B0-----:R-:W-:Y:S02]  /*05e0*/  @P2 IMAD R5, R3.reuse, 0x400, R0 ;  /* 0x0000040003052824 */ /* 0x041fe400078e0200 */
[----:B------:R-:W-:-:S03]  /*05f0*/  @P2 VIADD R3, R3, 0x4 ;  /* 0x0000000403032836 */ /* 0x000fc60000000000 */
[----:B------:R1:W-:Y:S04]  /*0600*/  @P2 STS [R5], RZ ;  /* 0x000000ff05002388 */ /* 0x0003e80000000800 */
[----:B------:R1:W-:Y:S04]  /*0610*/  @P2 STS [R5+0x400], RZ ;  /* 0x000400ff05002388 */ /* 0x0003e80000000800 */
[----:B------:R1:W-:Y:S04]  /*0620*/  @P2 STS [R5+0x800], RZ ;  /* 0x000800ff05002388 */ /* 0x0003e80000000800 */
[----:B------:R1:W-:Y:S01]  /*0630*/  @P2 STS [R5+0xc00], RZ ;  /* 0x000c00ff05002388 */ /* 0x0003e20000000800 */
[----:B------:R-:W-:Y:S05]  /*0640*/  BRA.U !UP0, `(.L_x_140) ;  /* 0x0000000108207547 */ /* 0x000fea000b800000 */
[----:B------:R-:W-:Y:S01]  /*0650*/  IMAD R3, R3, 0x400, R0 ;  /* 0x0000040003037824 */ /* 0x000fe200078e0200 */
[----:B------:R-:W-:-:S04]  /*0660*/  UISETP.NE.AND UP0, UPT, UR25, 0x1, UPT ;  /* 0x000000011900788c */ /* 0x000fc8000bf05270 */
[----:B------:R2:W-:Y:S05]  /*0670*/  STS [R3], RZ ;  /* 0x000000ff03007388 */ /* 0x0005ea0000000800 */
[----:B------:R-:W-:Y:S05]  /*0680*/  BRA.U !UP0, `(.L_x_140) ;  /* 0x0000000108107547 */ /* 0x000fea000b800000 */
[----:B------:R-:W-:Y:S01]  /*0690*/  UISETP.NE.AND UP0, UPT, UR25, 0x2, UPT ;  /* 0x000000021900788c */ /* 0x000fe2000bf05270 */
[----:B------:R3:W-:Y:S05]  /*06a0*/  STS [R3+0x400], RZ ;  /* 0x000400ff03007388 */ /* 0x0007ea0000000800 */
[----:B------:R-:W-:-:S13]  /*06b0*/  PLOP3.LUT P2, PT, PT, PT, UP0, 0x80, 0x8 ;  /* 0x000000000008781c */ /* 0x000fda0003f4f008 */
[----:B------:R3:W-:Y:S02]  /*06c0*/  @P2 STS [R3+0x800], RZ ;  /* 0x000800ff03002388 */ /* 0x0007e40000000800 */
.L_x_140:
[----:B------:R-:W-:-:S13]  /*06d0*/  ISETP.GT.U32.AND P2, PT, R4, 0x7f, PT ;  /* 0x0000007f0400780c */ /* 0x000fda0003f44070 */
[----:B------:R-:W-:Y:S05]  /*06e0*/  @P2 BRA `(.L_x_137) ;  /* 0x0000000000e02947 */ /* 0x000fea0003800000 */
[----:B--23--:R-:W-:Y:S01]  /*06f0*/  HFMA2 R3, -RZ, RZ, 0, 0 ;  /* 0x00000000ff037431 */ /* 0x00cfe200000001ff */
[----:B------:R-:W-:Y:S06]  /*0700*/  @!P1 BRA `(.L_x_142) ;  /* 0x0000000000589947 */ /* 0x000fec0003800000 */
[----:B------:R-:W-:-:S07]  /*0710*/  IMAD.MOV.U32 R3, RZ, RZ, RZ ;  /* 0x000000ffff037224 */ /* 0x000fce00078e00ff */
.L_x_143:
[C---:B012---:R-:W-:Y:S02]  /*0720*/  IMAD R5, R3.reuse, 0x400, R0 ;  /* 0x0000040003057824 */ /* 0x047fe400078e0200 */
[----:B------:R-:W-:-:S03]  /*0730*/  VIADD R3, R3, 0x10 ;  /* 0x0000001003037836 */ /* 0x000fc60000000000 */
[----:B------:R2:W-:Y:S02]  /*0740*/  STS [R5+0x200], RZ ;  /* 0x000200ff05007388 */ /* 0x0005e40000000800 */
[----:B------:R-:W-:Y:S02]  /*0750*/  ISETP.NE.AND P1, PT, R3, UR26, PT ;  /* 0x0000001a03007c0c */ /* 0x000fe4000bf25270 */
[----:B------:R2:W-:Y:S04]  /*0760*/  STS [R5+0x600], RZ ;  /* 0x000600ff05007388 */ /* 0x0005e80000000800 */
        /* <DEDUP_REMOVED lines=13> */
[----:B------:R2:W-:Y:S01]  /*0840*/  STS [R5+0x3e00], RZ ;  /* 0x003e00ff05007388 */ /* 0x0005e20000000800 */
[----:B------:R-:W-:Y:S05]  /*0850*/  @P1 BRA `(.L_x_143) ;  /* 0xfffffffc00b01947 */ /* 0x000fea000383ffff */
[----:B------:R-:W-:-:S07]  /*0860*/  IMAD.U32 R3, RZ, RZ, UR26 ;  /* 0x0000001aff037e24 */ /* 0x000fce000f8e00ff */
.L_x_142:
[----:B------:R-:W-:Y:S05]  /*0870*/  @!P0 BRA `(.L_x_137) ;  /* 0x00000000007c8947 */ /* 0x000fea0003800000 */
[----:B------:R-:W-:Y:S01]  /*0880*/  ISETP.GE.U32.AND P0, PT, R2, 0x7, PT ;  /* 0x000000070200780c */ /* 0x000fe20003f06070 */
[----:B------:R-:W-:-:S12]  /*0890*/  UISETP.NE.AND UP0, UPT, UR24, URZ, UPT ;  /* 0x000000ff1800728c */ /* 0x000fd8000bf05270 */
[----:B------:R-:W-:Y:S05]  /*08a0*/  @!P0 BRA `(.L_x_144) ;  /* 0x0000000000288947 */ /* 0x000fea0003800000 */
[C---:B------:R-:W-:Y:S02]  /*08b0*/  IMAD R2, R3.reuse, 0x400, R0 ;  /* 0x0000040003027824 */ /* 0x040fe400078e0200 */
[----:B------:R-:W-:-:S03]  /*08c0*/  VIADD R3, R3, 0x8 ;  /* 0x0000000803037836 */ /* 0x000fc60000000000 */
[----:B------:R3:W-:Y:S04]  /*08d0*/  STS [R2+0x200], RZ ;  /* 0x000200ff02007388 */ /* 0x0007e80000000800 */
[----:B------:R3:W-:Y:S04]  /*08e0*/  STS [R2+0x600], RZ ;  /* 0x000600ff02007388 */ /* 0x0007e80000000800 */
[----:B------:R3:W-:Y:S04]  /*08f0*/  STS [R2+0xa00], RZ ;  /* 0x000a00ff02007388 */ /* 0x0007e80000000800 */
[----:B------:R3:W-:Y:S04]  /*0900*/  STS [R2+0xe00], RZ ;  /* 0x000e00ff02007388 */ /* 0x0007e80000000800 */
[----:B------:R3:W-:Y:S04]  /*0910*/  STS [R2+0x1200], RZ ;  /* 0x001200ff02007388 */ /* 0x0007e80000000800 */
[----:B------:R3:W-:Y:S04]  /*0920*/  STS [R2+0x1600], RZ ;  /* 0x001600ff02007388 */ /* 0x0007e80000000800 */
[----:B------:R3:W-:Y:S04]  /*0930*/  STS [R2+0x1a00], RZ ;  /* 0x001a00ff02007388 */ /* 0x0007e80000000800 */
[----:B------:R3:W-:Y:S02]  /*0940*/  STS [R2+0x1e00], RZ ;  /* 0x001e00ff02007388 */ /* 0x0007e40000000800 */
.L_x_144:
[----:B------:R-:W-:Y:S05]  /*0950*/  BRA.U !UP0, `(.L_x_137) ;  /* 0x0000000108447547 */ /* 0x000fea000b800000 */
[----:B------:R-:W-:Y:S01]  /*0960*/  ISETP.GE.U32.AND P0, PT, R6, 0x3, PT ;  /* 0x000000030600780c */ /* 0x000fe20003f06070 */
[----:B------:R-:W-:-:S12]  /*0970*/  UISETP.NE.AND UP0, UPT, UR25, URZ, UPT ;  /* 0x000000ff1900728c */ /* 0x000fd8000bf05270 */
[C---:B---3--:R-:W-:Y:S01]  /*0980*/  @P0 IMAD R2, R3.reuse, 0x400, R0 ;  /* 0x0000040003020824 */ /* 0x048fe200078e0200 */
[----:B------:R-:W-:-:S04]  /*0990*/  @P0 IADD3 R3, PT, PT, R3, 0x4, RZ ;  /* 0x0000000403030810 */ /* 0x000fc80007ffe0ff */
[----:B------:R4:W-:Y:S04]  /*09a0*/  @P0 STS [R2+0x200], RZ ;  /* 0x000200ff02000388 */ /* 0x0009e80000000800 */
[----:B------:R4:W-:Y:S04]  /*09b0*/  @P0 STS [R2+0x600], RZ ;  /* 0x000600ff02000388 */ /* 0x0009e80000000800 */
[----:B------:R4:W-:Y:S04]  /*09c0*/  @P0 STS [R2+0xa00], RZ ;  /* 0x000a00ff02000388 */ /* 0x0009e80000000800 */
[----:B------:R4:W-:Y:S01]  /*09d0*/  @P0 STS [R2+0xe00], RZ ;  /* 0x000e00ff02000388 */ /* 0x0009e20000000800 */
[----:B------:R-:W-:Y:S05]  /*09e0*/  BRA.U !UP0, `(.L_x_137) ;  /* 0x0000000108207547 */ /* 0x000fea000b800000 */
[----:B------:R-:W-:Y:S01]  /*09f0*/  IMAD R3, R3, 0x400, R0 ;  /* 0x0000040003037824 */ /* 0x000fe200078e0200 */
[----:B------:R-:W-:-:S04]  /*0a00*/  UISETP.NE.AND UP0, UPT, UR25, 0x1, UPT ;  /* 0x000000011900788c */ /* 0x000fc8000bf05270 */
[----:B------:R3:W-:Y:S05]  /*0a10*/  STS [R3+0x200], RZ ;  /* 0x000200ff03007388 */ /* 0x0007ea0000000800 */
[----:B------:R-:W-:Y:S05]  /*0a20*/  BRA.U !UP0, `(.L_x_137) ;  /* 0x0000000108107547 */ /* 0x000fea000b800000 */
[----:B------:R-:W-:Y:S01]  /*0a30*/  UISETP.NE.AND UP0, UPT, UR25, 0x2, UPT ;  /* 0x000000021900788c */ /* 0x000fe2000bf05270 */
[----:B------:R0:W-:Y:S05]  /*0a40*/  STS [R3+0x600], RZ ;  /* 0x000600ff03007388 */ /* 0x0001ea0000000800 */
[----:B------:R-:W-:-:S13]  /*0a50*/  PLOP3.LUT P0, PT, PT, PT, UP0, 0x80, 0x8 ;  /* 0x000000000008781c */ /* 0x000fda0003f0f008 */
[----:B------:R0:W-:Y:S02]  /*0a60*/  @P0 STS [R3+0xa00], RZ ;  /* 0x000a00ff03000388 */ /* 0x0001e40000000800 */
.L_x_137:
[----:B------:R-:W-:Y:S05]  /*0a70*/  BSYNC.RECONVERGENT B0 ;  /* 0x0000000000007941 */ /* 0x000fea0003800200 */
.L_x_136:
[----:B------:R-:W5:Y:S01]  /*0a80*/  LDCU.64 UR14, c[0x0][0x390] ;  /* 0x00007200ff0e77ac */ /* 0x000f620008000a00 */
[----:B------:R-:W-:Y:S02]  /*0a90*/  USHF.L.U32 UR4, UR6, 0x1e, URZ ;  /* 0x0000001e06047899 */ /* 0x000fe400080006ff */
[----:B------:R-:W-:Y:S02]  /*0aa0*/  USHF.L.U64.HI UR5, UR6, 0x1e, UR7 ;  /* 0x0000001e06057899 */ /* 0x000fe40008010207 */
[----:B-----5:R-:W-:-:S04]  /*0ab0*/  UIADD3 UR4, UP0, UPT, -UR4, UR14, URZ ;  /* 0x0000000e04047290 */ /* 0x020fc8000ff1e1ff */
[----:B------:R-:W-:Y:S02]  /*0ac0*/  UIADD3.X UR5, UPT, UPT, ~UR5, UR15, URZ, UP0, !UPT ;  /* 0x0000000f05057290 */ /* 0x000fe400087fe5ff */
[----:B------:R-:W-:-:S04]  /*0ad0*/  UISETP.LT.U32.AND UP0, UPT, UR4, 0x40000000, UPT ;  /* 0x400000000400788c */ /* 0x000fc8000bf01070 */
[----:B------:R-:W-:-:S04]  /*0ae0*/  UISETP.LT.U32.AND.EX UP0, UPT, UR5, URZ, UPT, UP0 ;  /* 0x000000ff0500728c */ /* 0x000fc8000bf01100 */
[----:B------:R-:W-:Y:S02]  /*0af0*/  USEL UR13, UR4, 0x40000000, UP0 ;  /* 0x40000000040d7887 */ /* 0x000fe40008000000 */
[----:B------:R-:W-:Y:S02]  /*0b00*/  USEL UR14, UR5, URZ, UP0 ;  /* 0x000000ff050e7287 */ /* 0x000fe40008000000 */
[----:B------:R-:W-:-:S04]  /*0b10*/  UISETP.GT.U32.AND UP0, UPT, UR13, UR8, UPT ;  /* 0x000000080d00728c */ /* 0x000fc8000bf04070 */
[----:B------:R-:W-:Y:S01]  /*0b20*/  UISETP.GT.U32.AND.EX UP0, UPT, UR14, URZ, UPT, UP0 ;  /* 0x000000ff0e00728c */ /* 0x000fe2000bf04100 */
[----:B------:R-:W-:Y:S08]  /*0b30*/  BAR.SYNC.DEFER_BLOCKING 0x0 ;  /* 0x0000000000007b1d */ /* 0x000ff00000010000 */
[----:B------:R-:W-:Y:S06]  /*0b40*/  BAR.SYNC.DEFER_BLOCKING 0x0 ;  /* 0x0000000000007b1d */ /* 0x000fec0000010000 */
[----:B------:R-:W-:Y:S05]  /*0b50*/  BRA.U !UP0, `(.L_x_145) ;  /* 0x0000000d082c7547 */ /* 0x000fea000b800000 */
[----:B------:R-:W-:Y:S01]  /*0b60*/  UMOV UR10, UR8 ;  /* 0x00000008000a7c82 */ /* 0x000fe20008000000 */
[----:B------:R-:W-:-:S05]  /*0b70*/  UMOV UR5, URZ ;  /* 0x000000ff00057c82 */ /* 0x000fca0008000000 */
.L_x_150:
[----:B-----5:R-:W5:Y:S01]  /*0b80*/  LDCU.64 UR18, c[0x0][0x390] ;  /* 0x00007200ff1277ac */ /* 0x020f620008000a00 */
[----:B------:R-:W-:Y:S02]  /*0b90*/  USHF.L.U32 UR15, UR6, 0x1e, URZ ;  /* 0x0000001e060f7899 */ /* 0x000fe400080006ff */
[----:B------:R-:W-:Y:S02]  /*0ba0*/  USHF.L.U64.HI UR16, UR6, 0x1e, UR7 ;  /* 0x0000001e06107899 */ /* 0x000fe40008010207 */
[----:B------:R-:W-:-:S04]  /*0bb0*/  UIADD3 UR15, UP0, UPT, UR10, UR15, URZ ;  /* 0x0000000f0a0f7290 */ /* 0x000fc8000ff1e0ff */
[----:B------:R-:W-:Y:S02]  /*0bc0*/  UIADD3.X UR16, UPT, UPT, UR5, UR16, URZ, UP0, !UPT ;  /* 0x0000001005107290 */ /* 0x000fe400087fe4ff */
[----:B------:R-:W-:Y:S02]  /*0bd0*/  ULEA UR10, UP0, UR28, UR10, 0xb ;  /* 0x0000000a1c0a7291 */ /* 0x000fe4000f8058ff */
[----:B-----5:R-:W-:Y:S02]  /*0be0*/  UIADD3 UR17, UP1, UPT, -UR15, UR18, URZ ;  /* 0x000000120f117290 */ /* 0x020fe4000ff3e1ff */
[----:B------:R-:W-:Y:S02]  /*0bf0*/  UIADD3.X UR5, UPT, UPT, URZ, UR5, URZ, UP0, !UPT ;  /* 0x00000005ff057290 */ /* 0x000fe400087fe4ff */
[----:B------:R-:W-:Y:S02]  /*0c00*/  UIADD3.X UR4, UPT, UPT, ~UR16, UR19, URZ, UP1, !UPT ;  /* 0x0000001310047290 */ /* 0x000fe40008ffe5ff */
[----:B------:R-:W-:-:S02]  /*0c10*/  UISETP.GE.U32.AND UP1, UPT, UR17, 0x800, UPT ;  /* 0x000008001100788c */ /* 0x000fc4000bf26070 */
[----:B------:R-:W-:Y:S02]  /*0c20*/  UISETP.GE.U32.AND UP0, UPT, UR10, UR13, UPT ;  /* 0x0000000d0a00728c */ /* 0x000fe4000bf06070 */
[----:B------:R-:W-:Y:S02]  /*0c30*/  UISETP.GE.U32.AND.EX UP1, UPT, UR4, URZ, UPT, UP1 ;  /* 0x000000ff0400728c */ /* 0x000fe4000bf26110 */
[----:B------:R-:W-:-:S07]  /*0c40*/  UISETP.GE.U32.AND.EX UP0, UPT, UR5, UR14, UPT, UP0 ;  /* 0x0000000e0500728c */ /* 0x000fce000bf06100 */
[----:B0-----:R-:W-:Y:S05]  /*0c50*/  BRA.U !UP1, `(.L_x_146) ;  /* 0x0000000109587547 */ /* 0x001fea000b800000 */
[----:B------:R-:W4:Y:S01]  /*0c60*/  LDCU.64 UR18, c[0x0][0x388] ;  /* 0x00007100ff1277ac */ /* 0x000f220008000a00 */
[----:B0-23--:R-:W-:-:S05]  /*0c70*/  IADD3 R3, P0, PT, R4, UR15, RZ ;  /* 0x0000000f04037c10 */ /* 0x00dfca000ff1e0ff */
[----:B------:R-:W-:Y:S01]  /*0c80*/  IMAD.X R6, RZ, RZ, UR16, P0 ;  /* 0x00000010ff067e24 */ /* 0x000fe200080e06ff */
[----:B----4-:R-:W-:-:S04]  /*0c90*/  LEA R2, P0, R3, UR18, 0x2 ;  /* 0x0000001203027c11 */ /* 0x010fc8000f8010ff */
        /* <DEDUP_REMOVED lines=18> */
.L_x_146:
[----:B------:R-:W4:Y:S01]  /*0dc0*/  LDCU.64 UR18, c[0x0][0x388] ;  /* 0x00007100ff1277ac */ /* 0x000f220008000a00 */
[C---:B012---:R-:W-:Y:S01]  /*0dd0*/  VIADD R5, R4.reuse, 0x100 ;  /* 0x0000010004057836 */ /* 0x047fe20000000000 */
[C---:B---3--:R-:W-:Y:S01]  /*0de0*/  IADD3 R3, P0, PT, R4.reuse, UR15, RZ ;  /* 0x0000000f04037c10 */ /* 0x048fe2000ff1e0ff */
[C---:B----4-:R-:W-:Y:S01]  /*0df0*/  VIADD R2, R4.reuse, 0x80 ;  /* 0x0000008004027836 */ /* 0x050fe20000000000 */
[C---:B------:R-:W-:Y:S01]  /*0e00*/  ISETP.GE.AND P1, PT, R4.reuse, UR17, PT ;  /* 0x0000001104007c0c */ /* 0x040fe2000bf26270 */
[----:B------:R-:W-:Y:S01]  /*0e10*/  VIADD R7, R4, 0x180 ;  /* 0x0000018004077836 */ /* 0x000fe20000000000 */
[----:B------:R-:W-:Y:S01]  /*0e20*/  ISETP.GE.AND P3, PT, R5, UR17, PT ;  /* 0x0000001105007c0c */ /* 0x000fe2000bf66270 */
[----:B------:R-:W-:Y:S01]  /*0e30*/  IMAD.X R6, RZ, RZ, UR16, P0 ;  /* 0x00000010ff067e24 */ /* 0x000fe200080e06ff */
[----:B------:R-:W-:Y:S01]  /*0e40*/  ISETP.GE.AND P2, PT, R2, UR17, PT ;  /* 0x0000001102007c0c */ /* 0x000fe2000bf46270 */
[----:B------:R-:W-:Y:S01]  /*0e50*/  VIADD R5, R4, 0x200 ;  /* 0x0000020004057836 */ /* 0x000fe20000000000 */
[----:B------:R-:W-:Y:S01]  /*0e60*/  ISETP.GE.AND P4, PT, R7, UR17, PT ;  /* 0x0000001107007c0c */ /* 0x000fe2000bf86270 */
[----:B------:R-:W-:-:S03]  /*0e70*/  IMAD.MOV.U32 R12, RZ, RZ, 0x7fffffff ;  /* 0x7fffffffff0c7424 */ /* 0x000fc600078e00ff */
[----:B------:R-:W-:Y:S01]  /*0e80*/  ISETP.GE.AND P5, PT, R5, UR17, PT ;  /* 0x0000001105007c0c */ /* 0x000fe2000bfa6270 */
[----:B------:R-:W-:Y:S01]  /*0e90*/  VIADD R5, R4, 0x300 ;  /* 0x0000030004057836 */ /* 0x000fe20000000000 */
[----:B------:R-:W-:-:S04]  /*0ea0*/  LEA R2, P0, R3, UR18, 0x2 ;  /* 0x0000001203027c11 */ /* 0x000fc8000f8010ff */
[----:B------:R-:W-:Y:S01]  /*0eb0*/  LEA.HI.X R3, R3, UR19, R6, 0x2, P0 ;  /* 0x0000001303037c11 */ /* 0x000fe200080f1406 */
[----:B------:R-:W-:Y:S01]  /*0ec0*/  IMAD.MOV.U32 R11, RZ, RZ, 0x7fffffff ;  /* 0x7fffffffff0b7424 */ /* 0x000fe200078e00ff */
[----:B------:R-:W-:-:S03]  /*0ed0*/  IADD3 R6, PT, PT, R4, 0x280, RZ ;  /* 0x0000028004067810 */ /* 0x000fc60007ffe0ff */
[----:B------:R1:W5:Y:S01]  /*0ee0*/  @!P1 LDG.E R12, desc[UR20][R2.64] ;  /* 0x00000014020c9981 */ /* 0x000362000c1e1900 */
[----:B------:R-:W-:Y:S01]  /*0ef0*/  ISETP.GE.AND P1, PT, R5, UR17, PT ;  /* 0x0000001105007c0c */ /* 0x000fe2000bf26270 */
[----:B------:R-:W-:Y:S01]  /*0f00*/  VIADD R5, R4, 0x380 ;  /* 0x0000038004057836 */ /* 0x000fe20000000000 */
[----:B------:R-:W-:Y:S01]  /*0f10*/  ISETP.GE.AND P0, PT, R6, UR17, PT ;  /* 0x0000001106007c0c */ /* 0x000fe2000bf06270 */
[----:B------:R-:W-:Y:S01]  /*0f20*/  IMAD.MOV.U32 R9, RZ, RZ, 0x7fffffff ;  /* 0x7fffffffff097424 */ /* 0x000fe200078e00ff */
[----:B------:R1:W5:Y:S02]  /*0f30*/  @!P2 LDG.E R11, desc[UR20][R2.64+0x200] ;  /* 0x00020014020ba981 */ /* 0x000364000c1e1900 */
[----:B------:R-:W-:Y:S01]  /*0f40*/  ISETP.GE.AND P2, PT, R5, UR17, PT ;  /* 0x0000001105007c0c */ /* 0x000fe2000bf46270 */
[----:B------:R-:W-:Y:S02]  /*0f50*/  VIADD R5, R4, 0x480 ;  /* 0x0000048004057836 */ /* 0x000fe40000000000 */
[----:B------:R-:W-:Y:S01]  /*0f60*/  IMAD.MOV.U32 R10, RZ, RZ, 0x7fffffff ;  /* 0x7fffffffff0a7424 */ /* 0x000fe200078e00ff */
[----:B------:R1:W5:Y:S01]  /*0f70*/  @!P4 LDG.E R9, desc[UR20][R2.64+0x600] ;  /* 0x000600140209c981 */ /* 0x000362000c1e1900 */
[----:B------:R-:W-:-:S02]  /*0f80*/  MOV R8, 0x7fffffff ;  /* 0x7fffffff00087802 */ /* 0x000fc40000000f00 */
[C---:B------:R-:W-:Y:S02]  /*0f90*/  LOP3.LUT R6, R4.reuse, 0x400, RZ, 0xfc, !PT ;  /* 0x0000040004067812 */ /* 0x040fe400078efcff */
[----:B------:R-:W-:Y:S01]  /*0fa0*/  ISETP.GE.AND P4, PT, R5, UR17, PT ;  /* 0x0000001105007c0c */ /* 0x000fe2000bf86270 */
[----:B------:R-:W-:Y:S01]  /*0fb0*/  VIADD R5, R4, 0x500 ;  /* 0x0000050004057836 */ /* 0x000fe20000000000 */
[----:B------:R1:W5:Y:S01]  /*0fc0*/  @!P3 LDG.E R10, desc[UR20][R2.64+0x400] ;  /* 0x00040014020ab981 */ /* 0x000362000c1e1900 */
[----:B------:R-:W-:Y:S01]  /*0fd0*/  ISETP.GE.AND P3, PT, R6, UR17, PT ;  /* 0x0000001106007c0c */ /* 0x000fe2000bf66270 */
[----:B------:R-:W-:Y:S02]  /*0fe0*/  IMAD.MOV.U32 R6, RZ, RZ, 0x7fffffff ;  /* 0x7fffffffff067424 */ /* 0x000fe400078e00ff */
[----:B------:R1:W5:Y:S01]  /*0ff0*/  @!P5 LDG.E R8, desc[UR20][R2.64+0x800] ;  /* 0x000800140208d981 */ /* 0x000362000c1e1900 */
[----:B------:R-:W-:Y:S01]  /*1000*/  ISETP.GE.AND P5, PT, R5, UR17, PT ;  /* 0x0000001105007c0c */ /* 0x000fe2000bfa6270 */
[----:B------:R-:W-:-:S02]  /*1010*/  VIADD R5, R4, 0x600 ;  /* 0x0000060004057836 */ /* 0x000fc40000000000 */
[----:B------:R-:W-:Y:S01]  /*1020*/  IMAD.MOV.U32 R7, RZ, RZ, 0x7fffffff ;  /* 0x7fffffffff077424 */ /* 0x000fe200078e00ff */
[----:B------:R1:W5:Y:S01]  /*1030*/  @!P1 LDG.E R6, desc[UR20][R2.64+0xc00] ;  /* 0x000c001402069981 */ /* 0x000362000c1e1900 */
[C---:B------:R-:W-:Y:S01]  /*1040*/  VIADD R13, R4.reuse, 0x580 ;  /* 0x00000580040d7836 */ /* 0x040fe20000000000 */
[----:B------:R-:W-:Y:S01]  /*1050*/  ISETP.GE.AND P1, PT, R5, UR17, PT ;  /* 0x0000001105007c0c */ /* 0x000fe2000bf26270 */
[----:B------:R-:W-:Y:S02]  /*1060*/  IMAD.MOV.U32 R5, RZ, RZ, 0x7fffffff ;  /* 0x7fffffffff057424 */ /* 0x000fe400078e00ff */
[----:B------:R-:W-:Y:S01]  /*1070*/  IMAD.MOV.U32 R19, RZ, RZ, 0x7fffffff ;  /* 0x7fffffffff137424 */ /* 0x000fe200078e00ff */
[----:B------:R1:W5:Y:S01]  /*1080*/  @!P0 LDG.E R7, desc[UR20][R2.64+0xa00] ;  /* 0x000a001402078981 */ /* 0x000362000c1e1900 */
[----:B------:R-:W-:Y:S01]  /*1090*/  IMAD.MOV.U32 R18, RZ, RZ, 0x7fffffff ;  /* 0x7fffffffff127424 */ /* 0x000fe200078e00ff */
[----:B------:R-:W-:Y:S01]  /*10a0*/  ISETP.GE.AND P0, PT, R13, UR17, PT ;  /* 0x000000110d007c0c */ /* 0x000fe2000bf06270 */
[C---:B------:R-:W-:Y:S01]  /*10b0*/  VIADD R14, R4.reuse, 0x700 ;  /* 0x00000700040e7836 */ /* 0x040fe20000000000 */
[----:B------:R-:W-:Y:S01]  /*10c0*/  IADD3 R13, PT, PT, R4, 0x680, RZ ;  /* 0x00000680040d7810 */ /* 0x000fe20007ffe0ff */
[----:B------:R1:W5:Y:S03]  /*10d0*/  @!P2 LDG.E R5, desc[UR20][R2.64+0xe00] ;  /* 0x000e00140205a981 */ /* 0x000366000c1e1900 */
[----:B------:R-:W-:Y:S01]  /*10e0*/  ISETP.GE.AND P2, PT, R13, UR17, PT ;  /* 0x000000110d007c0c */ /* 0x000fe2000bf46270 */
[----:B------:R1:W5:Y:S01]  /*10f0*/  @!P3 LDG.E R19, desc[UR20][R2.64+0x1000] ;  /* 0x001000140213b981 */ /* 0x000362000c1e1900 */
[----:B------:R-:W-:-:S03]  /*1100*/  ISETP.GE.AND P3, PT, R14, UR17, PT ;  /* 0x000000110e007c0c */ /* 0x000fc6000bf66270 */
[----:B------:R1:W5:Y:S01]  /*1110*/  @!P4 LDG.E R18, desc[UR20][R2.64+0x1200] ;  /* 0x001200140212c981 */ /* 0x000362000c1e1900 */
[----:B------:R-:W-:Y:S01]  /*1120*/  ISETP.GE.AND P4, PT, R21, UR17, PT ;  /* 0x0000001115007c0c */ /* 0x000fe2000bf86270 */
[----:B------:R-:W-:Y:S01]  /*1130*/  IMAD.MOV.U32 R17, RZ, RZ, 0x7fffffff ;  /* 0x7fffffffff117424 */ /* 0x000fe200078e00ff */
[----:B------:R-:W-:Y:S01]  /*1140*/  MOV R14, 0x7fffffff ;  /* 0x7fffffff000e7802 */ /* 0x000fe20000000f00 */
[----:B------:R-:W-:Y:S02]  /*1150*/  IMAD.MOV.U32 R16, RZ, RZ, 0x7fffffff ;  /* 0x7fffffffff107424 */ /* 0x000fe400078e00ff */
[----:B------:R-:W-:Y:S02]  /*1160*/  IMAD.MOV.U32 R22, RZ, RZ, 0x7fffffff ;  /* 0x7fffffffff167424 */ /* 0x000fe400078e00ff */
        /* <DEDUP_REMOVED lines=8> */
.L_x_147:
[----:B01----:R-:W0:Y:S02]  /*11f0*/  LDC.64 R2, c[0x0][0x398] ;  /* 0x0000e600ff027b82 */ /* 0x003e240000000a00 */
[----:B0-----:R-:W-:-:S13]  /*1200*/  ISETP.GT.AND P0, PT, R3, R2, PT ;  /* 0x000000020300720c */ /* 0x001fda0003f04270 */
[----:B------:R-:W-:Y:S05]  /*1210*/  @!P0 BRA `(.L_x_148) ;  /* 0x0000000400788947 */ /* 0x000fea0003800000 */
[----:B------:R-:W0:Y:S01]  /*1220*/  S2UR UR15, SR_CgaCtaId ;  /* 0x00000000000f79c3 */ /* 0x000e220000008800 */
[----:B-----5:R-:W-:Y:S01]  /*1230*/  LOP3.LUT R15, R15, 0x80000000, RZ, 0x3c, !PT ;  /* 0x800000000f0f7812 */ /* 0x020fe200078e3cff */
[----:B------:R-:W-:Y:S01]  /*1240*/  UMOV UR4, 0x400 ;  /* 0x0000040000047882 */ /* 0x000fe20000000000 */
[----:B------:R-:W-:Y:S01]  /*1250*/  LOP3.LUT R14, R14, 0x80000000, RZ, 0x3c, !PT ;  /* 0x800000000e0e7812 */ /* 0x000fe200078e3cff */
[----:B------:R-:W1:Y:S01]  /*1260*/  LDCU UR16, c[0x0][0x398] ;  /* 0x00007300ff1077ac */ /* 0x000e620008000800 */
[----:B------:R-:W-:Y:S02]  /*1270*/  LOP3.LUT R13, R13, 0x80000000, RZ, 0x3c, !PT ;  /* 0x800000000d0d7812 */ /* 0x000fe400078e3cff */
[----:B------:R-:W-:Y:S02]  /*1280*/  LOP3.LUT R2, R22, 0x80000000, RZ, 0x3c, !PT ;  /* 0x8000000016027812 */ /* 0x000fe400078e3cff */
[----:B------:R-:W-:Y:S02]  /*1290*/  LOP3.LUT R16, R16, 0x80000000, RZ, 0x3c, !PT ;  /* 0x8000000010107812 */ /* 0x000fe400078e3cff */
[----:B------:R-:W-:-:S02]  /*12a0*/  LOP3.LUT R17, R17, 0x80000000, RZ, 0x3c, !PT ;  /* 0x8000000011117812 */ /* 0x000fc400078e3cff */
[----:B------:R-:W-:Y:S02]  /*12b0*/  LOP3.LUT R18, R18, 0x80000000, RZ, 0x3c, !PT ;  /* 0x8000000012127812 */ /* 0x000fe400078e3cff */
[----:B------:R-:W-:Y:S02]  /*12c0*/  LOP3.LUT R19, R19, 0x80000000, RZ, 0x3c, !PT ;  /* 0x8000000013137812 */ /* 0x000fe400078e3cff */
[----:B------:R-:W-:Y:S02]  /*12d0*/  LOP3.LUT R5, R5, 0x80000000, RZ, 0x3c, !PT ;  /* 0x8000000005057812 */ /* 0x000fe400078e3cff */
[----:B------:R-:W-:Y:S02]  /*12e0*/  LOP3.LUT R6, R6, 0x80000000, RZ, 0x3c, !PT ;  /* 0x8000000006067812 */ /* 0x000fe400078e3cff */
[----:B------:R-:W-:Y:S02]  /*12f0*/  LOP3.LUT R7, R7, 0x80000000, RZ, 0x3c, !PT ;  /* 0x8000000007077812 */ /* 0x000fe400078e3cff */
[----:B------:R-:W-:Y:S01]  /*1300*/  LOP3.LUT R8, R8, 0x80000000, RZ, 0x3c, !PT ;  /* 0x8000000008087812 */ /* 0x000fe200078e3cff */
[----:B0-----:R-:W-:Y:S01]  /*1310*/  ULEA UR15, UR15, UR4, 0x18 ;  /* 0x000000040f0f7291 */ /* 0x001fe2000f8ec0ff */
[----:B------:R-:W-:-:S02]  /*1320*/  LOP3.LUT R9, R9, 0x80000000, RZ, 0x3c, !PT ;  /* 0x8000000009097812 */ /* 0x000fc400078e3cff */
[----:B------:R-:W-:Y:S01]  /*1330*/  LOP3.LUT R10, R10, 0x80000000, RZ, 0x3c, !PT ;  /* 0x800000000a0a7812 */ /* 0x000fe200078e3cff */
[----:B------:R-:W-:Y:S01]  /*1340*/  UMOV UR4, URZ ;  /* 0x000000ff00047c82 */ /* 0x000fe20008000000 */
[----:B------:R-:W-:Y:S02]  /*1350*/  LOP3.LUT R11, R11, 0x80000000, RZ, 0x3c, !PT ;  /* 0x800000000b0b7812 */ /* 0x000fe400078e3cff */
[----:B-1----:R-:W-:-:S07]  /*1360*/  LOP3.LUT R12, R12, 0x80000000, RZ, 0x3c, !PT ;  /* 0x800000000c0c7812 */ /* 0x002fce00078e3cff */
.L_x_149:
[----:B------:R-:W-:Y:S01]  /*1370*/  IMAD R22, RZ, RZ, -UR16 ;  /* 0x80000010ff167e24 */ /* 0x000fe2000f8e02ff */
[----:B0-----:R-:W-:Y:S01]  /*1380*/  SHF.R.U32.HI R23, RZ, UR16, R12 ;  /* 0x00000010ff177c19 */ /* 0x001fe2000801160c */
[----:B------:R-:W-:Y:S01]  /*1390*/  IMAD.MOV.U32 R25, RZ, RZ, -0x1 ;  /* 0xffffffffff197424 */ /* 0x000fe200078e00ff */
[----:B------:R-:W-:Y:S01]  /*13a0*/  ULEA UR17, UR4, UR15, 0xa ;  /* 0x0000000f04117291 */ /* 0x000fe2000f8e50ff */
[----:B------:R-:W-:Y:S01]  /*13b0*/  SHF.R.U32.HI R27, RZ, UR16, R10 ;  /* 0x00000010ff1b7c19 */ /* 0x000fe2000801160a */
[----:B------:R-:W-:Y:S01]  /*13c0*/  UIADD3 UR4, UPT, UPT, UR4, 0x1, URZ ;  /* 0x0000000104047890 */ /* 0x000fe2000fffe0ff */
[----:B------:R-:W-:Y:S02]  /*13d0*/  VIADDMNMX R22, R22, R3, 0x8, PT ;  /* 0x0000000816167446 */ /* 0x000fe40003800103 */
[----:B------:R-:W-:Y:S02]  /*13e0*/  SHF.R.U32.HI R29, RZ, UR16, R9 ;  /* 0x00000010ff1d7c19 */ /* 0x000fe40008011609 */
[----:B------:R-:W-:-:S02]  /*13f0*/  SHF.L.U32 R22, R25, R22, RZ ;  /* 0x0000001619167219 */ /* 0x000fc400000006ff */
[----:B------:R-:W-:Y:S02]  /*1400*/  SHF.R.U32.HI R25, RZ, UR16, R11 ;  /* 0x00000010ff197c19 */ /* 0x000fe4000801160b */
[-C--:B------:R-:W-:Y:S02]  /*1410*/  LOP3.LUT R23, R23, R22.reuse, RZ, 0x30, !PT ;  /* 0x0000001617177212 */ /* 0x080fe400078e30ff */
[-C--:B------:R-:W-:Y:S02]  /*1420*/  LOP3.LUT R25, R25, R22.reuse, RZ, 0x30, !PT ;  /* 0x0000001619197212 */ /* 0x080fe400078e30ff */
[----:B------:R-:W-:Y:S02]  /*1430*/  LOP3.LUT R27, R27, R22, RZ, 0x30, !PT ;  /* 0x000000161b1b7212 */ /* 0x000fe400078e30ff */
[----:B------:R-:W-:Y:S02]  /*1440*/  LEA R23, R23, UR17, 0x2 ;  /* 0x0000001117177c11 */ /* 0x000fe4000f8e10ff */
[----:B------:R-:W-:-:S02]  /*1450*/  LEA R25, R25, UR17, 0x2 ;  /* 0x0000001119197c11 */ /* 0x000fc4000f8e10ff */
[----:B------:R-:W-:Y:S01]  /*1460*/  LEA R27, R27, UR17, 0x2 ;  /* 0x000000111b1b7c11 */ /* 0x000fe2000f8e10ff */
[----:B------:R0:W-:Y:S01]  /*1470*/  ATOMS.POPC.INC.32 RZ, [R23+URZ] ;  /* 0x0000000017ff7f8c */ /* 0x0001e2000d8000ff */
[----:B------:R-:W-:Y:S02]  /*1480*/  SHF.R.U32.HI R24, RZ, UR16, R8 ;  /* 0x00000010ff187c19 */ /* 0x000fe40008011608 */
[----:B------:R-:W-:Y:S01]  /*1490*/  SHF.R.U32.HI R26, RZ, UR16, R7 ;  /* 0x00000010ff1a7c19 */ /* 0x000fe20008011607 */
[----:B------:R1:W-:Y:S01]  /*14a0*/  ATOMS.POPC.INC.32 RZ, [R25+URZ] ;  /* 0x0000000019ff7f8c */ /* 0x0003e2000d8000ff */
[-C--:B------:R-:W-:Y:S02]  /*14b0*/  LOP3.LUT R29, R29, R22.reuse, RZ, 0x30, !PT ;  /* 0x000000161d1d7212 */ /* 0x080fe400078e30ff */
[----:B------:R-:W-:Y:S01]  /*14c0*/  LOP3.LUT R24, R24, R22, RZ, 0x30, !PT ;  /* 0x0000001618187212 */ /* 0x000fe200078e30ff */
[----:B------:R2:W-:Y:S01]  /*14d0*/  ATOMS.POPC.INC.32 RZ, [R27+URZ] ;  /* 0x000000001bff7f8c */ /* 0x0005e2000d8000ff */
[----:B0-----:R-:W-:-:S02]  /*14e0*/  SHF.R.U32.HI R23, RZ, UR16, R6 ;  /* 0x00000010ff177c19 */ /* 0x001fc40008011606 */
[-C--:B------:R-:W-:Y:S02]  /*14f0*/  LOP3.LUT R26, R26, R22.reuse, RZ, 0x30, !PT ;  /* 0x000000161a1a7212 */ /* 0x080fe400078e30ff */
[----:B-1----:R-:W-:Y:S02]  /*1500*/  SHF.R.U32.HI R25, RZ, UR16, R5 ;  /* 0x00000010ff197c19 */ /* 0x002fe40008011605 */
[-C--:B------:R-:W-:Y:S02]  /*1510*/  LOP3.LUT R23, R23, R22.reuse, RZ, 0x30, !PT ;  /* 0x0000001617177212 */ /* 0x080fe400078e30ff */
[----:B--2---:R-:W-:Y:S02]  /*1520*/  SHF.R.U32.HI R27, RZ, UR16, R19 ;  /* 0x00000010ff1b7c19 */ /* 0x004fe40008011613 */
[----:B------:R-:W-:Y:S02]  /*1530*/  LEA R29, R29, UR17, 0x2 ;  /* 0x000000111d1d7c11 */ /* 0x000fe4000f8e10ff */
[----:B------:R-:W-:-:S02]  /*1540*/  LOP3.LUT R25, R25, R22, RZ, 0x30, !PT ;  /* 0x0000001619197212 */ /* 0x000fc400078e30ff */
[----:B------:R-:W-:Y:S01]  /*1550*/  LEA R24, R24, UR17, 0x2 ;  /* 0x0000001118187c11 */ /* 0x000fe2000f8e10ff */
[----:B------:R0:W-:Y:S01]  /*1560*/  ATOMS.POPC.INC.32 RZ, [R29+URZ] ;  /* 0x000000001dff7f8c */ /* 0x0001e2000d8000ff */
[----:B------:R-:W-:Y:S02]  /*1570*/  LOP3.LUT R27, R27, R22, RZ, 0x30, !PT ;  /* 0x000000161b1b7212 */ /* 0x000fe400078e30ff */
[----:B------:R-:W-:Y:S01]  /*1580*/  LEA R26, R26, UR17, 0x2 ;  /* 0x000000111a1a7c11 */ /* 0x000fe2000f8e10ff */
[----:B------:R1:W-:Y:S01]  /*1590*/  ATOMS.POPC.INC.32 RZ, [R24+URZ] ;  /* 0x0000000018ff7f8c */ /* 0x0003e2000d8000ff */
[----:B------:R-:W-:Y:S02]  /*15a0*/  LEA R23, R23, UR17, 0x2 ;  /* 0x0000001117177c11 */ /* 0x000fe4000f8e10ff */
[----:B------:R-:W-:Y:S01]  /*15b0*/  LEA R25, R25, UR17, 0x2 ;  /* 0x0000001119197c11 */ /* 0x000fe2000f8e10ff */
[----:B------:R2:W-:Y:S01]  /*15c0*/  ATOMS.POPC.INC.32 RZ, [R26+URZ] ;  /* 0x000000001aff7f8c */ /* 0x0005e2000d8000ff */
[----:B------:R-:W-:-:S02]  /*15d0*/  LEA R27, R27, UR17, 0x2 ;  /* 0x000000111b1b7c11 */ /* 0x000fc4000f8e10ff */
[----:B0-----:R-:W-:Y:S01]  /*15e0*/  SHF.R.U32.HI R29, RZ, UR16, R18 ;  /* 0x00000010ff1d7c19 */ /* 0x001fe20008011612 */
[----:B------:R0:W-:Y:S01]  /*15f0*/  ATOMS.POPC.INC.32 RZ, [R23+URZ] ;  /* 0x0000000017ff7f8c */ /* 0x0001e2000d8000ff */
[----:B-1----:R-:W-:Y:S02]  /*1600*/  SHF.R.U32.HI R24, RZ, UR16, R17 ;  /* 0x00000010ff187c19 */ /* 0x002fe40008011611 */
[----:B------:R-:W-:Y:S01]  /*1610*/  SHF.R.U32.HI R28, RZ, UR16, R15 ;  /* 0x00000010ff1c7c19 */ /* 0x000fe2000801160f */
[----:B------:R1:W-:Y:S01]  /*1620*/  ATOMS.POPC.INC.32 RZ, [R25+URZ] ;  /* 0x0000000019ff7f8c */ /* 0x0003e2000d8000ff */
[----:B--2---:R-:W-:Y:S02]  /*1630*/  SHF.R.U32.HI R26, RZ, UR16, R16 ;  /* 0x00000010ff1a7c19 */ /* 0x004fe40008011610 */
[----:B------:R-:W-:Y:S01]  /*1640*/  LOP3.LUT R29, R29, R22, RZ, 0x30, !PT ;  /* 0x000000161d1d7212 */ /* 0x000fe200078e30ff */
[----:B------:R2:W-:Y:S01]  /*1650*/  ATOMS.POPC.INC.32 RZ, [R27+URZ] ;  /* 0x000000001bff7f8c */ /* 0x0005e2000d8000ff */
[----:B0-----:R-:W-:-:S02]  /*1660*/  SHF.R.U32.HI R23, RZ, UR16, R2 ;  /* 0x00000010ff177c19 */ /* 0x001fc40008011602 */
[-C--:B------:R-:W-:Y:S02]  /*1670*/  LOP3.LUT R24, R24, R22.reuse, RZ, 0x30, !PT ;  /* 0x0000001618187212 */ /* 0x080fe400078e30ff */
[----:B-1----:R-:W-:Y:S02]  /*1680*/  SHF.R.U32.HI R25, RZ, UR16, R13 ;  /* 0x00000010ff197c19 */ /* 0x002fe4000801160d */
[-C--:B------:R-:W-:Y:S02]  /*1690*/  LOP3.LUT R26, R26, R22.reuse, RZ, 0x30, !PT ;  /* 0x000000161a1a7212 */ /* 0x080fe400078e30ff */
[----:B--2---:R-:W-:Y:S01]  /*16a0*/  SHF.R.U32.HI R27, RZ, UR16, R14 ;  /* 0x00000010ff1b7c19 */ /* 0x004fe2000801160e */
[----:B------:R-:W-:Y:S01]  /*16b0*/  UIADD3 UR16, UPT, UPT, UR16, 0x8, URZ ;  /* 0x0000000810107890 */ /* 0x000fe2000fffe0ff */
[----:B------:R-:W-:Y:S02]  /*16c0*/  LOP3.LUT R23, R23, R22, RZ, 0x30, !PT ;  /* 0x0000001617177212 */ /* 0x000fe400078e30ff */
[----:B------:R-:W-:-:S02]  /*16d0*/  LEA R29, R29, UR17, 0x2 ;  /* 0x000000111d1d7c11 */ /* 0x000fc4000f8e10ff */
[-C--:B------:R-:W-:Y:S02]  /*16e0*/  LOP3.LUT R25, R25, R22.reuse, RZ, 0x30, !PT ;  /* 0x0000001619197212 */ /* 0x080fe400078e30ff */
[----:B------:R-:W-:Y:S01]  /*16f0*/  ISETP.LE.AND P0, PT, R3, UR16, PT ;  /* 0x0000001003007c0c */ /* 0x000fe2000bf03270 */
[----:B------:R0:W-:Y:S01]  /*1700*/  ATOMS.POPC.INC.32 RZ, [R29+URZ] ;  /* 0x000000001dff7f8c */ /* 0x0001e2000d8000ff */
[----:B------:R-:W-:Y:S02]  /*1710*/  LEA R24, R24, UR17, 0x2 ;  /* 0x0000001118187c11 */ /* 0x000fe4000f8e10ff */
[-C--:B------:R-:W-:Y:S02]  /*1720*/  LOP3.LUT R27, R27, R22.reuse, RZ, 0x30, !PT ;  /* 0x000000161b1b7212 */ /* 0x080fe400078e30ff */
[----:B------:R-:W-:Y:S01]  /*1730*/  LEA R26, R26, UR17, 0x2 ;  /* 0x000000111a1a7c11 */ /* 0x000fe2000f8e10ff */
[----:B------:R0:W-:Y:S01]  /*1740*/  ATOMS.POPC.INC.32 RZ, [R24+URZ] ;  /* 0x0000000018ff7f8c */ /* 0x0001e2000d8000ff */
[----:B------:R-:W-:-:S02]  /*1750*/  LOP3.LUT R28, R28, R22, RZ, 0x30, !PT ;  /* 0x000000161c1c7212 */ /* 0x000fc400078e30ff */
[----:B------:R-:W-:Y:S01]  /*1760*/  LEA R23, R23, UR17, 0x2 ;  /* 0x0000001117177c11 */ /* 0x000fe2000f8e10ff */
[----:B------:R0:W-:Y:S01]  /*1770*/  ATOMS.POPC.INC.32 RZ, [R26+URZ] ;  /* 0x000000001aff7f8c */ /* 0x0001e2000d8000ff */
[----:B------:R-:W-:Y:S02]  /*1780*/  LEA R25, R25, UR17, 0x2 ;  /* 0x0000001119197c11 */ /* 0x000fe4000f8e10ff */
[----:B------:R-:W-:Y:S01]  /*1790*/  LEA R27, R27, UR17, 0x2 ;  /* 0x000000111b1b7c11 */ /* 0x000fe2000f8e10ff */
[----:B------:R0:W-:Y:S01]  /*17a0*/  ATOMS.POPC.INC.32 RZ, [R23+URZ] ;  /* 0x0000000017ff7f8c */ /* 0x0001e2000d8000ff */
[----:B------:R-:W-:-:S03]  /*17b0*/  LEA R28, R28, UR17, 0x2 ;  /* 0x000000111c1c7c11 */ /* 0x000fc6000f8e10ff */
[----:B------:R0:W-:Y:S04]  /*17c0*/  ATOMS.POPC.INC.32 RZ, [R25+URZ] ;  /* 0x0000000019ff7f8c */ /* 0x0001e8000d8000ff */
[----:B------:R0:W-:Y:S04]  /*17d0*/  ATOMS.POPC.INC.32 RZ, [R27+URZ] ;  /* 0x000000001bff7f8c */ /* 0x0001e8000d8000ff */
[----:B------:R0:W-:Y:S01]  /*17e0*/  ATOMS.POPC.INC.32 RZ, [R28+URZ] ;  /* 0x000000001cff7f8c */ /* 0x0001e2000d8000ff */
[----:B------:R-:W-:Y:S05]  /*17f0*/  @!P0 BRA `(.L_x_149) ;  /* 0xfffffff800dc8947 */ /* 0x000fea000383ffff */
.L_x_148:
[----:B------:R-:W-:Y:S05]  /*1800*/  BRA.U !UP0, `(.L_x_150) ;  /* 0xfffffff108dc7547 */ /* 0x000fea000b83ffff */
.L_x_145:
[----:B------:R-:W-:Y:S01]  /*1810*/  BAR.SYNC.DEFER_BLOCKING 0x0 ;  /* 0x0000000000007b1d */ /* 0x000fe20000010000 */
[----:B------:R-:W-:-:S05]  /*1820*/  ISETP.NE.AND P0, PT, R20, RZ, PT ;  /* 0x000000ff1400720c */ /* 0x000fca0003f05270 */
[----:B------:R-:W-:Y:S08]  /*1830*/  BSSY.RECONVERGENT B0, `(.L_x_151) ;  /* 0x0000164000007945 */ /* 0x000ff00003800200 */
[----:B------:R-:W-:Y:S05]  /*1840*/  @P0 BRA `(.L_x_152) ;  /* 0x0000001400880947 */ /* 0x000fea0003800000 */
[----:B------:R-:W-:Y:S01]  /*1850*/  UISETP.GE.U32.AND UP0, UPT, UR22, 0x7, UPT ;  /* 0x000000071600788c */ /* 0x000fe2000bf06070 */
[----:B0-23--:R-:W-:-:S08]  /*1860*/  IMAD.MOV.U32 R3, RZ, RZ, RZ ;  /* 0x000000ffff037224 */ /* 0x00dfd000078e00ff */
[----:B------:R-:W-:Y:S05]  /*1870*/  BRA.U !UP0, `(.L_x_153) ;  /* 0x00000005085c7547 */ /* 0x000fea000b800000 */
[----:B----4-:R-:W0:Y:S01]  /*1880*/  LDC.64 R2, c[0x0][0x380] ;  /* 0x0000e000ff027b82 */ /* 0x010e220000000a00 */
[----:B-1---5:R-:W-:-:S07]  /*1890*/  IMAD.MOV.U32 R5, RZ, RZ, RZ ;  /* 0x000000ffff057224 */ /* 0x022fce00078e00ff */
.L_x_170:
[----:B----4-:R-:W-:Y:S01]  /*18a0*/  IMAD R7, R5, 0x400, R0 ;  /* 0x0000040005077824 */ /* 0x010fe200078e0200 */
[----:B------:R-:W-:Y:S04]  /*18b0*/  BSSY.RECONVERGENT B1, `(.L_x_154) ;  /* 0x000000f000017945 */ /* 0x000fe80003800200 */
[----:B01----:R-:W1:Y:S04]  /*18c0*/  LDS R18, [R7] ;  /* 0x0000000007127984 */ /* 0x003e680000000800 */
[----:B--23--:R2:W3:Y:S04]  /*18d0*/  LDS R9, [R7+0x400] ;  /* 0x0004000007097984 */ /* 0x00c4e80000000800 */
[----:B------:R2:W4:Y:S04]  /*18e0*/  LDS R22, [R7+0x800] ;  /* 0x0008000007167984 */ /* 0x0005280000000800 */
[----:B------:R2:W0:Y:S04]  /*18f0*/  LDS R14, [R7+0xc00] ;  /* 0x000c0000070e7984 */ /* 0x0004280000000800 */
[----:B------:R2:W0:Y:S04]  /*1900*/  LDS R12, [R7+0x1000] ;  /* 0x00100000070c7984 */ /* 0x0004280000000800 */
[----:B------:R2:W0:Y:S04]  /*1910*/  LDS R6, [R7+0x1400] ;  /* 0x0014000007067984 */ /* 0x0004280000000800 */
[----:B------:R2:W0:Y:S04]  /*1920*/  LDS R8, [R7+0x1800] ;  /* 0x0018000007087984 */ /* 0x0004280000000800 */
[----:B------:R2:W0:Y:S01]  /*1930*/  LDS R10, [R7+0x1c00] ;  /* 0x001c0000070a7984 */ /* 0x0004220000000800 */
[----:B-1----:R-:W-:-:S13]  /*1940*/  ISETP.NE.AND P0, PT, R18, RZ, PT ;  /* 0x000000ff1200720c */ /* 0x002fda0003f05270 */
[----:B--234-:R-:W-:Y:S05]  /*1950*/  @!P0 BRA `(.L_x_155) ;  /* 0x0000000000108947 */ /* 0x01cfea0003800000 */
[----:B------:R-:W-:Y:S01]  /*1960*/  LEA R17, R5, R4, 0x8 ;  /* 0x0000000405117211 */ /* 0x000fe200078e40ff */
[----:B------:R-:W-:-:S04]  /*1970*/  IMAD.MOV.U32 R19, RZ, RZ, RZ ;  /* 0x000000ffff137224 */ /* 0x000fc800078e00ff */
[----:B0-----:R-:W-:-:S05]  /*1980*/  IMAD.WIDE.U32 R16, R17, 0x8, R2 ;  /* 0x0000000811107825 */ /* 0x001fca00078e0002 */
[----:B------:R1:W-:Y:S02]  /*1990*/  REDG.E.ADD.64.STRONG.GPU desc[UR20][R16.64], R18 ;  /* 0x000000121000798e */ /* 0x0003e4000c12e514 */
.L_x_155:
[----:B------:R-:W-:Y:S05]  /*19a0*/  BSYNC.RECONVERGENT B1 ;  /* 0x0000000000017941 */ /* 0x000fea0003800200 */
.L_x_154:
[----:B------:R-:W-:Y:S01]  /*19b0*/  ISETP.NE.AND P6, PT, R9, RZ, PT ;  /* 0x000000ff0900720c */ /* 0x000fe20003fc5270 */
[----:B------:R-:W-:Y:S01]  /*19c0*/  BSSY.RECONVERGENT B1, `(.L_x_156) ;  /* 0x000000e000017945 */ /* 0x000fe20003800200 */
[----:B------:R-:W-:Y:S02]  /*19d0*/  ISETP.NE.AND P0, PT, R22, RZ, PT ;  /* 0x000000ff1600720c */ /* 0x000fe40003f05270 */
[----:B0-----:R-:W-:Y:S02]  /*19e0*/  ISETP.NE.AND P1, PT, R14, RZ, PT ;  /* 0x000000ff0e00720c */ /* 0x001fe40003f25270 */
[----:B------:R-:W-:Y:S02]  /*19f0*/  ISETP.NE.AND P2, PT, R12, RZ, PT ;  /* 0x000000ff0c00720c */ /* 0x000fe40003f45270 */
[----:B------:R-:W-:Y:S02]  /*1a00*/  ISETP.NE.AND P3, PT, R6, RZ, PT ;  /* 0x000000ff0600720c */ /* 0x000fe40003f65270 */
[----:B------:R-:W-:-:S02]  /*1a10*/  ISETP.NE.AND P4, PT, R8, RZ, PT ;  /* 0x000000ff0800720c */ /* 0x000fc40003f85270 */
[----:B------:R-:W-:Y:S01]  /*1a20*/  ISETP.NE.AND P5, PT, R10, RZ, PT ;  /* 0x000000ff0a00720c */ /* 0x000fe20003fa5270 */
[----:B------:R-:W-:-:S12]  /*1a30*/  @!P6 BRA `(.L_x_157) ;  /* 0x000000000018e947 */ /* 0x000fd80003800000 */
[----:B-1----:R-:W-:Y:S02]  /*1a40*/  IMAD R17, R5, 0x100, R4 ;  /* 0x0000010005117824 */ /* 0x002fe400078e0204 */
[----:B------:R-:W-:Y:S02]  /*1a50*/  IMAD.MOV.U32 R18, RZ, RZ, R9 ;  /* 0x000000ffff127224 */ /* 0x000fe400078e0009 */
[----:B------:R-:W-:Y:S02]  /*1a60*/  VIADD R17, R17, 0x100 ;  /* 0x0000010011117836 */ /* 0x000fe40000000000 */
[----:B------:R-:W-:Y:S02]  /*1a70*/  IMAD.MOV.U32 R19, RZ, RZ, RZ ;  /* 0x000000ffff137224 */ /* 0x000fe400078e00ff */
[----:B------:R-:W-:-:S05]  /*1a80*/  IMAD.WIDE.U32 R16, R17, 0x8, R2 ;  /* 0x0000000811107825 */ /* 0x000fca00078e0002 */
[----:B------:R0:W-:Y:S02]  /*1a90*/  REDG.E.ADD.64.STRONG.GPU desc[UR20][R16.64], R18 ;  /* 0x000000121000798e */ /* 0x0001e4000c12e514 */
.L_x_157:
[----:B------:R-:W-:Y:S05]  /*1aa0*/  BSYNC.RECONVERGENT B1 ;  /* 0x0000000000017941 */ /* 0x000fea0003800200 */
.L_x_156:
[----:B------:R-:W-:Y:S04]  /*1ab0*/  BSSY.RECONVERGENT B1, `(.L_x_158) ;  /* 0x0000007000017945 */ /* 0x000fe80003800200 */
[----:B------:R-:W-:Y:S05]  /*1ac0*/  @!P0 BRA `(.L_x_159) ;  /* 0x0000000000148947 */ /* 0x000fea0003800000 */
[----:B01----:R-:W-:Y:S02]  /*1ad0*/  IMAD R17, R5, 0x100, R4 ;  /* 0x0000010005117824 */ /* 0x003fe400078e0204 */
[----:B------:R-:W-:-:S03]  /*1ae0*/  IMAD.MOV.U32 R23, RZ, RZ, RZ ;  /* 0x000000ffff177224 */ /* 0x000fc600078e00ff */
[----:B------:R-:W-:-:S05]  /*1af0*/  IADD3 R17, PT, PT, R17, 0x200, RZ ;  /* 0x0000020011117810 */ /* 0x000fca0007ffe0ff */
[----:B------:R-:W-:-:S05]  /*1b00*/  IMAD.WIDE.U32 R16, R17, 0x8, R2 ;  /* 0x0000000811107825 */ /* 0x000fca00078e0002 */
[----:B------:R2:W-:Y:S02]  /*1b10*/  REDG.E.ADD.64.STRONG.GPU desc[UR20][R16.64], R22 ;  /* 0x000000161000798e */ /* 0x0005e4000c12e514 */
.L_x_159:
[----:B------:R-:W-:Y:S05]  /*1b20*/  BSYNC.RECONVERGENT B1 ;  /* 0x0000000000017941 */ /* 0x000fea0003800200 */
.L_x_158:
[----:B------:R-:W-:Y:S04]  /*1b30*/  BSSY.RECONVERGENT B1, `(.L_x_160) ;  /* 0x0000007000017945 */ /* 0x000fe80003800200 */
[----:B------:R-:W-:Y:S05]  /*1b40*/  @!P1 BRA `(.L_x_161) ;  /* 0x0000000000149947 */ /* 0x000fea0003800000 */
[----:B012---:R-:W-:Y:S02]  /*1b50*/  IMAD R17, R5, 0x100, R4 ;  /* 0x0000010005117824 */ /* 0x007fe400078e0204 */
[----:B------:R-:W-:Y:S02]  /*1b60*/  IMAD.MOV.U32 R15, RZ, RZ, RZ ;  /* 0x000000ffff0f7224 */ /* 0x000fe400078e00ff */
[----:B------:R-:W-:-:S04]  /*1b70*/  VIADD R17, R17, 0x300 ;  /* 0x0000030011117836 */ /* 0x000fc80000000000 */
[----:B------:R-:W-:-:S05]  /*1b80*/  IMAD.WIDE.U32 R16, R17, 0x8, R2 ;  /* 0x0000000811107825 */ /* 0x000fca00078e0002 */
[----:B------:R3:W-:Y:S02]  /*1b90*/  REDG.E.ADD.64.STRONG.GPU desc[UR20][R16.64], R14 ;  /* 0x0000000e1000798e */ /* 0x0007e4000c12e514 */
.L_x_161:
[----:B------:R-:W-:Y:S05]  /*1ba0*/  BSYNC.RECONVERGENT B1 ;  /* 0x0000000000017941 */ /* 0x000fea0003800200 */
.L_x_160:
[----:B------:R-:W-:Y:S04]  /*1bb0*/  BSSY.RECONVERGENT B1, `(.L_x_162) ;  /* 0x0000007000017945 */ /* 0x000fe80003800200 */
[----:B------:R-:W-:Y:S05]  /*1bc0*/  @!P2 BRA `(.L_x_163) ;  /* 0x000000000014a947 */ /* 0x000fea0003800000 */
[----:B---3--:R-:W-:Y:S02]  /*1bd0*/  IMAD R15, R5, 0x100, R4 ;  /* 0x00000100050f7824 */ /* 0x008fe400078e0204 */
[----:B------:R-:W-:Y:S02]  /*1be0*/  HFMA2 R13, -RZ, RZ, 0, 0 ;  /* 0x00000000ff0d7431 */ /* 0x000fe400000001ff */
[----:B------:R-:W-:-:S04]  /*1bf0*/  VIADD R15, R15, 0x400 ;  /* 0x000004000f0f7836 */ /* 0x000fc80000000000 */
[----:B------:R-:W-:-:S05]  /*1c00*/  IMAD.WIDE.U32 R14, R15, 0x8, R2 ;  /* 0x000000080f0e7825 */ /* 0x000fca00078e0002 */
[----:B------:R4:W-:Y:S02]  /*1c10*/  REDG.E.ADD.64.STRONG.GPU desc[UR20][R14.64], R12 ;  /* 0x0000000c0e00798e */ /* 0x0009e4000c12e514 */
.L_x_163:
[----:B------:R-:W-:Y:S05]  /*1c20*/  BSYNC.RECONVERGENT B1 ;  /* 0x0000000000017941 */ /* 0x000fea0003800200 */
.L_x_162:
[----:B------:R-:W-:Y:S04]  /*1c30*/  BSSY.RECONVERGENT B1, `(.L_x_164) ;  /* 0x0000007000017945 */ /* 0x000fe80003800200 */
[----:B------:R-:W-:Y:S05]  /*1c40*/  @!P3 BRA `(.L_x_165) ;  /* 0x000000000014b947 */ /* 0x000fea0003800000 */
[----:B----4-:R-:W-:Y:S02]  /*1c50*/  IMAD R13, R5, 0x100, R4 ;  /* 0x00000100050d7824 */ /* 0x010fe400078e0204 */
[----:B------:R-:W-:Y:S02]  /*1c60*/  IMAD.MOV.U32 R7, RZ, RZ, RZ ;  /* 0x000000ffff077224 */ /* 0x000fe400078e00ff */
[----:B------:R-:W-:-:S04]  /*1c70*/  VIADD R13, R13, 0x500 ;  /* 0x000005000d0d7836 */ /* 0x000fc80000000000 */
[----:B------:R-:W-:-:S05]  /*1c80*/  IMAD.WIDE.U32 R12, R13, 0x8, R2 ;  /* 0x000000080d0c7825 */ /* 0x000fca00078e0002 */
[----:B------:R4:W-:Y:S02]  /*1c90*/  REDG.E.ADD.64.STRONG.GPU desc[UR20][R12.64], R6 ;  /* 0x000000060c00798e */ /* 0x0009e4000c12e514 */
.L_x_165:
[----:B------:R-:W-:Y:S05]  /*1ca0*/  BSYNC.RECONVERGENT B1 ;  /* 0x0000000000017941 */ /* 0x000fea0003800200 */
.L_x_164:
[----:B------:R-:W-:Y:S04]  /*1cb0*/  BSSY.RECONVERGENT B1, `(.L_x_166) ;  /* 0x0000007000017945 */ /* 0x000fe80003800200 */
[----:B------:R-:W-:Y:S05]  /*1cc0*/  @!P4 BRA `(.L_x_167) ;  /* 0x000000000014c947 */ /* 0x000fea0003800000 */
[----:B----4-:R-:W-:Y:S02]  /*1cd0*/  IMAD R7, R5, 0x100, R4 ;  /* 0x0000010005077824 */ /* 0x010fe400078e0204 */
[----:B------:R-:W-:Y:S02]  /*1ce0*/  IMAD.MOV.U32 R9, RZ, RZ, RZ ;  /* 0x000000ffff097224 */ /* 0x000fe400078e00ff */
[----:B------:R-:W-:-:S04]  /*1cf0*/  VIADD R7, R7, 0x600 ;  /* 0x0000060007077836 */ /* 0x000fc80000000000 */
[----:B------:R-:W-:-:S05]  /*1d00*/  IMAD.WIDE.U32 R6, R7, 0x8, R2 ;  /* 0x0000000807067825 */ /* 0x000fca00078e0002 */
[----:B------:R4:W-:Y:S02]  /*1d10*/  REDG.E.ADD.64.STRONG.GPU desc[UR20][R6.64], R8 ;  /* 0x000000080600798e */ /* 0x0009e4000c12e514 */
.L_x_167:
[----:B------:R-:W-:Y:S05]  /*1d20*/  BSYNC.RECONVERGENT B1 ;  /* 0x0000000000017941 */ /* 0x000fea0003800200 */
.L_x_166:
[----:B------:R-:W-:Y:S04]  /*1d30*/  BSSY.RECONVERGENT B1, `(.L_x_168) ;  /* 0x0000007000017945 */ /* 0x000fe80003800200 */
[----:B------:R-:W-:Y:S05]  /*1d40*/  @!P5 BRA `(.L_x_169) ;  /* 0x000000000014d947 */ /* 0x000fea0003800000 */
[----:B----4-:R-:W-:Y:S01]  /*1d50*/  LEA R7, R5, R4, 0x8 ;  /* 0x0000000405077211 */ /* 0x010fe200078e40ff */
[----:B------:R-:W-:-:S04]  /*1d60*/  IMAD.MOV.U32 R11, RZ, RZ, RZ ;  /* 0x000000ffff0b7224 */ /* 0x000fc800078e00ff */
[----:B------:R-:W-:-:S04]  /*1d70*/  VIADD R7, R7, 0x700 ;  /* 0x0000070007077836 */ /* 0x000fc80000000000 */
[----:B------:R-:W-:-:S05]  /*1d80*/  IMAD.WIDE.U32 R6, R7, 0x8, R2 ;  /* 0x0000000807067825 */ /* 0x000fca00078e0002 */
[----:B------:R4:W-:Y:S02]  /*1d90*/  REDG.E.ADD.64.STRONG.GPU desc[UR20][R6.64], R10 ;  /* 0x0000000a0600798e */ /* 0x0009e4000c12e514 */
.L_x_169:
[----:B------:R-:W-:Y:S05]  /*1da0*/  BSYNC.RECONVERGENT B1 ;  /* 0x0000000000017941 */ /* 0x000fea0003800200 */
.L_x_168:
[----:B------:R-:W-:-:S05]  /*1db0*/  VIADD R5, R5, 0x8 ;  /* 0x0000000805057836 */ /* 0x000fca0000000000 */
[----:B------:R-:W-:-:S13]  /*1dc0*/  ISETP.NE.AND P0, PT, R5, UR27, PT ;  /* 0x0000001b05007c0c */ /* 0x000fda000bf05270 */
[----:B------:R-:W-:Y:S05]  /*1dd0*/  @P0 BRA `(.L_x_170) ;  /* 0xfffffff800b00947 */ /* 0x000fea000383ffff */
[----:B------:R-:W-:-:S07]  /*1de0*/  IMAD.U32 R3, RZ, RZ, UR27 ;  /* 0x0000001bff037e24 */ /* 0x000fce000f8e00ff */
.L_x_153:
[----:B------:R-:W-:Y:S02]  /*1df0*/  UISETP.NE.AND UP0, UPT, UR24, URZ, UPT ;  /* 0x000000ff1800728c */ /* 0x000fe4000bf05270 */
[----:B----45:R-:W-:Y:S02]  /*1e00*/  IMAD.U32 R8, RZ, RZ, UR24 ;  /* 0x00000018ff087e24 */ /* 0x030fe4000f8e00ff */
[----:B-1----:R-:W-:-:S03]  /*1e10*/  IMAD.U32 R5, RZ, RZ, UR25 ;  /* 0x00000019ff057e24 */ /* 0x002fc6000f8e00ff */
[----:B------:R-:W-:Y:S01]  /*1e20*/  IADD3 R8, PT, PT, R8, -0x1, RZ ;  /* 0xffffffff08087810 */ /* 0x000fe20007ffe0ff */
[----:B------:R-:W-:Y:S01]  /*1e30*/  VIADD R5, R5, 0xffffffff ;  /* 0xffffffff05057836 */ /* 0x000fe20000000000 */
[----:B------:R-:W-:Y:S06]  /*1e40*/  BRA.U !UP0, `(.L_x_171) ;  /* 0x0000000508707547 */ /* 0x000fec000b800000 */
[----:B------:R-:W-:-:S13]  /*1e50*/  ISETP.GE.U32.AND P0, PT, R8, 0x3, PT ;  /* 0x000000030800780c */ /* 0x000fda0003f06070 */
[----:B------:R-:W-:Y:S05]  /*1e60*/  @!P0 BRA `(.L_x_172) ;  /* 0x0000000000bc8947 */ /* 0x000fea0003800000 */
[----:B------:R-:W-:Y:S01]  /*1e70*/  IMAD R7, R3, 0x400, R0 ;  /* 0x0000040003077824 */ /* 0x000fe200078e0200 */
[----:B------:R-:W-:Y:S04]  /*1e80*/  BSSY.RECONVERGENT B1, `(.L_x_173) ;  /* 0x000000f000017945 */ /* 0x000fe80003800200 */
[----:B------:R-:W1:Y:S04]  /*1e90*/  LDS R12, [R7] ;  /* 0x00000000070c7984 */ /* 0x000e680000000800 */
[----:B------:R-:W4:Y:S04]  /*1ea0*/  LDS R9, [R7+0x400] ;  /* 0x0004000007097984 */ /* 0x000f280000000800 */
[----:B------:R-:W5:Y:S04]  /*1eb0*/  LDS R6, [R7+0x800] ;  /* 0x0008000007067984 */ /* 0x000f680000000800 */
[----:B------:R-:W0:Y:S01]  /*1ec0*/  LDS R2, [R7+0xc00] ;  /* 0x000c000007027984 */ /* 0x000e220000000800 */
[----:B-1----:R-:W-:-:S02]  /*1ed0*/  ISETP.NE.AND P0, PT, R12, RZ, PT ;  /* 0x000000ff0c00720c */ /* 0x002fc40003f05270 */
[----:B----4-:R-:W-:Y:S02]  /*1ee0*/  ISETP.NE.AND P1, PT, R9, RZ, PT ;  /* 0x000000ff0900720c */ /* 0x010fe40003f25270 */
[----:B-----5:R-:W-:Y:S02]  /*1ef0*/  ISETP.NE.AND P2, PT, R6, RZ, PT ;  /* 0x000000ff0600720c */ /* 0x020fe40003f45270 */
[----:B0-----:R-:W-:-:S07]  /*1f00*/  ISETP.NE.AND P3, PT, R2, RZ, PT ;  /* 0x000000ff0200720c */ /* 0x001fce0003f65270 */
[----:B------:R-:W-:Y:S06]  /*1f10*/  @!P0 BRA `(.L_x_174) ;  /* 0x0000000000148947 */ /* 0x000fec0003800000 */
[----:B------:R-:W0:Y:S01]  /*1f20*/  LDC.64 R10, c[0x0][0x380] ;  /* 0x0000e000ff0a7b82 */ /* 0x000e220000000a00 */
[----:B------:R-:W-:Y:S02]  /*1f30*/  IMAD R7, R3, 0x100, R4 ;  /* 0x0000010003077824 */ /* 0x000fe400078e0204 */
[----:B------:R-:W-:Y:S02]  /*1f40*/  IMAD.MOV.U32 R13, RZ, RZ, RZ ;  /* 0x000000ffff0d7224 */ /* 0x000fe400078e00ff */
[----:B0-----:R-:W-:-:S05]  /*1f50*/  IMAD.WIDE.U32 R10, R7, 0x8, R10 ;  /* 0x00000008070a7825 */ /* 0x001fca00078e000a */
[----:B------:R0:W-:Y:S02]  /*1f60*/  REDG.E.ADD.64.STRONG.GPU desc[UR20][R10.64], R12 ;  /* 0x0000000c0a00798e */ /* 0x0001e4000c12e514 */
.L_x_174:
[----:B------:R-:W-:Y:S05]  /*1f70*/  BSYNC.RECONVERGENT B1 ;  /* 0x0000000000017941 */ /* 0x000fea0003800200 */
.L_x_173:
[----:B------:R-:W-:Y:S04]  /*1f80*/  BSSY.RECONVERGENT B1, `(.L_x_175) ;  /* 0x0000009000017945 */ /* 0x000fe80003800200 */
[----:B------:R-:W-:Y:S05]  /*1f90*/  @!P1 BRA `(.L_x_176) ;  /* 0x00000000001c9947 */ /* 0x000fea0003800000 */
[----:B0-----:R-:W0:Y:S01]  /*1fa0*/  LDC.64 R10, c[0x0][0x380] ;  /* 0x0000e000ff0a7b82 */ /* 0x001e220000000a00 */
[----:B------:R-:W-:Y:S01]  /*1fb0*/  IMAD R7, R3, 0x100, R4 ;  /* 0x0000010003077824 */ /* 0x000fe200078e0204 */
[----:B------:R-:W-:Y:S01]  /*1fc0*/  MOV R12, R9 ;  /* 0x00000009000c7202 */ /* 0x000fe20000000f00 */
[----:B------:R-:W-:Y:S02]  /*1fd0*/  IMAD.MOV.U32 R13, RZ, RZ, RZ ;  /* 0x000000ffff0d7224 */ /* 0x000fe400078e00ff */
[----:B------:R-:W-:-:S04]  /*1fe0*/  VIADD R7, R7, 0x100 ;  /* 0x0000010007077836 */ /* 0x000fc80000000000 */
[----:B0-----:R-:W-:-:S05]  /*1ff0*/  IMAD.WIDE.U32 R10, R7, 0x8, R10 ;  /* 0x00000008070a7825 */ /* 0x001fca00078e000a */
[----:B------:R1:W-:Y:S02]  /*2000*/  REDG.E.ADD.64.STRONG.GPU desc[UR20][R10.64], R12 ;  /* 0x0000000c0a00798e */ /* 0x0003e4000c12e514 */
.L_x_176:
[----:B------:R-:W-:Y:S05]  /*2010*/  BSYNC.RECONVERGENT B1 ;  /* 0x0000000000017941 */ /* 0x000fea0003800200 */
.L_x_175:
[----:B------:R-:W-:Y:S04]  /*2020*/  BSSY.RECONVERGENT B1, `(.L_x_177) ;  /* 0x0000008000017945 */ /* 0x000fe80003800200 */
[----:B------:R-:W-:Y:S05]  /*2030*/  @!P2 BRA `(.L_x_178) ;  /* 0x000000000018a947 */ /* 0x000fea0003800000 */
[----:B01----:R-:W0:Y:S01]  /*2040*/  LDC.64 R10, c[0x0][0x380] ;  /* 0x0000e000ff0a7b82 */ /* 0x003e220000000a00 */
[----:B------:R-:W-:-:S04]  /*2050*/  IMAD R7, R3, 0x100, R4 ;  /* 0x0000010003077824 */ /* 0x000fc800078e0204 */
[----:B------:R-:W-:-:S04]  /*2060*/  VIADD R7, R7, 0x200 ;  /* 0x0000020007077836 */ /* 0x000fc80000000000 */
[----:B0-----:R-:W-:-:S04]  /*2070*/  IMAD.WIDE.U32 R10, R7, 0x8, R10 ;  /* 0x00000008070a7825 */ /* 0x001fc800078e000a */
[----:B------:R-:W-:-:S05]  /*2080*/  IMAD.MOV.U32 R7, RZ, RZ, RZ ;  /* 0x000000ffff077224 */ /* 0x000fca00078e00ff */
[----:B------:R4:W-:Y:S02]  /*2090*/  REDG.E.ADD.64.STRONG.GPU desc[UR20][R10.64], R6 ;  /* 0x000000060a00798e */ /* 0x0009e4000c12e514 */
.L_x_178:
[----:B------:R-:W-:Y:S05]  /*20a0*/  BSYNC.RECONVERGENT B1 ;  /* 0x0000000000017941 */ /* 0x000fea0003800200 */
.L_x_177:
[----:B------:R-:W-:Y:S04]  /*20b0*/  BSSY.RECONVERGENT B1, `(.L_x_179) ;  /* 0x0000009000017945 */ /* 0x000fe80003800200 */
[----:B------:R-:W-:Y:S05]  /*20c0*/  @!P3 BRA `(.L_x_180) ;  /* 0x00000000001cb947 */ /* 0x000fea0003800000 */
[----:B----4-:R-:W4:Y:S01]  /*20d0*/  LDC.64 R6, c[0x0][0x380] ;  /* 0x0000e000ff067b82 */ /* 0x010f220000000a00 */
[----:B------:R-:W-:Y:S01]  /*20e0*/  IMAD R9, R3, 0x100, R4 ;  /* 0x0000010003097824 */ /* 0x000fe200078e0204 */
[----:B01----:R-:W-:Y:S01]  /*20f0*/  MOV R10, R2 ;  /* 0x00000002000a7202 */ /* 0x003fe20000000f00 */
[----:B------:R-:W-:Y:S02]  /*2100*/  IMAD.MOV.U32 R11, RZ, RZ, RZ ;  /* 0x000000ffff0b7224 */ /* 0x000fe400078e00ff */
[----:B------:R-:W-:-:S04]  /*2110*/  VIADD R9, R9, 0x300 ;  /* 0x0000030009097836 */ /* 0x000fc80000000000 */
[----:B----4-:R-:W-:-:S05]  /*2120*/  IMAD.WIDE.U32 R6, R9, 0x8, R6 ;  /* 0x0000000809067825 */ /* 0x010fca00078e0006 */
[----:B------:R0:W-:Y:S02]  /*2130*/  REDG.E.ADD.64.STRONG.GPU desc[UR20][R6.64], R10 ;  /* 0x0000000a0600798e */ /* 0x0001e4000c12e514 */
.L_x_180:
[----:B------:R-:W-:Y:S05]  /*2140*/  BSYNC.RECONVERGENT B1 ;  /* 0x0000000000017941 */ /* 0x000fea0003800200 */
.L_x_179:
[----:B------:R-:W-:-:S07]  /*2150*/  VIADD R3, R3, 0x4 ;  /* 0x0000000403037836 */ /* 0x000fce0000000000 */
.L_x_172:
[----:B------:R-:W-:Y:S01]  /*2160*/  UISETP.NE.AND UP0, UPT, UR25, URZ, UPT ;  /* 0x000000ff1900728c */ /* 0x000fe2000bf05270 */
[----:B------:R-:W-:Y:S08]  /*2170*/  BSSY.RECONVERGENT B1, `(.L_x_171) ;  /* 0x0000029000017945 */ /* 0x000ff00003800200 */
[----:B------:R-:W-:Y:S05]  /*2180*/  BRA.U !UP0, `(.L_x_181) ;  /* 0x00000001089c7547 */ /* 0x000fea000b800000 */
[----:B------:R-:W-:-:S13]  /*2190*/  ISETP.NE.AND P0, PT, R5, RZ, PT ;  /* 0x000000ff0500720c */ /* 0x000fda0003f05270 */
[----:B------:R-:W-:Y:S05]  /*21a0*/  @!P0 BRA `(.L_x_182) ;  /* 0x0000000000648947 */ /* 0x000fea0003800000 */
[----:B0---4-:R-:W-:Y:S01]  /*21b0*/  IMAD R6, R3, 0x400, R0 ;  /* 0x0000040003067824 */ /* 0x011fe200078e0200 */
[----:B------:R-:W-:Y:S04]  /*21c0*/  BSSY.RECONVERGENT B2, `(.L_x_183) ;  /* 0x000000c000027945 */ /* 0x000fe80003800200 */
[----:B------:R-:W0:Y:S04]  /*21d0*/  LDS R2, [R6] ;  /* 0x0000000006027984 */ /* 0x000e280000000800 */
[----:B------:R-:W4:Y:S01]  /*21e0*/  LDS R9, [R6+0x400] ;  /* 0x0004000006097984 */ /* 0x000f220000000800 */
[----:B0-----:R-:W-:-:S02]  /*21f0*/  ISETP.NE.AND P0, PT, R2, RZ, PT ;  /* 0x000000ff0200720c */ /* 0x001fc40003f05270 */
[----:B----4-:R-:W-:-:S11]  /*2200*/  ISETP.NE.AND P1, PT, R9, RZ, PT ;  /* 0x000000ff0900720c */ /* 0x010fd60003f25270 */
[----:B------:R-:W-:Y:S05]  /*2210*/  @!P0 BRA `(.L_x_184) ;  /* 0x0000000000188947 */ /* 0x000fea0003800000 */
[----:B------:R-:W0:Y:S01]  /*2220*/  LDC.64 R6, c[0x0][0x380] ;  /* 0x0000e000ff067b82 */ /* 0x000e220000000a00 */
[----:B-1----:R-:W-:-:S04]  /*2230*/  IMAD R11, R3, 0x100, R4 ;  /* 0x00000100030b7824 */ /* 0x002fc800078e0204 */
[----:B0-----:R-:W-:-:S04]  /*2240*/  IMAD.WIDE.U32 R10, R11, 0x8, R6 ;  /* 0x000000080b0a7825 */ /* 0x001fc800078e0006 */
[----:B------:R-:W-:Y:S02]  /*2250*/  IMAD.MOV.U32 R6, RZ, RZ, R2 ;  /* 0x000000ffff067224 */ /* 0x000fe400078e0002 */
[----:B------:R-:W-:-:S05]  /*2260*/  IMAD.MOV.U32 R7, RZ, RZ, RZ ;  /* 0x000000ffff077224 */ /* 0x000fca00078e00ff */
[----:B------:R0:W-:Y:S02]  /*2270*/  REDG.E.ADD.64.STRONG.GPU desc[UR20][R10.64], R6 ;  /* 0x000000060a00798e */ /* 0x0001e4000c12e514 */
.L_x_184:
[----:B------:R-:W-:Y:S05]  /*2280*/  BSYNC.RECONVERGENT B2 ;  /* 0x0000000000027941 */ /* 0x000fea0003800200 */
.L_x_183:
[----:B------:R-:W-:Y:S04]  /*2290*/  BSSY.RECONVERGENT B2, `(.L_x_185) ;  /* 0x0000009000027945 */ /* 0x000fe80003800200 */
[----:B------:R-:W-:Y:S05]  /*22a0*/  @!P1 BRA `(.L_x_186) ;  /* 0x00000000001c9947 */ /* 0x000fea0003800000 */
[----:B0-----:R-:W0:Y:S01]  /*22b0*/  LDC.64 R6, c[0x0][0x380] ;  /* 0x0000e000ff067b82 */ /* 0x001e220000000a00 */
[----:B------:R-:W-:-:S05]  /*22c0*/  LEA R2, R3, R4, 0x8 ;  /* 0x0000000403027211 */ /* 0x000fca00078e40ff */
[----:B-1----:R-:W-:-:S04]  /*22d0*/  VIADD R11, R2, 0x100 ;  /* 0x00000100020b7836 */ /* 0x002fc80000000000 */
[----:B0-----:R-:W-:-:S04]  /*22e0*/  IMAD.WIDE.U32 R10, R11, 0x8, R6 ;  /* 0x000000080b0a7825 */ /* 0x001fc800078e0006 */
[----:B------:R-:W-:Y:S02]  /*22f0*/  IMAD.MOV.U32 R6, RZ, RZ, R9 ;  /* 0x000000ffff067224 */ /* 0x000fe400078e0009 */
[----:B------:R-:W-:-:S05]  /*2300*/  IMAD.MOV.U32 R7, RZ, RZ, RZ ;  /* 0x000000ffff077224 */ /* 0x000fca00078e00ff */
[----:B------:R4:W-:Y:S02]  /*2310*/  REDG.E.ADD.64.STRONG.GPU desc[UR20][R10.64], R6 ;  /* 0x000000060a00798e */ /* 0x0009e4000c12e514 */
.L_x_186:
[----:B------:R-:W-:Y:S05]  /*2320*/  BSYNC.RECONVERGENT B2 ;  /* 0x0000000000027941 */ /* 0x000fea0003800200 */
.L_x_185:
[----:B------:R-:W-:-:S07]  /*2330*/  VIADD R3, R3, 0x2 ;  /* 0x0000000203037836 */ /* 0x000fce0000000000 */
.L_x_182:
[----:B------:R-:W-:-:S09]  /*2340*/  UISETP.NE.AND UP0, UPT, UR9, URZ, UPT ;  /* 0x000000ff0900728c */ /* 0x000fd2000bf05270 */
[----:B------:R-:W-:Y:S05]  /*2350*/  BRA.U !UP0, `(.L_x_181) ;  /* 0x0000000108287547 */ /* 0x000fea000b800000 */
[----:B------:R-:W-:-:S05]  /*2360*/  IMAD R2, R3, 0x400, R0 ;  /* 0x0000040003027824 */ /* 0x000fca00078e0200 */
[----:B------:R-:W5:Y:S02]  /*2370*/  LDS R9, [R2] ;  /* 0x0000000002097984 */ /* 0x000f640000000800 */
[----:B-----5:R-:W-:-:S13]  /*2380*/  ISETP.NE.AND P0, PT, R9, RZ, PT ;  /* 0x000000ff0900720c */ /* 0x020fda0003f05270 */
[----:B------:R-:W-:Y:S05]  /*2390*/  @!P0 BRA `(.L_x_181) ;  /* 0x0000000000188947 */ /* 0x000fea0003800000 */
[----:B0---4-:R-:W0:Y:S01]  /*23a0*/  LDC.64 R6, c[0x0][0x380] ;  /* 0x0000e000ff067b82 */ /* 0x011e220000000a00 */
[----:B------:R-:W-:-:S04]  /*23b0*/  IMAD R3, R3, 0x100, R4 ;  /* 0x0000010003037824 */ /* 0x000fc800078e0204 */
[----:B0-----:R-:W-:Y:S01]  /*23c0*/  IMAD.WIDE.U32 R2, R3, 0x8, R6 ;  /* 0x0000000803027825 */ /* 0x001fe200078e0006 */
[----:B------:R-:W-:-:S03]  /*23d0*/  MOV R6, R9 ;  /* 0x0000000900067202 */ /* 0x000fc60000000f00 */
[----:B------:R-:W-:-:S05]  /*23e0*/  IMAD.MOV.U32 R7, RZ, RZ, RZ ;  /* 0x000000ffff077224 */ /* 0x000fca00078e00ff */
[----:B------:R0:W-:Y:S02]  /*23f0*/  REDG.E.ADD.64.STRONG.GPU desc[UR20][R2.64], R6 ;  /* 0x000000060200798e */ /* 0x0001e4000c12e514 */
.L_x_181:
[----:B------:R-:W-:Y:S05]  /*2400*/  BSYNC.RECONVERGENT B1 ;  /* 0x0000000000017941 */ /* 0x000fea0003800200 */
.L_x_171:
[----:B------:R-:W-:-:S13]  /*2410*/  ISETP.GT.U32.AND P0, PT, R4, 0x7f, PT ;  /* 0x0000007f0400780c */ /* 0x000fda0003f04070 */
[----:B------:R-:W-:Y:S05]  /*2420*/  @P0 BRA `(.L_x_152) ;  /* 0x0000000800900947 */ /* 0x000fea0003800000 */
[----:B------:R-:W-:Y:S01]  /*2430*/  UISETP.GE.U32.AND UP0, UPT, UR22, 0x7, UPT ;  /* 0x000000071600788c */ /* 0x000fe2000bf06070 */
[----:B0-----:R-:W-:-:S08]  /*2440*/  IMAD.MOV.U32 R3, RZ, RZ, RZ ;  /* 0x000000ffff037224 */ /* 0x001fd000078e00ff */
[----:B------:R-:W-:Y:S05]  /*2450*/  BRA.U !UP0, `(.L_x_187) ;  /* 0x0000000508147547 */ /* 0x000fea000b800000 */
[----:B------:R-:W0:Y:S01]  /*2460*/  LDC.64 R2, c[0x0][0x380] ;  /* 0x0000e000ff027b82 */ /* 0x000e220000000a00 */
[----:B------:R-:W-:-:S07]  /*2470*/  IMAD.MOV.U32 R9, RZ, RZ, RZ ;  /* 0x000000ffff097224 */ /* 0x000fce00078e00ff */
.L_x_204:
[C---:B01--4-:R-:W-:Y:S01]  /*2480*/  IMAD R11, R9.reuse, 0x400, R0 ;  /* 0x00000400090b7824 */ /* 0x053fe200078e0200 */
[----:B------:R-:W-:Y:S01]  /*2490*/  BSSY.RECONVERGENT B1, `(.L_x_188) ;  /* 0x0000011000017945 */ /* 0x000fe20003800200 */
[C---:B--23--:R-:W-:Y:S02]  /*24a0*/  IMAD R7, R9.reuse, 0x100, R4 ;  /* 0x0000010009077824 */ /* 0x04cfe400078e0204 */
[----:B------:R-:W-:Y:S01]  /*24b0*/  VIADD R9, R9, 0x8 ;  /* 0x0000000809097836 */ /* 0x000fe20000000000 */
[----:B---3--:R-:W1:Y:S01]  /*24c0*/  LDS R14, [R11+0x200] ;  /* 0x000200000b0e7984 */ /* 0x008e620000000800 */
[----:B0-----:R-:W-:-:S03]  /*24d0*/  IMAD.WIDE.U32 R6, R7, 0x8, R2 ;  /* 0x0000000807067825 */ /* 0x001fc600078e0002 */
[----:B------:R-:W0:Y:S04]  /*24e0*/  LDS R13, [R11+0x600] ;  /* 0x000600000b0d7984 */ /* 0x000e280000000800 */
[----:B--2---:R2:W3:Y:S04]  /*24f0*/  LDS R17, [R11+0xa00] ;  /* 0x000a00000b117984 */ /* 0x0044e80000000800 */
[----:B------:R2:W4:Y:S04]  /*2500*/  LDS R18, [R11+0xe00] ;  /* 0x000e00000b127984 */ /* 0x0005280000000800 */
[----:B------:R2:W2:Y:S04]  /*2510*/  LDS R19, [R11+0x1200] ;  /* 0x001200000b137984 */ /* 0x0004a80000000800 */
[----:B------:R0:W2:Y:S04]  /*2520*/  LDS R16, [R11+0x1600] ;  /* 0x001600000b107984 */ /* 0x0000a80000000800 */
[----:B------:R0:W2:Y:S04]  /*2530*/  LDS R12, [R11+0x1a00] ;  /* 0x001a00000b0c7984 */ /* 0x0000a80000000800 */
[----:B------:R0:W2:Y:S01]  /*2540*/  LDS R10, [R11+0x1e00] ;  /* 0x001e00000b0a7984 */ /* 0x0000a20000000800 */
[----:B-1----:R-:W-:-:S02]  /*2550*/  ISETP.NE.AND P0, PT, R14, RZ, PT ;  /* 0x000000ff0e00720c */ /* 0x002fc40003f05270 */
[----:B0-----:R-:W-:-:S11]  /*2560*/  ISETP.NE.AND P1, PT, R13, RZ, PT ;  /* 0x000000ff0d00720c */ /* 0x001fd60003f25270 */
[----:B---34-:R-:W-:Y:S05]  /*2570*/  @!P0 BRA `(.L_x_189) ;  /* 0x0000000000088947 */ /* 0x018fea0003800000 */
[----:B------:R-:W-:-:S05]  /*2580*/  HFMA2 R15, -RZ, RZ, 0, 0 ;  /* 0x00000000ff0f7431 */ /* 0x000fca00000001ff */
[----:B------:R0:W-:Y:S02]  /*2590*/  REDG.E.ADD.64.STRONG.GPU desc[UR20][R6.64+0x400], R14 ;  /* 0x0004000e0600798e */ /* 0x0001e4000c12e514 */
.L_x_189:
[----:B------:R-:W-:Y:S05]  /*25a0*/  BSYNC.RECONVERGENT B1 ;  /* 0x0000000000017941 */ /* 0x000fea0003800200 */
.L_x_188:
[----:B------:R-:W-:Y:S04]  /*25b0*/  BSSY.RECONVERGENT B1, `(.L_x_190) ;  /* 0x0000005000017945 */ /* 0x000fe80003800200 */
[----:B------:R-:W-:Y:S05]  /*25c0*/  @!P1 BRA `(.L_x_191) ;  /* 0x00000000000c9947 */ /* 0x000fea0003800000 */
[----:B0-----:R-:W-:Y:S02]  /*25d0*/  IMAD.MOV.U32 R14, RZ, RZ, R13 ;  /* 0x000000ffff0e7224 */ /* 0x001fe400078e000d */
[----:B------:R-:W-:-:S05]  /*25e0*/  IMAD.MOV.U32 R15, RZ, RZ, RZ ;  /* 0x000000ffff0f7224 */ /* 0x000fca00078e00ff */
[----:B------:R1:W-:Y:S02]  /*25f0*/  REDG.E.ADD.64.STRONG.GPU desc[UR20][R6.64+0xc00], R14 ;  /* 0x000c000e0600798e */ /* 0x0003e4000c12e514 */
.L_x_191:
[----:B------:R-:W-:Y:S05]  /*2600*/  BSYNC.RECONVERGENT B1 ;  /* 0x0000000000017941 */ /* 0x000fea0003800200 */
.L_x_190:
[----:B------:R-:W-:Y:S01]  /*2610*/  ISETP.NE.AND P6, PT, R17, RZ, PT ;  /* 0x000000ff1100720c */ /* 0x000fe20003fc5270 */
[----:B------:R-:W-:Y:S01]  /*2620*/  BSSY.RECONVERGENT B1, `(.L_x_192) ;  /* 0x000000b000017945 */ /* 0x000fe20003800200 */
[----:B------:R-:W-:Y:S02]  /*2630*/  ISETP.NE.AND P0, PT, R9, UR27, PT ;  /* 0x0000001b09007c0c */ /* 0x000fe4000bf05270 */
[----:B------:R-:W-:Y:S02]  /*2640*/  ISETP.NE.AND P1, PT, R18, RZ, PT ;  /* 0x000000ff1200720c */ /* 0x000fe40003f25270 */
[----:B--2---:R-:W-:Y:S02]  /*2650*/  ISETP.NE.AND P2, PT, R19, RZ, PT ;  /* 0x000000ff1300720c */ /* 0x004fe40003f45270 */
[----:B------:R-:W-:Y:S02]  /*2660*/  ISETP.NE.AND P3, PT, R16, RZ, PT ;  /* 0x000000ff1000720c */ /* 0x000fe40003f65270 */
[----:B------:R-:W-:-:S02]  /*2670*/  ISETP.NE.AND P4, PT, R12, RZ, PT ;  /* 0x000000ff0c00720c */ /* 0x000fc40003f85270 */
[----:B------:R-:W-:Y:S01]  /*2680*/  ISETP.NE.AND P5, PT, R10, RZ, PT ;  /* 0x000000ff0a00720c */ /* 0x000fe20003fa5270 */
[----:B------:R-:W-:-:S12]  /*2690*/  @!P6 BRA `(.L_x_193) ;  /* 0x00000000000ce947 */ /* 0x000fd80003800000 */
[----:B01----:R-:W-:Y:S02]  /*26a0*/  IMAD.MOV.U32 R14, RZ, RZ, R17 ;  /* 0x000000ffff0e7224 */ /* 0x003fe400078e0011 */
[----:B------:R-:W-:-:S05]  /*26b0*/  IMAD.MOV.U32 R15, RZ, RZ, RZ ;  /* 0x000000ffff0f7224 */ /* 0x000fca00078e00ff */
[----:B------:R2:W-:Y:S02]  /*26c0*/  REDG.E.ADD.64.STRONG.GPU desc[UR20][R6.64+0x1400], R14 ;  /* 0x0014000e0600798e */ /* 0x0005e4000c12e514 */
.L_x_193:
[----:B------:R-:W-:Y:S05]  /*26d0*/  BSYNC.RECONVERGENT B1 ;  /* 0x0000000000017941 */ /* 0x000fea0003800200 */
.L_x_192:
[----:B------:R-:W-:Y:S04]  /*26e0*/  BSSY.RECONVERGENT B1, `(.L_x_194) ;  /* 0x0000005000017945 */ /* 0x000fe80003800200 */
[----:B------:R-:W-:Y:S05]  /*26f0*/  @!P1 BRA `(.L_x_195) ;  /* 0x00000000000c9947 */ /* 0x000fea0003800000 */
[----:B012---:R-:W-:Y:S02]  /*2700*/  IMAD.MOV.U32 R14, RZ, RZ, R18 ;  /* 0x000000ffff0e7224 */ /* 0x007fe400078e0012 */
[----:B------:R-:W-:-:S05]  /*2710*/  IMAD.MOV.U32 R15, RZ, RZ, RZ ;  /* 0x000000ffff0f7224 */ /* 0x000fca00078e00ff */
[----:B------:R3:W-:Y:S02]  /*2720*/  REDG.E.ADD.64.STRONG.GPU desc[UR20][R6.64+0x1c00], R14 ;  /* 0x001c000e0600798e */ /* 0x0007e4000c12e514 */
.L_x_195:
[----:B------:R-:W-:Y:S05]  /*2730*/  BSYNC.RECONVERGENT B1 ;  /* 0x0000000000017941 */ /* 0x000fea0003800200 */
.L_x_194:
[----:B------:R-:W-:Y:S04]  /*2740*/  BSSY.RECONVERGENT B1, `(.L_x_196) ;  /* 0x0000005000017945 */ /* 0x000fe80003800200 */
[----:B------:R-:W-:Y:S05]  /*2750*/  @!P2 BRA `(.L_x_197) ;  /* 0x00000000000ca947 */ /* 0x000fea0003800000 */
[----:B0123--:R-:W-:Y:S01]  /*2760*/  MOV R14, R19 ;  /* 0x00000013000e7202 */ /* 0x00ffe20000000f00 */
[----:B------:R-:W-:-:S05]  /*2770*/  IMAD.MOV.U32 R15, RZ, RZ, RZ ;  /* 0x000000ffff0f7224 */ /* 0x000fca00078e00ff */
[----:B------:R4:W-:Y:S02]  /*2780*/  REDG.E.ADD.64.STRONG.GPU desc[UR20][R6.64+0x2400], R14 ;  /* 0x0024000e0600798e */ /* 0x0009e4000c12e514 */
.L_x_197:
[----:B------:R-:W-:Y:S05]  /*2790*/  BSYNC.RECONVERGENT B1 ;  /* 0x0000000000017941 */ /* 0x000fea0003800200 */
.L_x_196:
[----:B------:R-:W-:Y:S04]  /*27a0*/  BSSY.RECONVERGENT B1, `(.L_x_198) ;  /* 0x0000004000017945 */ /* 0x000fe80003800200 */
[----:B------:R-:W-:Y:S05]  /*27b0*/  @!P3 BRA `(.L_x_199) ;  /* 0x000000000008b947 */ /* 0x000fea0003800000 */
[----:B------:R-:W-:-:S05]  /*27c0*/  IMAD.MOV.U32 R17, RZ, RZ, RZ ;  /* 0x000000ffff117224 */ /* 0x000fca00078e00ff */
[----:B------:R0:W-:Y:S02]  /*27d0*/  REDG.E.ADD.64.STRONG.GPU desc[UR20][R6.64+0x2c00], R16 ;  /* 0x002c00100600798e */ /* 0x0001e4000c12e514 */
.L_x_199:
[----:B------:R-:W-:Y:S05]  /*27e0*/  BSYNC.RECONVERGENT B1 ;  /* 0x0000000000017941 */ /* 0x000fea0003800200 */
.L_x_198:
[----:B------:R-:W-:Y:S04]  /*27f0*/  BSSY.RECONVERGENT B1, `(.L_x_200) ;  /* 0x0000004000017945 */ /* 0x000fe80003800200 */
[----:B------:R-:W-:Y:S05]  /*2800*/  @!P4 BRA `(.L_x_201) ;  /* 0x000000000008c947 */ /* 0x000fea0003800000 */
[----:B------:R-:W-:-:S05]  /*2810*/  IMAD.MOV.U32 R13, RZ, RZ, RZ ;  /* 0x000000ffff0d7224 */ /* 0x000fca00078e00ff */
[----:B------:R0:W-:Y:S02]  /*2820*/  REDG.E.ADD.64.STRONG.GPU desc[UR20][R6.64+0x3400], R12 ;  /* 0x0034000c0600798e */ /* 0x0001e4000c12e514 */
.L_x_201:
[----:B------:R-:W-:Y:S05]  /*2830*/  BSYNC.RECONVERGENT B1 ;  /* 0x0000000000017941 */ /* 0x000fea0003800200 */
.L_x_200:
[----:B------:R-:W-:Y:S04]  /*2840*/  BSSY.RECONVERGENT B1, `(.L_x_202) ;  /* 0x0000004000017945 */ /* 0x000fe80003800200 */
[----:B------:R-:W-:Y:S05]  /*2850*/  @!P5 BRA `(.L_x_203) ;  /* 0x000000000008d947 */ /* 0x000fea0003800000 */
[----:B------:R-:W-:-:S05]  /*2860*/  IMAD.MOV.U32 R11, RZ, RZ, RZ ;  /* 0x000000ffff0b7224 */ /* 0x000fca00078e00ff */
[----:B------:R0:W-:Y:S02]  /*2870*/  REDG.E.ADD.64.STRONG.GPU desc[UR20][R6.64+0x3c00], R10 ;  /* 0x003c000a0600798e */ /* 0x0001e4000c12e514 */
.L_x_203:
[----:B------:R-:W-:Y:S05]  /*2880*/  BSYNC.RECONVERGENT B1 ;  /* 0x0000000000017941 */ /* 0x000fea0003800200 */
.L_x_202:
[----:B------:R-:W-:Y:S05]  /*2890*/  @P0 BRA `(.L_x_204) ;  /* 0xfffffff800f80947 */ /* 0x000fea000383ffff */
[----:B------:R-:W-:-:S07]  /*28a0*/  IMAD.U32 R3, RZ, RZ, UR27 ;  /* 0x0000001bff037e24 */ /* 0x000fce000f8e00ff */
.L_x_187:
[----:B------:R-:W-:-:S09]  /*28b0*/  UISETP.NE.AND UP0, UPT, UR24, URZ, UPT ;  /* 0x000000ff1800728c */ /* 0x000fd2000bf05270 */
[----:B------:R-:W-:Y:S05]  /*28c0*/  BRA.U !UP0, `(.L_x_152) ;  /* 0x0000000508687547 */ /* 0x000fea000b800000 */
[----:B------:R-:W-:-:S13]  /*28d0*/  ISETP.GE.U32.AND P0, PT, R8, 0x3, PT ;  /* 0x000000030800780c */ /* 0x000fda0003f06070 */
[----:B------:R-:W-:Y:S05]  /*28e0*/  @!P0 BRA `(.L_x_205) ;  /* 0x0000000000bc8947 */ /* 0x000fea0003800000 */
[----:B01234-:R-:W-:Y:S01]  /*28f0*/  IMAD R7, R3, 0x400, R0 ;  /* 0x0000040003077824 */ /* 0x01ffe200078e0200 */
[----:B------:R-:W-:Y:S04]  /*2900*/  BSSY.RECONVERGENT B1, `(.L_x_206) ;  /* 0x000000f000017945 */ /* 0x000fe80003800200 */
[----:B------:R-:W0:Y:S04]  /*2910*/  LDS R10, [R7+0x200] ;  /* 0x00020000070a7984 */ /* 0x000e280000000800 */
[----:B------:R-:W1:Y:S04]  /*2920*/  LDS R12, [R7+0x600] ;  /* 0x00060000070c7984 */ /* 0x000e680000000800 */
[----:B------:R-:W2:Y:S04]  /*2930*/  LDS R6, [R7+0xa00] ;  /* 0x000a000007067984 */ /* 0x000ea80000000800 */
[----:B------:R-:W3:Y:S01]  /*2940*/  LDS R2, [R7+0xe00] ;  /* 0x000e000007027984 */ /* 0x000ee20000000800 */
[----:B0-----:R-:W-:-:S02]  /*2950*/  ISETP.NE.AND P0, PT, R10, RZ, PT ;  /* 0x000000ff0a00720c */ /* 0x001fc40003f05270 */
[----:B-1----:R-:W-:Y:S02]  /*2960*/  ISETP.NE.AND P1, PT, R12, RZ, PT ;  /* 0x000000ff0c00720c */ /* 0x002fe40003f25270 */
[----:B--2---:R-:W-:Y:S02]  /*2970*/  ISETP.NE.AND P2, PT, R6, RZ, PT ;  /* 0x000000ff0600720c */ /* 0x004fe40003f45270 */
[----:B---3--:R-:W-:-:S07]  /*2980*/  ISETP.NE.AND P3, PT, R2, RZ, PT ;  /* 0x000000ff0200720c */ /* 0x008fce0003f65270 */
[----:B------:R-:W-:Y:S06]  /*2990*/  @!P0 BRA `(.L_x_207) ;  /* 0x0000000000148947 */ /* 0x000fec0003800000 */
[----:B------:R-:W0:Y:S01]  /*29a0*/  LDC.64 R8, c[0x0][0x380] ;  /* 0x0000e000ff087b82 */ /* 0x000e220000000a00 */
[----:B------:R-:W-:Y:S01]  /*29b0*/  LEA R7, R3, R4, 0x8 ;  /* 0x0000000403077211 */ /* 0x000fe200078e40ff */
[----:B------:R-:W-:-:S04]  /*29c0*/  IMAD.MOV.U32 R11, RZ, RZ, RZ ;  /* 0x000000ffff0b7224 */ /* 0x000fc800078e00ff */
[----:B0-----:R-:W-:-:S05]  /*29d0*/  IMAD.WIDE.U32 R8, R7, 0x8, R8 ;  /* 0x0000000807087825 */ /* 0x001fca00078e0008 */
[----:B------:R0:W-:Y:S02]  /*29e0*/  REDG.E.ADD.64.STRONG.GPU desc[UR20][R8.64+0x400], R10 ;  /* 0x0004000a0800798e */ /* 0x0001e4000c12e514 */
.L_x_207:
[----:B------:R-:W-:Y:S05]  /*29f0*/  BSYNC.RECONVERGENT B1 ;  /* 0x0000000000017941 */ /* 0x000fea0003800200 */
.L_x_206:
[----:B------:R-:W-:Y:S04]  /*2a00*/  BSSY.RECONVERGENT B1, `(.L_x_208) ;  /* 0x0000009000017945 */ /* 0x000fe80003800200 */
[----:B------:R-:W-:Y:S05]  /*2a10*/  @!P1 BRA `(.L_x_209) ;  /* 0x00000000001c9947 */ /* 0x000fea0003800000 */
[----:B0-----:R-:W0:Y:S01]  /*2a20*/  LDC.64 R8, c[0x0][0x380] ;  /* 0x0000e000ff087b82 */ /* 0x001e220000000a00 */
[----:B------:R-:W-:Y:S02]  /*2a30*/  IMAD R7, R3, 0x100, R4 ;  /* 0x0000010003077824 */ /* 0x000fe400078e0204 */
[----:B------:R-:W-:Y:S02]  /*2a40*/  IMAD.MOV.U32 R10, RZ, RZ, R12 ;  /* 0x000000ffff0a7224 */ /* 0x000fe400078e000c */
[----:B------:R-:W-:Y:S02]  /*2a50*/  VIADD R7, R7, 0x100 ;  /* 0x0000010007077836 */ /* 0x000fe40000000000 */
[----:B------:R-:W-:Y:S02]  /*2a60*/  IMAD.MOV.U32 R11, RZ, RZ, RZ ;  /* 0x000000ffff0b7224 */ /* 0x000fe400078e00ff */
[----:B0-----:R-:W-:-:S05]  /*2a70*/  IMAD.WIDE.U32 R8, R7, 0x8, R8 ;  /* 0x0000000807087825 */ /* 0x001fca00078e0008 */
[----:B------:R1:W-:Y:S02]  /*2a80*/  REDG.E.ADD.64.STRONG.GPU desc[UR20][R8.64+0x400], R10 ;  /* 0x0004000a0800798e */ /* 0x0003e4000c12e514 */
.L_x_209:
[----:B------:R-:W-:Y:S05]  /*2a90*/  BSYNC.RECONVERGENT B1 ;  /* 0x0000000000017941 */ /* 0x000fea0003800200 */
.L_x_208:
[----:B------:R-:W-:Y:S04]  /*2aa0*/  BSSY.RECONVERGENT B1, `(.L_x_210) ;  /* 0x0000008000017945 */ /* 0x000fe80003800200 */
[----:B------:R-:W-:Y:S05]  /*2ab0*/  @!P2 BRA `(.L_x_211) ;  /* 0x000000000018a947 */ /* 0x000fea0003800000 */
[----:B01----:R-:W0:Y:S01]  /*2ac0*/  LDC.64 R8, c[0x0][0x380] ;  /* 0x0000e000ff087b82 */ /* 0x003e220000000a00 */
[----:B------:R-:W-:-:S05]  /*2ad0*/  IMAD R7, R3, 0x100, R4 ;  /* 0x0000010003077824 */ /* 0x000fca00078e0204 */
[----:B------:R-:W-:-:S05]  /*2ae0*/  IADD3 R7, PT, PT, R7, 0x200, RZ ;  /* 0x0000020007077810 */ /* 0x000fca0007ffe0ff */
[----:B0-----:R-:W-:-:S04]  /*2af0*/  IMAD.WIDE.U32 R8, R7, 0x8, R8 ;  /* 0x0000000807087825 */ /* 0x001fc800078e0008 */
[----:B------:R-:W-:-:S05]  /*2b00*/  IMAD.MOV.U32 R7, RZ, RZ, RZ ;  /* 0x000000ffff077224 */ /* 0x000fca00078e00ff */
[----:B------:R2:W-:Y:S02]  /*2b10*/  REDG.E.ADD.64.STRONG.GPU desc[UR20][R8.64+0x400], R6 ;  /* 0x000400060800798e */ /* 0x0005e4000c12e514 */
.L_x_211:
[----:B------:R-:W-:Y:S05]  /*2b20*/  BSYNC.RECONVERGENT B1 ;  /* 0x0000000000017941 */ /* 0x000fea0003800200 */
.L_x_210:
[----:B------:R-:W-:Y:S04]  /*2b30*/  BSSY.RECONVERGENT B1, `(.L_x_212) ;  /* 0x0000009000017945 */ /* 0x000fe80003800200 */
[----:B------:R-:W-:Y:S05]  /*2b40*/  @!P3 BRA `(.L_x_213) ;  /* 0x00000000001cb947 */ /* 0x000fea0003800000 */
[----:B--2---:R-:W2:Y:S01]  /*2b50*/  LDC.64 R6, c[0x0][0x380] ;  /* 0x0000e000ff067b82 */ /* 0x004ea20000000a00 */
[----:B01----:R-:W-:Y:S02]  /*2b60*/  IMAD R9, R3, 0x100, R4 ;  /* 0x0000010003097824 */ /* 0x003fe400078e0204 */
[----:B------:R-:W-:Y:S02]  /*2b70*/  IMAD.MOV.U32 R8, RZ, RZ, R2 ;  /* 0x000000ffff087224 */ /* 0x000fe400078e0002 */
[----:B------:R-:W-:-:S04]  /*2b80*/  VIADD R9, R9, 0x300 ;  /* 0x0000030009097836 */ /* 0x000fc80000000000 */
[----:B--2---:R-:W-:-:S04]  /*2b90*/  IMAD.WIDE.U32 R6, R9, 0x8, R6 ;  /* 0x0000000809067825 */ /* 0x004fc800078e0006 */
[----:B------:R-:W-:-:S05]  /*2ba0*/  IMAD.MOV.U32 R9, RZ, RZ, RZ ;  /* 0x000000ffff097224 */ /* 0x000fca00078e00ff */
[----:B------:R3:W-:Y:S02]  /*2bb0*/  REDG.E.ADD.64.STRONG.GPU desc[UR20][R6.64+0x400], R8 ;  /* 0x000400080600798e */ /* 0x0007e4000c12e514 */
.L_x_213:
[----:B------:R-:W-:Y:S05]  /*2bc0*/  BSYNC.RECONVERGENT B1 ;  /* 0x0000000000017941 */ /* 0x000fea0003800200 */
.L_x_212:
[----:B------:R-:W-:-:S07]  /*2bd0*/  VIADD R3, R3, 0x4 ;  /* 0x0000000403037836 */ /* 0x000fce0000000000 */
.L_x_205:
[----:B------:R-:W-:-:S09]  /*2be0*/  UISETP.NE.AND UP0, UPT, UR25, URZ, UPT ;  /* 0x000000ff1900728c */ /* 0x000fd2000bf05270 */
[----:B------:R-:W-:Y:S05]  /*2bf0*/  BRA.U !UP0, `(.L_x_152) ;  /* 0x00000001089c7547 */ /* 0x000fea000b800000 */
[----:B------:R-:W-:-:S13]  /*2c00*/  ISETP.NE.AND P0, PT, R5, RZ, PT ;  /* 0x000000ff0500720c */ /* 0x000fda0003f05270 */
[----:B------:R-:W-:Y:S05]  /*2c10*/  @!P0 BRA `(.L_x_214) ;  /* 0x0000000000648947 */ /* 0x000fea0003800000 */
[----:B01234-:R-:W-:Y:S01]  /*2c20*/  LEA R6, R3, R0, 0xa ;  /* 0x0000000003067211 */ /* 0x01ffe200078e50ff */
[----:B------:R-:W-:Y:S04]  /*2c30*/  BSSY.RECONVERGENT B1, `(.L_x_215) ;  /* 0x000000c000017945 */ /* 0x000fe80003800200 */
[----:B------:R-:W0:Y:S04]  /*2c40*/  LDS R2, [R6+0x200] ;  /* 0x0002000006027984 */ /* 0x000e280000000800 */
[----:B------:R-:W1:Y:S01]  /*2c50*/  LDS R5, [R6+0x600] ;  /* 0x0006000006057984 */ /* 0x000e620000000800 */
[----:B0-----:R-:W-:-:S02]  /*2c60*/  ISETP.NE.AND P0, PT, R2, RZ, PT ;  /* 0x000000ff0200720c */ /* 0x001fc40003f05270 */
[----:B-1----:R-:W-:-:S11]  /*2c70*/  ISETP.NE.AND P1, PT, R5, RZ, PT ;  /* 0x000000ff0500720c */ /* 0x002fd60003f25270 */
[----:B------:R-:W-:Y:S05]  /*2c80*/  @!P0 BRA `(.L_x_216) ;  /* 0x0000000000188947 */ /* 0x000fea0003800000 */
[----:B------:R-:W0:Y:S01]  /*2c90*/  LDC.64 R6, c[0x0][0x380] ;  /* 0x0000e000ff067b82 */ /* 0x000e220000000a00 */
[----:B------:R-:W-:-:S04]  /*2ca0*/  IMAD R9, R3, 0x100, R4 ;  /* 0x0000010003097824 */ /* 0x000fc800078e0204 */
[----:B0-----:R-:W-:-:S04]  /*2cb0*/  IMAD.WIDE.U32 R8, R9, 0x8, R6 ;  /* 0x0000000809087825 */ /* 0x001fc800078e0006 */
[----:B------:R-:W-:Y:S02]  /*2cc0*/  IMAD.MOV.U32 R6, RZ, RZ, R2 ;  /* 0x000000ffff067224 */ /* 0x000fe400078e0002 */
[----:B------:R-:W-:-:S05]  /*2cd0*/  IMAD.MOV.U32 R7, RZ, RZ, RZ ;  /* 0x000000ffff077224 */ /* 0x000fca00078e00ff */
[----:B------:R0:W-:Y:S02]  /*2ce0*/  REDG.E.ADD.64.STRONG.GPU desc[UR20][R8.64+0x400], R6 ;  /* 0x000400060800798e */ /* 0x0001e4000c12e514 */
.L_x_216:
[----:B------:R-:W-:Y:S05]  /*2cf0*/  BSYNC.RECONVERGENT B1 ;  /* 0x0000000000017941 */ /* 0x000fea0003800200 */
.L_x_215:
[----:B------:R-:W-:Y:S04]  /*2d00*/  BSSY.RECONVERGENT B1, `(.L_x_217) ;  /* 0x0000009000017945 */ /* 0x000fe80003800200 */
[----:B------:R-:W-:Y:S05]  /*2d10*/  @!P1 BRA `(.L_x_218) ;  /* 0x00000000001c9947 */ /* 0x000fea0003800000 */
[----:B0-----:R-:W0:Y:S01]  /*2d20*/  LDC.64 R6, c[0x0][0x380] ;  /* 0x0000e000ff067b82 */ /* 0x001e220000000a00 */
[----:B------:R-:W-:-:S04]  /*2d30*/  IMAD R2, R3, 0x100, R4 ;  /* 0x0000010003027824 */ /* 0x000fc800078e0204 */
[----:B------:R-:W-:-:S04]  /*2d40*/  VIADD R9, R2, 0x100 ;  /* 0x0000010002097836 */ /* 0x000fc80000000000 */
[----:B0-----:R-:W-:-:S04]  /*2d50*/  IMAD.WIDE.U32 R8, R9, 0x8, R6 ;  /* 0x0000000809087825 */ /* 0x001fc800078e0006 */
[----:B------:R-:W-:Y:S02]  /*2d60*/  HFMA2 R7, -RZ, RZ, 0, 0 ;  /* 0x00000000ff077431 */ /* 0x000fe400000001ff */
[----:B------:R-:W-:-:S05]  /*2d70*/  IMAD.MOV.U32 R6, RZ, RZ, R5 ;  /* 0x000000ffff067224 */ /* 0x000fca00078e0005 */
[----:B------:R1:W-:Y:S02]  /*2d80*/  REDG.E.ADD.64.STRONG.GPU desc[UR20][R8.64+0x400], R6 ;  /* 0x000400060800798e */ /* 0x0003e4000c12e514 */
.L_x_218:
[----:B------:R-:W-:Y:S05]  /*2d90*/  BSYNC.RECONVERGENT B1 ;  /* 0x0000000000017941 */ /* 0x000fea0003800200 */
.L_x_217:
[----:B------:R-:W-:-:S07]  /*2da0*/  VIADD R3, R3, 0x2 ;  /* 0x0000000203037836 */ /* 0x000fce0000000000 */
.L_x_214:
[----:B------:R-:W-:-:S09]  /*2db0*/  UISETP.NE.AND UP0, UPT, UR9, URZ, UPT ;  /* 0x000000ff0900728c */ /* 0x000fd2000bf05270 */
[----:B------:R-:W-:Y:S05]  /*2dc0*/  BRA.U !UP0, `(.L_x_152) ;  /* 0x0000000108287547 */ /* 0x000fea000b800000 */
[----:B------:R-:W-:-:S05]  /*2dd0*/  IMAD R2, R3, 0x400, R0 ;  /* 0x0000040003027824 */ /* 0x000fca00078e0200 */
[----:B------:R-:W5:Y:S02]  /*2de0*/  LDS R5, [R2+0x200] ;  /* 0x0002000002057984 */ /* 0x000f640000000800 */
[----:B-----5:R-:W-:-:S13]  /*2df0*/  ISETP.NE.AND P0, PT, R5, RZ, PT ;  /* 0x000000ff0500720c */ /* 0x020fda0003f05270 */
[----:B------:R-:W-:Y:S05]  /*2e00*/  @!P0 BRA `(.L_x_152) ;  /* 0x0000000000188947 */ /* 0x000fea0003800000 */
[----:B01234-:R-:W0:Y:S01]  /*2e10*/  LDC.64 R6, c[0x0][0x380] ;  /* 0x0000e000ff067b82 */ /* 0x01fe220000000a00 */
[----:B------:R-:W-:-:S04]  /*2e20*/  IMAD R3, R3, 0x100, R4 ;  /* 0x0000010003037824 */ /* 0x000fc800078e0204 */
[----:B0-----:R-:W-:-:S04]  /*2e30*/  IMAD.WIDE.U32 R2, R3, 0x8, R6 ;  /* 0x0000000803027825 */ /* 0x001fc800078e0006 */
[----:B------:R-:W-:Y:S02]  /*2e40*/  IMAD.MOV.U32 R6, RZ, RZ, R5 ;  /* 0x000000ffff067224 */ /* 0x000fe400078e0005 */
[----:B------:R-:W-:-:S05]  /*2e50*/  IMAD.MOV.U32 R7, RZ, RZ, RZ ;  /* 0x000000ffff077224 */ /* 0x000fca00078e00ff */
[----:B------:R0:W-:Y:S02]  /*2e60*/  REDG.E.ADD.64.STRONG.GPU desc[UR20][R2.64+0x400], R6 ;  /* 0x000400060200798e */ /* 0x0001e4000c12e514 */
.L_x_152:
[----:B------:R-:W-:Y:S05]  /*2e70*/  BSYNC.RECONVERGENT B0 ;  /* 0x0000000000007941 */ /* 0x000fea0003800200 */
.L_x_151:
[----:B------:R-:W-:Y:S01]  /*2e80*/  BAR.SYNC.DEFER_BLOCKING 0x0 ;  /* 0x0000000000007b1d */ /* 0x000fe20000010000 */
[----:B------:R-:W-:-:S04]  /*2e90*/  UIADD3 UR6, UP0, UPT, UR6, 0x1, URZ ;  /* 0x0000000106067890 */ /* 0x000fc8000ff1e0ff */
[----:B------:R-:W-:Y:S02]  /*2ea0*/  UIADD3.X UR7, UPT, UPT, URZ, UR7, URZ, UP0, !UPT ;  /* 0x00000007ff077290 */ /* 0x000fe400087fe4ff */
[----:B------:R-:W-:-:S04]  /*2eb0*/  UISETP.NE.U32.AND UP0, UPT, UR6, UR11, UPT ;  /* 0x0000000b0600728c */ /* 0x000fc8000bf05070 */
[----:B------:R-:W-:-:S09]  /*2ec0*/  UISETP.NE.AND.EX UP0, UPT, UR7, UR12, UPT, UP0 ;  /* 0x0000000c0700728c */ /* 0x000fd2000bf05300 */
[----:B------:R-:W-:Y:S05]  /*2ed0*/  BRA.U UP0, `(.L_x_219) ;  /* 0xffffffd100f07547 */ /* 0x000fea000b83ffff */
[----:B------:R-:W-:Y:S05]  /*2ee0*/  EXIT ;  /* 0x000000000000794d */ /* 0x000fea0003800000 */
.L_x_220:
        /* <DEDUP_REMOVED lines=9> */
.L_x_238:


//--------------------- .text._ZN3cub18CUB_300001_SM_10006detail10radix_sort31DeviceRadixSortSingleTileKernelINS1_5radix10policy_hubIiiyE10Policy1000ELNS0_9SortOrderE0EiiyNS1_21identity_decomposer_tEEEvPKT1_PSA_PKT2_PSE_T3_iiT4_ --------------------------
	.section	.text._ZN3cub18CUB_300001_SM_10006detail10radix_sort31DeviceRadixSortSingleTileKernelINS1_5radix10policy_hubIiiyE10Policy1000ELNS0_9SortOrderE0EiiyNS1_21identity_decomposer_tEEEvPKT1_PSA_PKT2_PSE_T3_iiT4_,"ax",@progbits
	.align	128
        .global         _ZN3cub18CUB_300001_SM_10006detail10radix_sort31DeviceRadixSortSingleTileKernelINS1_5radix10policy_hubIiiyE10Policy1000ELNS0_9SortOrderE0EiiyNS1_21identity_decomposer_tEEEvPKT1_PSA_PKT2_PSE_T3_iiT4_
        .type           _ZN3cub18CUB_300001_SM_10006detail10radix_sort31DeviceRadixSortSingleTileKernelINS1_5radix10policy_hubIiiyE10Policy1000ELNS0_9SortOrderE0EiiyNS1_21identity_decomposer_tEEEvPKT1_PSA_PKT2_PSE_T3_iiT4_,@function
        .size           _ZN3cub18CUB_300001_SM_10006detail10radix_sort31DeviceRadixSortSingleTileKernelINS1_5radix10policy_hubIiiyE10Policy1000ELNS0_9SortOrderE0EiiyNS1_21identity_decomposer_tEEEvPKT1_PSA_PKT2_PSE_T3_iiT4_,(.L_x_239 - _ZN3cub18CUB_300001_SM_10006detail10radix_sort31DeviceRadixSortSingleTileKernelINS1_5radix10policy_hubIiiyE10Policy1000ELNS0_9SortOrderE0EiiyNS1_21identity_decomposer_tEEEvPKT1_PSA_PKT2_PSE_T3_iiT4_)
        .other          _ZN3cub18CUB_300001_SM_10006detail10radix_sort31DeviceRadixSortSingleTileKernelINS1_5radix10policy_hubIiiyE10Policy1000ELNS0_9SortOrderE0EiiyNS1_21identity_decomposer_tEEEvPKT1_PSA_PKT2_PSE_T3_iiT4_,@"STO_CUDA_ENTRY STV_DEFAULT"
_ZN3cub18CUB_300001_SM_10006detail10radix_sort31DeviceRadixSortSingleTileKernelINS1_5radix10policy_hubIiiyE10Policy1000ELNS0_9SortOrderE0EiiyNS1_21identity_decomposer_tEEEvPKT1_PSA_PKT2_PSE_T3_iiT4_:
.text._ZN3cub18CUB_300001_SM_10006detail10radix_sort31DeviceRadixSortSingleTileKernelINS1_5radix10policy_hubIiiyE10Policy1000ELNS0_9SortOrderE0EiiyNS1_21identity_decomposer_tEEEvPKT1_PSA_PKT2_PSE_T3_iiT4_:
[----:B------:R-:W-:Y:S01]  /*0000*/  LDC R1, c[0x0][0x37c] ;  /* 0x0000df00ff017b82 */ /* 0x000fe20000000800 */
[----:B------:R-:W0:Y:S01]  /*0010*/  S2R R0, SR_TID.X ;  /* 0x0000000000007919 */ /* 0x000e220000002100 */
[----:B------:R-:W1:Y:S06]  /*0020*/  LDCU UR4, c[0x0][0x3a0] ;  /* 0x00007400ff0477ac */ /* 0x000e6c0008000800 */
[----:B------:R-:W2:Y:S01]  /*0030*/  LDC.64 R6, c[0x0][0x380] ;  /* 0x0000e000ff067b82 */ /* 0x000ea20000000a00 */
[----:B------:R-:W3:Y:S01]  /*0040*/  LDCU.64 UR8, c[0x0][0x358] ;  /* 0x00006b00ff0877ac */ /* 0x000ee20008000a00 */
[----:B------:R-:W4:Y:S01]  /*0050*/  LDCU UR10, c[0x0][0x3ac] ;  /* 0x00007580ff0a77ac */ /* 0x000f220008000800 */
[----:B0-----:R-:W-:-:S04]  /*0060*/  IMAD R9, R0, 0x13, RZ ;  /* 0x0000001300097824 */ /* 0x001fc800078e02ff */
[C---:B------:R-:W-:Y:S01]  /*0070*/  VIADD R4, R9.reuse, 0x1 ;  /* 0x0000000109047836 */ /* 0x040fe20000000000 */
[C---:B-1----:R-:W-:Y:S01]  /*0080*/  ISETP.GE.AND P6, PT, R9.reuse, UR4, PT ;  /* 0x0000000409007c0c */ /* 0x042fe2000bfc6270 */
[C---:B------:R-:W-:Y:S02]  /*0090*/  VIADD R8, R9.reuse, 0x5 ;  /* 0x0000000509087836 */ /* 0x040fe40000000000 */
[C---:B--2---:R-:W-:Y:S01]  /*00a0*/  IMAD.WIDE.U32 R6, R9.reuse, 0x4, R6 ;  /* 0x0000000409067825 */ /* 0x044fe200078e0006 */
[----:B------:R-:W-:Y:S02]  /*00b0*/  ISETP.GE.AND P5, PT, R4, UR4, PT ;  /* 0x0000000404007c0c */ /* 0x000fe4000bfa6270 */
[----:B------:R-:W-:Y:S01]  /*00c0*/  ISETP.GE.AND P1, PT, R8, UR4, PT ;  /* 0x0000000408007c0c */ /* 0x000fe2000bf26270 */
[C---:B------:R-:W-:Y:S01]  /*00d0*/  VIADD R5, R9.reuse, 0x2 ;  /* 0x0000000209057836 */ /* 0x040fe20000000000 */
[----:B------:R-:W-:Y:S01]  /*00e0*/  P2R R46, PR, RZ, 0x20 ;  /* 0x00000020ff2e7803 */ /* 0x000fe20000000000 */
[C---:B------:R-:W-:Y:S01]  /*00f0*/  VIADD R10, R9.reuse, 0x6 ;  /* 0x00000006090a7836 */ /* 0x040fe20000000000 */
[----:B------:R-:W-:Y:S01]  /*0100*/  P2R R49, PR, RZ, 0x2 ;  /* 0x00000002ff317803 */ /* 0x000fe20000000000 */
[----:B------:R-:W-:Y:S01]  /*0110*/  VIADD R4, R9, 0x3 ;  /* 0x0000000309047836 */ /* 0x000fe20000000000 */
[----:B------:R-:W-:Y:S01]  /*0120*/  ISETP.GE.AND P4, PT, R5, UR4, PT ;  /* 0x0000000405007c0c */ /* 0x000fe2000bf86270 */
[C---:B------:R-:W-:Y:S01]  /*0130*/  VIADD R5, R9.reuse, 0x4 ;  /* 0x0000000409057836 */ /* 0x040fe20000000000 */
[----:B------:R-:W-:Y:S01]  /*0140*/  ISETP.GE.AND P0, PT, R10, UR4, PT ;  /* 0x000000040a007c0c */ /* 0x000fe2000bf06270 */
[----:B------:R-:W-:Y:S01]  /*0150*/  VIADD R29, R9, 0x9 ;  /* 0x00000009091d7836 */ /* 0x000fe20000000000 */
[----:B------:R-:W-:Y:S01]  /*0160*/  ISETP.GE.AND P3, PT, R4, UR4, PT ;  /* 0x0000000404007c0c */ /* 0x000fe2000bf66270 */
[----:B---3--:R-:W2:Y:S01]  /*0170*/  @!P5 LDG.E R8, desc[UR8][R6.64+0x4] ;  /* 0x000004080608d981 */ /* 0x008ea2000c1e1900 */
[----:B------:R-:W-:Y:S01]  /*0180*/  ISETP.GE.AND P2, PT, R5, UR4, PT ;  /* 0x0000000405007c0c */ /* 0x000fe2000bf46270 */
[C---:B------:R-:W-:Y:S01]  /*0190*/  VIADD R4, R9.reuse, 0x7 ;  /* 0x0000000709047836 */ /* 0x040fe20000000000 */
[----:B------:R-:W-:Y:S01]  /*01a0*/  P2R R50, PR, RZ, 0x1 ;  /* 0x00000001ff327803 */ /* 0x000fe20000000000 */
[----:B------:R-:W3:Y:S01]  /*01b0*/  @!P1 LDG.E R35, desc[UR8][R6.64+0x14] ;  /* 0x0000140806239981 */ /* 0x000ee2000c1e1900 */
[C---:B------:R-:W-:Y:S01]  /*01c0*/  VIADD R5, R9.reuse, 0x8 ;  /* 0x0000000809057836 */ /* 0x040fe20000000000 */
[----:B------:R-:W-:Y:S01]  /*01d0*/  P2R R47, PR, RZ, 0x8 ;  /* 0x00000008ff2f7803 */ /* 0x000fe20000000000 */
[C---:B------:R-:W-:Y:S01]  /*01e0*/  VIADD R30, R9.reuse, 0xa ;  /* 0x0000000a091e7836 */ /* 0x040fe20000000000 */
[----:B------:R-:W4:Y:S01]  /*01f0*/  @!P4 LDG.E R10, desc[UR8][R6.64+0x8] ;  /* 0x00000808060ac981 */ /* 0x000f22000c1e1900 */
[C---:B------:R-:W-:Y:S01]  /*0200*/  VIADD R31, R9.reuse, 0xb ;  /* 0x0000000b091f7836 */ /* 0x040fe20000000000 */
[----:B------:R-:W-:Y:S01]  /*0210*/  P2R R48, PR, RZ, 0x4 ;  /* 0x00000004ff307803 */ /* 0x000fe20000000000 */
[C---:B------:R-:W-:Y:S01]  /*0220*/  VIADD R32, R9.reuse, 0xc ;  /* 0x0000000c09207836 */ /* 0x040fe20000000000 */
[----:B------:R-:W3:Y:S01]  /*0230*/  @!P3 LDG.E R11, desc[UR8][R6.64+0xc] ;  /* 0x00000c08060bb981 */ /* 0x000ee2000c1e1900 */
[----:B------:R-:W-:Y:S01]  /*0240*/  VIADD R33, R9, 0x10 ;  /* 0x0000001009217836 */ /* 0x000fe20000000000 */
[----:B------:R-:W-:-:S02]  /*0250*/  P2R R45, PR, RZ, 0x10 ;  /* 0x00000010ff2d7803 */ /* 0x000fc40000000000 */
[----:B------:R-:W3:Y:S04]  /*0260*/  @!P2 LDG.E R34, desc[UR8][R6.64+0x10] ;  /* 0x000010080622a981 */ /* 0x000ee8000c1e1900 */
[----:B------:R-:W3:Y:S01]  /*0270*/  @!P0 LDG.E R36, desc[UR8][R6.64+0x18] ;  /* 0x0000180806248981 */ /* 0x000ee2000c1e1900 */
[----:B------:R-:W-:-:S03]  /*0280*/  ISETP.GE.AND P0, PT, R4, UR4, PT ;  /* 0x0000000404007c0c */ /* 0x000fc6000bf06270 */
[----:B------:R-:W3:Y:S01]  /*0290*/  @!P6 LDG.E R61, desc[UR8][R6.64] ;  /* 0x00000008063de981 */ /* 0x000ee2000c1e1900 */
[----:B------:R-:W-:-:S09]  /*02a0*/  P2R R51, PR, RZ, 0x1 ;  /* 0x00000001ff337803 */ /* 0x000fd20000000000 */
[----:B------:R-:W3:Y:S01]  /*02b0*/  @!P0 LDG.E R37, desc[UR8][R6.64+0x1c] ;  /* 0x00001c0806258981 */ /* 0x000ee2000c1e1900 */
[----:B------:R-:W-:Y:S02]  /*02c0*/  ISETP.GE.AND P0, PT, R5, UR4, PT ;  /* 0x0000000405007c0c */ /* 0x000fe4000bf06270 */
[----:B------:R-:W0:Y:S02]  /*02d0*/  LDC.64 R4, c[0x0][0x390] ;  /* 0x0000e400ff047b82 */ /* 0x000e240000000a00 */
[----:B------:R-:W-:-:S09]  /*02e0*/  P2R R52, PR, RZ, 0x1 ;  /* 0x00000001ff347803 */ /* 0x000fd20000000000 */
[----:B------:R-:W3:Y:S01]  /*02f0*/  @!P0 LDG.E R38, desc[UR8][R6.64+0x20] ;  /* 0x0000200806268981 */ /* 0x000ee2000c1e1900 */
[----:B------:R-:W-:-:S04]  /*0300*/  ISETP.GE.AND P0, PT, R29, UR4, PT ;  /* 0x000000041d007c0c */ /* 0x000fc8000bf06270 */
[----:B------:R-:W-:-:S09]  /*0310*/  P2R R53, PR, RZ, 0x1 ;  /* 0x00000001ff357803 */ /* 0x000fd20000000000 */
[----:B------:R-:W3:Y:S01]  /*0320*/  @!P0 LDG.E R39, desc[UR8][R6.64+0x24] ;  /* 0x0000240806278981 */ /* 0x000ee2000c1e1900 */
[----:B------:R-:W-:Y:S01]  /*0330*/  ISETP.GE.AND P0, PT, R30, UR4, PT ;  /* 0x000000041e007c0c */ /* 0x000fe2000bf06270 */
[----:B------:R-:W-:-:S05]  /*0340*/  VIADD R30, R9, 0xd ;  /* 0x0000000d091e7836 */ /* 0x000fca0000000000 */
[----:B------:R-:W-:Y:S02]  /*0350*/  ISETP.GE.AND P1, PT, R30, UR4, PT ;  /* 0x000000041e007c0c */ /* 0x000fe4000bf26270 */
[----:B------:R-:W-:Y:S02]  /*0360*/  P2R R54, PR, RZ, 0x1 ;  /* 0x00000001ff367803 */ /* 0x000fe40000000000 */
[----:B------:R-:W-:-:S03]  /*0370*/  P2R R58, PR, RZ, 0x2 ;  /* 0x00000002ff3a7803 */ /* 0x000fc60000000000 */
[----:B------:R-:W3:Y:S01]  /*0380*/  @!P0 LDG.E R40, desc[UR8][R6.64+0x28] ;  /* 0x0000280806288981 */ /* 0x000ee2000c1e1900 */
[----:B------:R-:W-:-:S05]  /*0390*/  ISETP.GE.AND P0, PT, R31, UR4, PT ;  /* 0x000000041f007c0c */ /* 0x000fca000bf06270 */
[----:B------:R-:W3:Y:S01]  /*03a0*/  @!P1 LDG.E R62, desc[UR8][R6.64+0x34] ;  /* 0x00003408063e9981 */ /* 0x000ee2000c1e1900 */
[----:B------:R-:W-:-:S04]  /*03b0*/  ISETP.NE.AND P1, PT, R54, RZ, PT ;  /* 0x000000ff3600720c */ /* 0x000fc80003f25270 */
[----:B------:R-:W-:Y:S02]  /*03c0*/  P2R R57, PR, RZ, 0x2 ;  /* 0x00000002ff397803 */ /* 0x000fe40000000000 */
[----:B------:R-:W-:Y:S01]  /*03d0*/  ISETP.NE.AND P1, PT, R53, RZ, PT ;  /* 0x000000ff3500720c */ /* 0x000fe20003f25270 */
[----:B------:R-:W3:Y:S03]  /*03e0*/  @!P0 LDG.E R41, desc[UR8][R6.64+0x2c] ;  /* 0x00002c0806298981 */ /* 0x000ee6000c1e1900 */
[----:B------:R-:W-:Y:S02]  /*03f0*/  P2R R56, PR, RZ, 0x2 ;  /* 0x00000002ff387803 */ /* 0x000fe40000000000 */
[----:B------:R-:W-:Y:S02]  /*0400*/  ISETP.NE.AND P1, PT, R52, RZ, PT ;  /* 0x000000ff3400720c */ /* 0x000fe40003f25270 */
[----:B------:R-:W-:-:S02]  /*0410*/  P2R R60, PR, RZ, 0x1 ;  /* 0x00000001ff3c7803 */ /* 0x000fc40000000000 */
[----:B------:R-:W-:Y:S02]  /*0420*/  P2R R55, PR, RZ, 0x2 ;  /* 0x00000002ff377803 */ /* 0x000fe40000000000 */
[----:B------:R-:W-:Y:S02]  /*0430*/  ISETP.GE.AND P0, PT, R32, UR4, PT ;  /* 0x0000000420007c0c */ /* 0x000fe4000bf06270 */
[----:B------:R-:W-:Y:S01]  /*0440*/  ISETP.NE.AND P1, PT, R51, RZ, PT ;  /* 0x000000ff3300720c */ /* 0x000fe20003f25270 */
[----:B------:R-:W-:-:S03]  /*0450*/  VIADD R32, R9, 0xf ;  /* 0x0000000f09207836 */ /* 0x000fc60000000000 */
[----:B------:R-:W-:Y:S02]  /*0460*/  P2R R54, PR, RZ, 0x2 ;  /* 0x00000002ff367803 */ /* 0x000fe40000000000 */
[----:B------:R-:W-:Y:S02]  /*0470*/  ISETP.NE.AND P1, PT, R50, RZ, PT ;  /* 0x000000ff3200720c */ /* 0x000fe40003f25270 */
[----:B------:R-:W-:Y:S02]  /*0480*/  ISETP.GE.AND P3, PT, R32, UR4, PT ;  /* 0x0000000420007c0c */ /* 0x000fe4000bf66270 */
[----:B------:R-:W-:Y:S01]  /*0490*/  P2R R53, PR, RZ, 0x2 ;  /* 0x00000002ff357803 */ /* 0x000fe20000000000 */
[----:B------:R-:W3:Y:S01]  /*04a0*/  @!P0 LDG.E R42, desc[UR8][R6.64+0x30] ;  /* 0x00003008062a8981 */ /* 0x000ee2000c1e1900 */
[----:B------:R-:W-:Y:S01]  /*04b0*/  ISETP.NE.AND P1, PT, R49, RZ, PT ;  /* 0x000000ff3100720c */ /* 0x000fe20003f25270 */
[----:B------:R-:W-:-:S03]  /*04c0*/  VIADD R31, R9, 0xe ;  /* 0x0000000e091f7836 */ /* 0x000fc60000000000 */
[----:B------:R-:W-:Y:S01]  /*04d0*/  P2R R51, PR, RZ, 0x2 ;  /* 0x00000002ff337803 */ /* 0x000fe20000000000 */
[C---:B------:R-:W-:Y:S01]  /*04e0*/  VIADD R43, R9.reuse, 0x11 ;  /* 0x00000011092b7836 */ /* 0x040fe20000000000 */
[----:B------:R-:W-:Y:S01]  /*04f0*/  ISETP.NE.AND P1, PT, R48, RZ, PT ;  /* 0x000000ff3000720c */ /* 0x000fe20003f25270 */
[----:B------:R-:W-:Y:S01]  /*0500*/  VIADD R44, R9, 0x12 ;  /* 0x00000012092c7836 */ /* 0x000fe20000000000 */
[----:B------:R-:W-:Y:S02]  /*0510*/  ISETP.GE.AND P2, PT, R31, UR4, PT ;  /* 0x000000041f007c0c */ /* 0x000fe4000bf46270 */
[----:B------:R-:W-:Y:S02]  /*0520*/  P2R R49, PR, RZ, 0x2 ;  /* 0x00000002ff317803 */ /* 0x000fe40000000000 */
[----:B------:R-:W-:Y:S02]  /*0530*/  ISETP.NE.AND P1, PT, R47, RZ, PT ;  /* 0x000000ff2f00720c */ /* 0x000fe40003f25270 */
[----:B------:R-:W-:Y:S01]  /*0540*/  ISETP.GE.AND P4, PT, R33, UR4, PT ;  /* 0x0000000421007c0c */ /* 0x000fe2000bf86270 */
[----:B------:R-:W3:Y:S01]  /*0550*/  @!P3 LDG.E R47, desc[UR8][R6.64+0x3c] ;  /* 0x00003c08062fb981 */ /* 0x000ee2000c1e1900 */
[----:B------:R-:W-:-:S02]  /*0560*/  ISETP.GE.AND P5, PT, R43, UR4, PT ;  /* 0x000000042b007c0c */ /* 0x000fc4000bfa6270 */
[----:B------:R-:W-:Y:S02]  /*0570*/  ISETP.GE.AND P6, PT, R44, UR4, PT ;  /* 0x000000042c007c0c */ /* 0x000fe4000bfc6270 */
[----:B------:R-:W-:Y:S02]  /*0580*/  P2R R48, PR, RZ, 0x2 ;  /* 0x00000002ff307803 */ /* 0x000fe40000000000 */
[----:B------:R-:W-:-:S04]  /*0590*/  ISETP.NE.AND P1, PT, R45, RZ, PT ;  /* 0x000000ff2d00720c */ /* 0x000fc80003f25270 */
[----:B------:R-:W-:Y:S01]  /*05a0*/  P2R R45, PR, RZ, 0x2 ;  /* 0x00000002ff2d7803 */ /* 0x000fe20000000000 */
[----:B0-----:R-:W-:Y:S01]  /*05b0*/  IMAD.WIDE.U32 R4, R9, 0x4, R4 ;  /* 0x0000000409047825 */ /* 0x001fe200078e0004 */
[----:B------:R-:W-:Y:S01]  /*05c0*/  ISETP.NE.AND P1, PT, R46, RZ, PT ;  /* 0x000000ff2e00720c */ /* 0x000fe20003f25270 */
[----:B------:R-:W3:Y:S01]  /*05d0*/  @!P4 LDG.E R50, desc[UR8][R6.64+0x40] ;  /* 0x000040080632c981 */ /* 0x000ee2000c1e1900 */
[----:B------:R-:W-:-:S03]  /*05e0*/  P2R R59, PR, RZ, 0x1 ;  /* 0x00000001ff3b7803 */ /* 0x000fc60000000000 */
[----:B------:R-:W3:Y:S01]  /*05f0*/  @!P2 LDG.E R46, desc[UR8][R6.64+0x38] ;  /* 0x00003808062ea981 */ /* 0x000ee2000c1e1900 */
[----:B------:R-:W-:Y:S01]  /*0600*/  ISETP.GE.AND P0, PT, R9, UR4, PT ;  /* 0x0000000409007c0c */ /* 0x000fe2000bf06270 */
[----:B------:R-:W-:Y:S01]  /*0610*/  IMAD.MOV.U32 R30, RZ, RZ, -0x1 ;  /* 0xffffffffff1e7424 */ /* 0x000fe200078e00ff */
[----:B------:R-:W0:Y:S01]  /*0620*/  S2UR UR6, SR_CgaCtaId ;  /* 0x00000000000679c3 */ /* 0x000e220000008800 */
[----:B------:R-:W3:Y:S01]  /*0630*/  @!P5 LDG.E R9, desc[UR8][R6.64+0x44] ;  /* 0x000044080609d981 */ /* 0x000ee2000c1e1900 */
[----:B------:R-:W-:Y:S01]  /*0640*/  IMAD.MOV.U32 R31, RZ, RZ, -0x1 ;  /* 0xffffffffff1f7424 */ /* 0x000fe200078e00ff */
[----:B------:R-:W1:Y:S02]  /*0650*/  LDCU.64 UR4, c[0x0][0x3a8] ;  /* 0x00007500ff0477ac */ /* 0x000e640008000a00 */
[----:B------:R-:W3:Y:S03]  /*0660*/  @!P6 LDG.E R52, desc[UR8][R6.64+0x48] ;  /* 0x000048080634e981 */ /* 0x000ee6000c1e1900 */
[----:B------:R-:W-:Y:S06]  /*0670*/  BAR.SYNC.DEFER_BLOCKING 0x0 ;  /* 0x0000000000007b1d */ /* 0x000fec0000010000 */
[----:B------:R0:W5:Y:S01]  /*0680*/  @!P1 LDG.E R3, desc[UR8][R4.64+0x4] ;  /* 0x0000040804039981 */ /* 0x000162000c1e1900 */
[----:B------:R-:W-:-:S02]  /*0690*/  IMAD.MOV.U32 R32, RZ, RZ, -0x1 ;  /* 0xffffffffff207424 */ /* 0x000fc400078e00ff */
[----:B------:R-:W-:Y:S01]  /*06a0*/  IMAD.MOV.U32 R33, RZ, RZ, -0x1 ;  /* 0xffffffffff217424 */ /* 0x000fe200078e00ff */
[----:B------:R0:W5:Y:S01]  /*06b0*/  @!P0 LDG.E R2, desc[UR8][R4.64] ;  /* 0x0000000804028981 */ /* 0x000162000c1e1900 */
[----:B--2---:R-:W-:Y:S01]  /*06c0*/  @!P1 LOP3.LUT R30, R8, 0x80000000, RZ, 0x3c, !PT ;  /* 0x80000000081e9812 */ /* 0x004fe200078e3cff */
[----:B------:R-:W-:Y:S01]  /*06d0*/  IMAD.MOV.U32 R29, RZ, RZ, -0x1 ;  /* 0xffffffffff1d7424 */ /* 0x000fe200078e00ff */
[----:B------:R-:W-:Y:S01]  /*06e0*/  ISETP.NE.AND P1, PT, R45, RZ, PT ;  /* 0x000000ff2d00720c */ /* 0x000fe20003f25270 */
[----:B------:R2:W5:Y:S01]  /*06f0*/  @!P2 LDG.E R24, desc[UR8][R4.64+0x38] ;  /* 0x000038080418a981 */ /* 0x000562000c1e1900 */
[----:B-1----:R-:W-:-:S03]  /*0700*/  UIADD3 UR7, UPT, UPT, UR4, 0x6, URZ ;  /* 0x0000000604077890 */ /* 0x002fc6000fffe0ff */
[----:B------:R2:W5:Y:S01]  /*0710*/  @!P3 LDG.E R25, desc[UR8][R4.64+0x3c] ;  /* 0x00003c080419b981 */ /* 0x000562000c1e1900 */
[----:B------:R-:W-:-:S03]  /*0720*/  UIADD3 UR5, UPT, UPT, -UR4, UR5, URZ ;  /* 0x0000000504057290 */ /* 0x000fc6000fffe1ff */
[----:B------:R2:W5:Y:S04]  /*0730*/  @!P4 LDG.E R26, desc[UR8][R4.64+0x40] ;  /* 0x00004008041ac981 */ /* 0x000568000c1e1900 */
[----:B----4-:R-:W-:Y:S01]  /*0740*/  @!P1 LOP3.LUT R31, R10, 0x80000000, RZ, 0x3c, !PT ;  /* 0x800000000a1f9812 */ /* 0x010fe200078e3cff */
[----:B------:R2:W5:Y:S01]  /*0750*/  @!P1 LDG.E R12, desc[UR8][R4.64+0x8] ;  /* 0x00000808040c9981 */ /* 0x000562000c1e1900 */
[----:B------:R-:W-:-:S03]  /*0760*/  ISETP.NE.AND P1, PT, R48, RZ, PT ;  /* 0x000000ff3000720c */ /* 0x000fc60003f25270 */
[----:B------:R2:W5:Y:S04]  /*0770*/  @!P5 LDG.E R27, desc[UR8][R4.64+0x44] ;  /* 0x00004408041bd981 */ /* 0x000568000c1e1900 */
[----:B------:R2:W5:Y:S06]  /*0780*/  @!P6 LDG.E R28, desc[UR8][R4.64+0x48] ;  /* 0x00004808041ce981 */ /* 0x00056c000c1e1900 */
[----:B---3--:R-:W-:Y:S01]  /*0790*/  @!P1 LOP3.LUT R32, R11, 0x80000000, RZ, 0x3c, !PT ;  /* 0x800000000b209812 */ /* 0x008fe200078e3cff */
[----:B------:R2:W5:Y:S01]  /*07a0*/  @!P1 LDG.E R13, desc[UR8][R4.64+0xc] ;  /* 0x00000c08040d9981 */ /* 0x000562000c1e1900 */
[----:B------:R-:W-:-:S13]  /*07b0*/  ISETP.NE.AND P1, PT, R49, RZ, PT ;  /* 0x000000ff3100720c */ /* 0x000fda0003f25270 */
[----:B------:R-:W-:Y:S01]  /*07c0*/  @!P1 LOP3.LUT R33, R34, 0x80000000, RZ, 0x3c, !PT ;  /* 0x8000000022219812 */ /* 0x000fe200078e3cff */
[----:B------:R2:W5:Y:S01]  /*07d0*/  @!P1 LDG.E R14, desc[UR8][R4.64+0x10] ;  /* 0x00001008040e9981 */ /* 0x000562000c1e1900 */
[----:B------:R-:W-:Y:S01]  /*07e0*/  ISETP.NE.AND P1, PT, R51, RZ, PT ;  /* 0x000000ff3300720c */ /* 0x000fe20003f25270 */
[----:B------:R-:W-:-:S12]  /*07f0*/  IMAD.MOV.U32 R34, RZ, RZ, -0x1 ;  /* 0xffffffffff227424 */ /* 0x000fd800078e00ff */
        /* <DEDUP_REMOVED lines=15> */
[----:B------:R-:W-:Y:S01]  /*08f0*/  IMAD.MOV.U32 R38, RZ, RZ, -0x1 ;  /* 0xffffffffff267424 */ /* 0x000fe200078e00ff */
[----:B------:R-:W-:Y:S02]  /*0900*/  @!P0 LOP3.LUT R29, R61, 0x80000000, RZ, 0x3c, !PT ;  /* 0x800000003d1d8812 */ /* 0x000fe400078e3cff */
[----:B------:R-:W-:-:S09]  /*0910*/  ISETP.NE.AND P0, PT, R60, RZ, PT ;  /* 0x000000ff3c00720c */ /* 0x000fd20003f05270 */
[----:B------:R-:W-:Y:S01]  /*0920*/  @!P1 LOP3.LUT R38, R39, 0x80000000, RZ, 0x3c, !PT ;  /* 0x8000000027269812 */ /* 0x000fe200078e3cff */
[----:B------:R2:W5:Y:S01]  /*0930*/  @!P1 LDG.E R19, desc[UR8][R4.64+0x24] ;  /* 0x0000240804139981 */ /* 0x000562000c1e1900 */
[----:B------:R-:W-:Y:S01]  /*0940*/  ISETP.NE.AND P1, PT, R57, RZ, PT ;  /* 0x000000ff3900720c */ /* 0x000fe20003f25270 */
[----:B------:R-:W-:Y:S02]  /*0950*/  IMAD.MOV.U32 R39, RZ, RZ, -0x1 ;  /* 0xffffffffff277424 */ /* 0x000fe400078e00ff */
[----:B------:R2:W5:Y:S10]  /*0960*/  @!P0 LDG.E R21, desc[UR8][R4.64+0x2c] ;  /* 0x00002c0804158981 */ /* 0x000574000c1e1900 */
[----:B------:R-:W-:Y:S01]  /*0970*/  @!P1 LOP3.LUT R39, R40, 0x80000000, RZ, 0x3c, !PT ;  /* 0x8000000028279812 */ /* 0x000fe200078e3cff */
[----:B------:R-:W-:Y:S01]  /*0980*/  IMAD.MOV.U32 R40, RZ, RZ, -0x1 ;  /* 0xffffffffff287424 */ /* 0x000fe200078e00ff */
[----:B------:R2:W5:Y:S01]  /*0990*/  @!P1 LDG.E R20, desc[UR8][R4.64+0x28] ;  /* 0x0000280804149981 */ /* 0x000562000c1e1900 */
[----:B------:R-:W-:-:S02]  /*09a0*/  @!P0 LOP3.LUT R40, R41, 0x80000000, RZ, 0x3c, !PT ;  /* 0x8000000029288812 */ /* 0x000fc400078e3cff */
[----:B------:R-:W-:Y:S02]  /*09b0*/  ISETP.NE.AND P1, PT, R58, RZ, PT ;  /* 0x000000ff3a00720c */ /* 0x000fe40003f25270 */
[----:B------:R-:W-:Y:S01]  /*09c0*/  ISETP.NE.AND P0, PT, R59, RZ, PT ;  /* 0x000000ff3b00720c */ /* 0x000fe20003f05270 */
[----:B------:R-:W-:Y:S01]  /*09d0*/  IMAD.MOV.U32 R41, RZ, RZ, -0x1 ;  /* 0xffffffffff297424 */ /* 0x000fe200078e00ff */
[----:B------:R-:W-:Y:S02]  /*09e0*/  UMOV UR4, 0x400 ;  /* 0x0000040000047882 */ /* 0x000fe40000000000 */
[----:B0-----:R-:W-:-:S07]  /*09f0*/  ULEA UR4, UR6, UR4, 0x18 ;  /* 0x0000000406047291 */ /* 0x001fce000f8ec0ff */
[----:B------:R2:W5:Y:S02]  /*0a00*/  @!P1 LDG.E R23, desc[UR8][R4.64+0x34] ;  /* 0x0000340804179981 */ /* 0x000564000c1e1900 */
[----:B------:R-:W-:Y:S02]  /*0a10*/  @!P0 LOP3.LUT R41, R42, 0x80000000, RZ, 0x3c, !PT ;  /* 0x800000002a298812 */ /* 0x000fe400078e3cff */
[----:B------:R2:W5:Y:S01]  /*0a20*/  @!P0 LDG.E R22, desc[UR8][R4.64+0x30] ;  /* 0x0000300804168981 */ /* 0x000562000c1e1900 */
[----:B------:R-:W0:Y:S01]  /*0a30*/  S2R R42, SR_LANEID ;  /* 0x00000000002a7919 */ /* 0x000e220000000000 */
[----:B------:R-:W-:Y:S01]  /*0a40*/  IMAD.MOV.U32 R45, RZ, RZ, -0x1 ;  /* 0xffffffffff2d7424 */ /* 0x000fe200078e00ff */
[----:B------:R-:W-:Y:S02]  /*0a50*/  @!P3 LOP3.LUT R45, R47, 0x80000000, RZ, 0x3c, !PT ;  /* 0x800000002f2db812 */ /* 0x000fe400078e3cff */
[----:B------:R-:W-:Y:S01]  /*0a60*/  LEA R47, R0, UR4, 0x2 ;  /* 0x00000004002f7c11 */ /* 0x000fe2000f8e10ff */
[----:B------:R-:W-:Y:S01]  /*0a70*/  IMAD.MOV.U32 R44, RZ, RZ, -0x1 ;  /* 0xffffffffff2c7424 */ /* 0x000fe200078e00ff */
[----:B------:R-:W-:-:S02]  /*0a80*/  SHF.R.U32.HI R124, RZ, 0x5, R0 ;  /* 0x00000005ff7c7819 */ /* 0x000fc40000011600 */
[----:B------:R-:W-:Y:S01]  /*0a90*/  @!P2 LOP3.LUT R44, R46, 0x80000000, RZ, 0x3c, !PT ;  /* 0x800000002e2ca812 */ /* 0x000fe200078e3cff */
[----:B------:R-:W-:Y:S02]  /*0aa0*/  IMAD R51, R0, 0x80, R47 ;  /* 0x0000008000337824 */ /* 0x000fe400078e022f */
[----:B------:R-:W-:Y:S01]  /*0ab0*/  IMAD.MOV.U32 R46, RZ, RZ, -0x1 ;  /* 0xffffffffff2e7424 */ /* 0x000fe200078e00ff */
[----:B------:R-:W-:Y:S01]  /*0ac0*/  @!P4 LOP3.LUT R46, R50, 0x80000000, RZ, 0x3c, !PT ;  /* 0x80000000322ec812 */ /* 0x000fe200078e3cff */
[----:B------:R-:W-:Y:S01]  /*0ad0*/  IMAD.MOV.U32 R43, RZ, RZ, -0x1 ;  /* 0xffffffffff2b7424 */ /* 0x000fe200078e00ff */
[----:B------:R-:W-:Y:S01]  /*0ae0*/  @!P1 LOP3.LUT R43, R62, 0x80000000, RZ, 0x3c, !PT ;  /* 0x800000003e2b9812 */ /* 0x000fe200078e3cff */
[----:B------:R-:W-:Y:S01]  /*0af0*/  IMAD.MOV.U32 R48, RZ, RZ, -0x1 ;  /* 0xffffffffff307424 */ /* 0x000fe200078e00ff */
[----:B------:R-:W-:Y:S01]  /*0b00*/  @!P5 LOP3.LUT R48, R9, 0x80000000, RZ, 0x3c, !PT ;  /* 0x800000000930d812 */ /* 0x000fe200078e3cff */
[----:B------:R-:W-:Y:S01]  /*0b10*/  IMAD.MOV.U32 R49, RZ, RZ, -0x1 ;  /* 0xffffffffff317424 */ /* 0x000fe200078e00ff */
[----:B------:R-:W-:Y:S01]  /*0b20*/  @!P6 LOP3.LUT R49, R52, 0x80000000, RZ, 0x3c, !PT ;  /* 0x800000003431e812 */ /* 0x000fe200078e3cff */
[----:B------:R-:W-:Y:S01]  /*0b30*/  IMAD R53, R0, -0x38, R51 ;  /* 0xffffffc800357824 */ /* 0x000fe200078e0233 */
[----:B------:R-:W-:Y:S01]  /*0b40*/  LEA R50, R124, UR4, 0x2 ;  /* 0x000000047c327c11 */ /* 0x000fe2000f8e10ff */
[----:B--2---:R-:W-:Y:S06]  /*0b50*/  BAR.SYNC.DEFER_BLOCKING 0x0 ;  /* 0x0000000000007b1d */ /* 0x004fec0000010000 */
.L_x_222:
[----:B------:R-:W-:Y:S01]  /*0b60*/  UISETP.LT.AND UP0, UPT, UR5, 0x6, UPT ;  /* 0x000000060500788c */ /* 0x000fe2000bf01270 */
[----:B------:R-:W-:Y:S01]  /*0b70*/  STS [R47], RZ ;  /* 0x000000ff2f007388 */ /* 0x000fe20000000800 */
[----:B------:R-:W-:Y:S01]  /*0b80*/  UIADD3 UR6, UPT, UPT, UR7, -0x6, URZ ;  /* 0xfffffffa07067890 */ /* 0x000fe2000fffe0ff */
[----:B0-----:R-:W-:Y:S01]  /*0b90*/  ISETP.NE.AND P1, PT, R42, 0x1f, PT ;  /* 0x0000001f2a00780c */ /* 0x001fe20003f25270 */
[----:B------:R-:W-:Y:S01]  /*0ba0*/  USEL UR4, UR5, 0x6, UP0 ;  /* 0x0000000605047887 */ /* 0x000fe20008000000 */
[----:B------:R-:W-:Y:S01]  /*0bb0*/  STS [R47+0x400], RZ ;  /* 0x000400ff2f007388 */ /* 0x000fe20000000800 */
[C---:B------:R-:W-:Y:S01]  /*0bc0*/  ISETP.NE.AND P2, PT, R124.reuse, 0x6, PT ;  /* 0x000000067c00780c */ /* 0x040fe20003f45270 */
[----:B------:R-:W-:Y:S01]  /*0bd0*/  UISETP.GE.AND UP0, UPT, UR7, UR10, UPT ;  /* 0x0000000a0700728c */ /* 0x000fe2000bf06270 */
[----:B-1----:R-:W-:Y:S01]  /*0be0*/  SHF.R.U32.HI R4, RZ, UR6, R29 ;  /* 0x00000006ff047c19 */ /* 0x002fe2000801161d */
[----:B------:R-:W-:Y:S01]  /*0bf0*/  UBMSK UR4, URZ, UR4 ;  /* 0x00000004ff04729b */ /* 0x000fe20008000000 */
[----:B------:R-:W-:Y:S01]  /*0c00*/  STS [R47+0x800], RZ ;  /* 0x000800ff2f007388 */ /* 0x000fe20000000800 */
[----:B------:R-:W-:-:S03]  /*0c10*/  ISETP.NE.AND P3, PT, R124, 0x7, PT ;  /* 0x000000077c00780c */ /* 0x000fc60003f65270 */
[----:B------:R-:W-:Y:S01]  /*0c20*/  STS [R47+0xc00], RZ ;  /* 0x000c00ff2f007388 */ /* 0x000fe20000000800 */
[----:B------:R-:W-:-:S03]  /*0c30*/  LOP3.LUT R4, R4, UR4, RZ, 0xc0, !PT ;  /* 0x0000000404047c12 */ /* 0x000fc6000f8ec0ff */
[----:B------:R-:W-:Y:S02]  /*0c40*/  STS [R47+0x1000], RZ ;  /* 0x001000ff2f007388 */ /* 0x000fe40000000800 */
[----:B------:R-:W-:Y:S01]  /*0c50*/  IMAD.SHL.U32 R5, R4, 0x400, RZ ;  /* 0x0000040004057824 */ /* 0x000fe200078e00ff */
[----:B------:R-:W-:Y:S01]  /*0c60*/  SHF.R.U32.HI R4, RZ, 0x4, R4 ;  /* 0x00000004ff047819 */ /* 0x000fe20000011604 */
[----:B------:R-:W-:Y:S03]  /*0c70*/  STS [R47+0x1400], RZ ;  /* 0x001400ff2f007388 */ /* 0x000fe60000000800 */
[----:B------:R-:W-:Y:S01]  /*0c80*/  LOP3.LUT R54, R5, 0x7c00, RZ, 0xc0, !PT ;  /* 0x00007c0005367812 */ /* 0x000fe200078ec0ff */
[----:B------:R-:W-:Y:S01]  /*0c90*/  STS [R47+0x1800], RZ ;  /* 0x001800ff2f007388 */ /* 0x000fe20000000800 */
[----:B------:R-:W-:-:S03]  /*0ca0*/  LOP3.LUT R4, R4, 0xffffffe, RZ, 0xc0, !PT ;  /* 0x0ffffffe04047812 */ /* 0x000fc600078ec0ff */
[----:B------:R-:W-:Y:S01]  /*0cb0*/  STS [R47+0x1c00], RZ ;  /* 0x001c00ff2f007388 */ /* 0x000fe20000000800 */
[----:B------:R-:W-:Y:S02]  /*0cc0*/  IADD3 R54, PT, PT, R4, R47, R54 ;  /* 0x0000002f04367210 */ /* 0x000fe40007ffe036 */
[----:B------:R-:W-:Y:S01]  /*0cd0*/  SHF.R.U32.HI R4, RZ, UR6, R30 ;  /* 0x00000006ff047c19 */ /* 0x000fe2000801161e */
[----:B------:R-:W-:Y:S03]  /*0ce0*/  STS [R47+0x2000], RZ ;  /* 0x002000ff2f007388 */ /* 0x000fe60000000800 */
[----:B------:R-:W-:Y:S01]  /*0cf0*/  LOP3.LUT R4, R4, UR4, RZ, 0xc0, !PT ;  /* 0x0000000404047c12 */ /* 0x000fe2000f8ec0ff */
[----:B------:R-:W-:Y:S04]  /*0d00*/  STS [R47+0x2400], RZ ;  /* 0x002400ff2f007388 */ /* 0x000fe80000000800 */
[----:B------:R-:W-:Y:S01]  /*0d10*/  STS [R47+0x2800], RZ ;  /* 0x002800ff2f007388 */ /* 0x000fe20000000800 */
[----:B------:R-:W-:Y:S01]  /*0d20*/  IMAD.SHL.U32 R5, R4, 0x400, RZ ;  /* 0x0000040004057824 */ /* 0x000fe200078e00ff */
[----:B------:R-:W-:-:S02]  /*0d30*/  SHF.R.U32.HI R4, RZ, 0x4, R4 ;  /* 0x00000004ff047819 */ /* 0x000fc40000011604 */
[----:B------:R-:W-:Y:S02]  /*0d40*/  STS [R47+0x2c00], RZ ;  /* 0x002c00ff2f007388 */ /* 0x000fe40000000800 */
[----:B------:R-:W-:Y:S02]  /*0d50*/  LOP3.LUT R56, R5, 0x7c00, RZ, 0xc0, !PT ;  /* 0x00007c0005387812 */ /* 0x000fe400078ec0ff */
        /* <DEDUP_REMOVED lines=32> */
[----:B------:R-:W0:Y:S02]  /*0f60*/  LDS.U16 R52, [R54] ;  /* 0x0000000036347984 */ /* 0x000e240000000400 */
[----:B0-----:R-:W-:-:S05]  /*0f70*/  VIADD R5, R52, 0x1 ;  /* 0x0000000134057836 */ /* 0x001fca0000000000 */
[----:B------:R0:W-:Y:S04]  /*0f80*/  STS.U16 [R54], R5 ;  /* 0x0000000536007388 */ /* 0x0001e80000000400 */
[----:B------:R-:W1:Y:S01]  /*0f90*/  LDS.U16 R57, [R56] ;  /* 0x0000000038397984 */ /* 0x000e620000000400 */
[----:B0-----:R-:W-:Y:S01]  /*0fa0*/  IMAD.SHL.U32 R5, R4, 0x400, RZ ;  /* 0x0000040004057824 */ /* 0x001fe200078e00ff */
[----:B------:R-:W-:-:S04]  /*0fb0*/  SHF.R.U32.HI R4, RZ, 0x4, R4 ;  /* 0x00000004ff047819 */ /* 0x000fc80000011604 */
[----:B------:R-:W-:Y:S02]  /*0fc0*/  LOP3.LUT R60, R5, 0x7c00, RZ, 0xc0, !PT ;  /* 0x00007c00053c7812 */ /* 0x000fe400078ec0ff */
[----:B------:R-:W-:-:S04]  /*0fd0*/  LOP3.LUT R4, R4, 0xffffffe, RZ, 0xc0, !PT ;  /* 0x0ffffffe04047812 */ /* 0x000fc800078ec0ff */
[----:B------:R-:W-:Y:S02]  /*0fe0*/  IADD3 R60, PT, PT, R4, R47, R60 ;  /* 0x0000002f043c7210 */ /* 0x000fe40007ffe03c */
[----:B------:R-:W-:-:S04]  /*0ff0*/  SHF.R.U32.HI R4, RZ, UR6, R33 ;  /* 0x00000006ff047c19 */ /* 0x000fc80008011621 */
[----:B------:R-:W-:-:S05]  /*1000*/  LOP3.LUT R4, R4, UR4, RZ, 0xc0, !PT ;  /* 0x0000000404047c12 */ /* 0x000fca000f8ec0ff */
[----:B------:R-:W-:Y:S01]  /*1010*/  IMAD.SHL.U32 R6, R4, 0x400, RZ ;  /* 0x0000040004067824 */ /* 0x000fe200078e00ff */
[----:B------:R-:W-:-:S04]  /*1020*/  SHF.R.U32.HI R4, RZ, 0x4, R4 ;  /* 0x00000004ff047819 */ /* 0x000fc80000011604 */
[----:B------:R-:W-:Y:S02]  /*1030*/  LOP3.LUT R6, R6, 0x7c00, RZ, 0xc0, !PT ;  /* 0x00007c0006067812 */ /* 0x000fe400078ec0ff */
[----:B------:R-:W-:-:S04]  /*1040*/  LOP3.LUT R4, R4, 0xffffffe, RZ, 0xc0, !PT ;  /* 0x0ffffffe04047812 */ /* 0x000fc800078ec0ff */
[----:B------:R-:W-:Y:S01]  /*1050*/  IADD3 R62, PT, PT, R4, R47, R6 ;  /* 0x0000002f043e7210 */ /* 0x000fe20007ffe006 */
[----:B-1----:R-:W-:Y:S01]  /*1060*/  VIADD R7, R57, 0x1 ;  /* 0x0000000139077836 */ /* 0x002fe20000000000 */
[----:B------:R-:W-:-:S04]  /*1070*/  SHF.R.U32.HI R4, RZ, UR6, R34 ;  /* 0x00000006ff047c19 */ /* 0x000fc80008011622 */
[----:B------:R-:W-:Y:S01]  /*1080*/  STS.U16 [R56], R7 ;  /* 0x0000000738007388 */ /* 0x000fe20000000400 */
[----:B------:R-:W-:-:S03]  /*1090*/  LOP3.LUT R4, R4, UR4, RZ, 0xc0, !PT ;  /* 0x0000000404047c12 */ /* 0x000fc6000f8ec0ff */
        /* <DEDUP_REMOVED lines=129> */
[----:B------:R-:W-:Y:S01]  /*18b0*/  SHF.R.U32.HI R4, RZ, UR6, R49 ;  /* 0x00000006ff047c19 */ /* 0x000fe20008011631 */
[----:B------:R-:W0:Y:S03]  /*18c0*/  S2UR UR6, SR_CgaCtaId ;  /* 0x00000000000679c3 */ /* 0x000e260000008800 */
[----:B------:R-:W-:Y:S01]  /*18d0*/  LOP3.LUT R4, R4, UR4, RZ, 0xc0, !PT ;  /* 0x0000000404047c12 */ /* 0x000fe2000f8ec0ff */
[----:B------:R-:W-:-:S04]  /*18e0*/  UMOV UR4, 0x400 ;  /* 0x0000040000047882 */ /* 0x000fc80000000000 */
[----:B------:R-:W-:Y:S01]  /*18f0*/  IMAD.SHL.U32 R6, R4, 0x400, RZ ;  /* 0x0000040004067824 */ /* 0x000fe200078e00ff */
[----:B------:R-:W-:-:S04]  /*1900*/  SHF.R.U32.HI R4, RZ, 0x4, R4 ;  /* 0x00000004ff047819 */ /* 0x000fc80000011604 */
[----:B------:R-:W-:Y:S02]  /*1910*/  LOP3.LUT R6, R6, 0x7c00, RZ, 0xc0, !PT ;  /* 0x00007c0006067812 */ /* 0x000fe400078ec0ff */
[----:B------:R-:W-:-:S04]  /*1920*/  LOP3.LUT R4, R4, 0xffffffe, RZ, 0xc0, !PT ;  /* 0x0ffffffe04047812 */ /* 0x000fc800078ec0ff */
[----:B------:R-:W-:Y:S01]  /*1930*/  IADD3 R90, PT, PT, R4, R47, R6 ;  /* 0x0000002f045a7210 */ /* 0x000fe20007ffe006 */
[----:B-1----:R-:W-:Y:S01]  /*1940*/  VIADD R7, R85, 0x1 ;  /* 0x0000000155077836 */ /* 0x002fe20000000000 */
[----:B0-----:R-:W-:-:S04]  /*1950*/  ULEA UR4, UR6, UR4, 0x18 ;  /* 0x0000000406047291 */ /* 0x001fc8000f8ec0ff */
[----:B------:R-:W-:Y:S04]  /*1960*/  STS.U16 [R84], R7 ;  /* 0x0000000754007388 */ /* 0x000fe80000000400 */
[----:B------:R-:W0:Y:S02]  /*1970*/  LDS.U16 R87, [R86] ;  /* 0x0000000056577984 */ /* 0x000e240000000400 */
[----:B0-----:R-:W-:-:S05]  /*1980*/  VIADD R5, R87, 0x1 ;  /* 0x0000000157057836 */ /* 0x001fca0000000000 */
[----:B------:R-:W-:Y:S04]  /*1990*/  STS.U16 [R86], R5 ;  /* 0x0000000556007388 */ /* 0x000fe80000000400 */
[----:B------:R-:W0:Y:S02]  /*19a0*/  LDS.U16 R89, [R88] ;  /* 0x0000000058597984 */ /* 0x000e240000000400 */
[----:B0-----:R-:W-:-:S05]  /*19b0*/  VIADD R7, R89, 0x1 ;  /* 0x0000000159077836 */ /* 0x001fca0000000000 */
[----:B------:R-:W-:Y:S04]  /*19c0*/  STS.U16 [R88], R7 ;  /* 0x0000000758007388 */ /* 0x000fe80000000400 */
[----:B------:R-:W0:Y:S02]  /*19d0*/  LDS.U16 R91, [R90] ;  /* 0x000000005a5b7984 */ /* 0x000e240000000400 */
[----:B0-----:R-:W-:-:S05]  /*19e0*/  VIADD R5, R91, 0x1 ;  /* 0x000000015b057836 */ /* 0x001fca0000000000 */
[----:B------:R-:W-:Y:S01]  /*19f0*/  STS.U16 [R90], R5 ;  /* 0x000000055a007388 */ /* 0x000fe20000000400 */
[----:B------:R-:W-:Y:S06]  /*1a00*/  BAR.SYNC.DEFER_BLOCKING 0x0 ;  /* 0x0000000000007b1d */ /* 0x000fec0000010000 */
[----:B------:R-:W-:Y:S04]  /*1a10*/  LDS R92, [R51] ;  /* 0x00000000335c7984 */ /* 0x000fe80000000800 */
[----:B------:R-:W0:Y:S04]  /*1a20*/  LDS R93, [R51+0x4] ;  /* 0x00000400335d7984 */ /* 0x000e280000000800 */
[----:B------:R-:W1:Y:S04]  /*1a30*/  LDS R94, [R51+0x8] ;  /* 0x00000800335e7984 */ /* 0x000e680000000800 */
[----:B------:R-:W2:Y:S04]  /*1a40*/  LDS R95, [R51+0xc] ;  /* 0x00000c00335f7984 */ /* 0x000ea80000000800 */
[----:B------:R-:W3:Y:S04]  /*1a50*/  LDS R96, [R51+0x10] ;  /* 0x0000100033607984 */ /* 0x000ee80000000800 */
[----:B------:R-:W4:Y:S04]  /*1a60*/  LDS R97, [R51+0x14] ;  /* 0x0000140033617984 */ /* 0x000f280000000800 */
[----:B------:R-:W4:Y:S04]  /*1a70*/  LDS R98, [R51+0x18] ;  /* 0x0000180033627984 */ /* 0x000f280000000800 */
[----:B------:R-:W4:Y:S04]  /*1a80*/  LDS R99, [R51+0x1c] ;  /* 0x00001c0033637984 */ /* 0x000f280000000800 */
[----:B------:R-:W4:Y:S04]  /*1a90*/  LDS R100, [R51+0x20] ;  /* 0x0000200033647984 */ /* 0x000f280000000800 */
[----:B------:R-:W4:Y:S04]  /*1aa0*/  LDS R101, [R51+0x24] ;  /* 0x0000240033657984 */ /* 0x000f280000000800 */
[----:B------:R-:W4:Y:S04]  /*1ab0*/  LDS R102, [R51+0x28] ;  /* 0x0000280033667984 */ /* 0x000f280000000800 */
[----:B------:R-:W4:Y:S01]  /*1ac0*/  LDS R103, [R51+0x2c] ;  /* 0x00002c0033677984 */ /* 0x000f220000000800 */
[----:B0-----:R-:W-:-:S03]  /*1ad0*/  IMAD.IADD R93, R92, 0x1, R93 ;  /* 0x000000015c5d7824 */ /* 0x001fc600078e025d */
[----:B------:R-:W0:Y:S01]  /*1ae0*/  LDS R104, [R51+0x30] ;  /* 0x0000300033687984 */ /* 0x000e220000000800 */
[----:B-1----:R-:W-:-:S03]  /*1af0*/  IMAD.IADD R94, R94, 0x1, R93 ;  /* 0x000000015e5e7824 */ /* 0x002fc600078e025d */
[----:B------:R-:W1:Y:S01]  /*1b00*/  LDS R105, [R51+0x34] ;  /* 0x0000340033697984 */ /* 0x000e620000000800 */
[----:B--2---:R-:W-:-:S03]  /*1b10*/  IMAD.IADD R95, R95, 0x1, R94 ;  /* 0x000000015f5f7824 */ /* 0x004fc600078e025e */
[----:B------:R-:W2:Y:S01]  /*1b20*/  LDS R106, [R51+0x38] ;  /* 0x00003800336a7984 */ /* 0x000ea20000000800 */
[----:B---3--:R-:W-:-:S03]  /*1b30*/  IMAD.IADD R96, R96, 0x1, R95 ;  /* 0x0000000160607824 */ /* 0x008fc600078e025f */
[----:B------:R-:W3:Y:S01]  /*1b40*/  LDS R107, [R51+0x3c] ;  /* 0x00003c00336b7984 */ /* 0x000ee20000000800 */
[----:B----4-:R-:W-:-:S03]  /*1b50*/  IMAD.IADD R97, R97, 0x1, R96 ;  /* 0x0000000161617824 */ /* 0x010fc600078e0260 */
[----:B------:R-:W4:Y:S01]  /*1b60*/  LDS R108, [R51+0x40] ;  /* 0x00004000336c7984 */ /* 0x000f220000000800 */
[----:B------:R-:W-:-:S03]  /*1b70*/  IMAD.IADD R98, R98, 0x1, R97 ;  /* 0x0000000162627824 */ /* 0x000fc600078e0261 */
        /* <DEDUP_REMOVED lines=31> */
[----:B------:R-:W-:-:S04]  /*1d70*/  IMAD.IADD R114, R114, 0x1, R113 ;  /* 0x0000000172727824 */ /* 0x000fc800078e0271 */
[----:B0-----:R-:W-:-:S04]  /*1d80*/  IMAD.IADD R115, R115, 0x1, R114 ;  /* 0x0000000173737824 */ /* 0x001fc800078e0272 */
[----:B-1----:R-:W-:-:S04]  /*1d90*/  IMAD.IADD R116, R116, 0x1, R115 ;  /* 0x0000000174747824 */ /* 0x002fc800078e0273 */
[----:B--2---:R-:W-:-:S04]  /*1da0*/  IMAD.IADD R117, R117, 0x1, R116 ;  /* 0x0000000175757824 */ /* 0x004fc800078e0274 */
[----:B---3--:R-:W-:-:S04]  /*1db0*/  IMAD.IADD R118, R118, 0x1, R117 ;  /* 0x0000000176767824 */ /* 0x008fc800078e0275 */
[----:B----4-:R-:W-:-:S04]  /*1dc0*/  IMAD.IADD R119, R119, 0x1, R118 ;  /* 0x0000000177777824 */ /* 0x010fc800078e0276 */
[----:B------:R-:W-:-:S04]  /*1dd0*/  IMAD.IADD R120, R120, 0x1, R119 ;  /* 0x0000000178787824 */ /* 0x000fc800078e0277 */
[----:B------:R-:W-:-:S04]  /*1de0*/  IMAD.IADD R121, R121, 0x1, R120 ;  /* 0x0000000179797824 */ /* 0x000fc800078e0278 */
[----:B------:R-:W-:-:S04]  /*1df0*/  IMAD.IADD R122, R122, 0x1, R121 ;  /* 0x000000017a7a7824 */ /* 0x000fc800078e0279 */
[----:B------:R-:W-:-:S04]  /*1e00*/  IMAD.IADD R123, R123, 0x1, R122 ;  /* 0x000000017b7b7824 */ /* 0x000fc800078e027a */
[----:B------:R-:W-:-:S05]  /*1e10*/  IMAD.IADD R125, R4, 0x1, R123 ;  /* 0x00000001047d7824 */ /* 0x000fca00078e027b */
        /* <DEDUP_REMOVED lines=8> */
[----:B------:R-:W0:Y:S02]  /*1ea0*/  SHFL.UP P0, R126, R127, 0x10, RZ ;  /* 0x060000007f7e7989 */ /* 0x000e2400000000ff */
[----:B0-----:R-:W-:Y:S01]  /*1eb0*/  @P0 IMAD.IADD R126, R127, 0x1, R126 ;  /* 0x000000017f7e0824 */ /* 0x001fe200078e027e */
[----:B------:R-:W-:-:S03]  /*1ec0*/  ISETP.NE.AND P0, PT, R124, 0x1, PT ;  /* 0x000000017c00780c */ /* 0x000fc60003f05270 */
[----:B------:R-:W-:Y:S01]  /*1ed0*/  IMAD.IADD R125, R126, 0x1, -R125 ;  /* 0x000000017e7d7824 */ /* 0x000fe200078e0a7d */
[----:B------:R-:W-:Y:S01]  /*1ee0*/  @!P1 STS [R50+0x8400], R126 ;  /* 0x0084007e32009388 */ /* 0x000fe20000000800 */
[----:B------:R-:W-:Y:S01]  /*1ef0*/  BAR.SYNC.DEFER_BLOCKING 0x0 ;  /* 0x0000000000007b1d */ /* 0x000fe20000010000 */
[----:B------:R-:W-:-:S05]  /*1f00*/  ISETP.NE.AND P1, PT, R124, 0x4, PT ;  /* 0x000000047c00780c */ /* 0x000fca0003f25270 */
[----:B------:R-:W0:Y:S04]  /*1f10*/  LDS.128 R4, [UR4+0x8400] ;  /* 0x00840004ff047984 */ /* 0x000e280008000c00 */
[----:B------:R-:W1:Y:S01]  /*1f20*/  LDS.128 R8, [UR4+0x8410] ;  /* 0x00841004ff087984 */ /* 0x000e620008000c00 */
[C---:B0-----:R-:W-:Y:S01]  /*1f30*/  SEL R55, R4.reuse, R55, !P0 ;  /* 0x0000003704377207 */ /* 0x041fe20004000000 */
[----:B------:R-:W-:Y:S01]  /*1f40*/  IMAD.IADD R5, R4, 0x1, R5 ;  /* 0x0000000104057824 */ /* 0x000fe200078e0205 */
[----:B------:R-:W-:-:S03]  /*1f50*/  ISETP.NE.AND P0, PT, R124, 0x2, PT ;  /* 0x000000027c00780c */ /* 0x000fc60003f05270 */
[----:B------:R-:W-:Y:S01]  /*1f60*/  IMAD.IADD R6, R6, 0x1, R5 ;  /* 0x0000000106067824 */ /* 0x000fe200078e0205 */
[----:B------:R-:W-:Y:S02]  /*1f70*/  SEL R55, R5, R55, !P0 ;  /* 0x0000003705377207 */ /* 0x000fe40004000000 */
[----:B------:R-:W-:Y:S01]  /*1f80*/  ISETP.NE.AND P0, PT, R124, 0x3, PT ;  /* 0x000000037c00780c */ /* 0x000fe20003f05270 */
[----:B------:R-:W-:-:S03]  /*1f90*/  IMAD.IADD R7, R7, 0x1, R6 ;  /* 0x0000000107077824 */ /* 0x000fc600078e0206 */
[----:B------:R-:W-:Y:S01]  /*1fa0*/  SEL R55, R6, R55, !P0 ;  /* 0x0000003706377207 */ /* 0x000fe20004000000 */
[C---:B-1----:R-:W-:Y:S01]  /*1fb0*/  IMAD.IADD R8, R7.reuse, 0x1, R8 ;  /* 0x0000000107087824 */ /* 0x042fe200078e0208 */
[----:B------:R-:W-:Y:S02]  /*1fc0*/  ISETP.NE.AND P0, PT, R124, 0x5, PT ;  /* 0x000000057c00780c */ /* 0x000fe40003f05270 */
[----:B------:R-:W-:Y:S01]  /*1fd0*/  SEL R55, R7, R55, !P1 ;  /* 0x0000003707377207 */ /* 0x000fe20004800000 */
[----:B------:R-:W-:Y:S01]  /*1fe0*/  IMAD.IADD R9, R9, 0x1, R8 ;  /* 0x0000000109097824 */ /* 0x000fe200078e0208 */
[----:B------:R-:W-:Y:S02]  /*1ff0*/  ISETP.NE.AND P1, PT, R42, RZ, PT ;  /* 0x000000ff2a00720c */ /* 0x000fe40003f25270 */
[----:B------:R-:W-:Y:S01]  /*2000*/  SEL R55, R8, R55, !P0 ;  /* 0x0000003708377207 */ /* 0x000fe20004000000 */
[----:B------:R-:W-:Y:S01]  /*2010*/  IMAD.IADD R10, R10, 0x1, R9 ;  /* 0x000000010a0a7824 */ /* 0x000fe200078e0209 */
[----:B------:R-:W-:-:S02]  /*2020*/  ISETP.GT.U32.AND P0, PT, R0, 0x1f, PT ;  /* 0x0000001f0000780c */ /* 0x000fc40003f04070 */
[----:B------:R-:W-:Y:S01]  /*2030*/  SEL R55, R9, R55, !P2 ;  /* 0x0000003709377207 */ /* 0x000fe20005000000 */
[----:B------:R-:W-:Y:S01]  /*2040*/  IMAD.IADD R11, R11, 0x1, R10 ;  /* 0x000000010b0b7824 */ /* 0x000fe200078e020a */
[----:B------:R-:W-:Y:S02]  /*2050*/  ISETP.GT.U32.OR P2, PT, R0, 0x1f, P1 ;  /* 0x0000001f0000780c */ /* 0x000fe40000f44470 */
[----:B------:R-:W-:Y:S02]  /*2060*/  SEL R4, R125, RZ, P1 ;  /* 0x000000ff7d047207 */ /* 0x000fe40000800000 */
[----:B------:R-:W-:-:S05]  /*2070*/  SEL R55, R10, R55, !P3 ;  /* 0x000000370a377207 */ /* 0x000fca0005800000 */
[----:B------:R-:W-:Y:S01]  /*2080*/  @P0 IMAD.IADD R125, R55, 0x1, R4 ;  /* 0x00000001377d0824 */ /* 0x000fe200078e0204 */
[----:B------:R-:W-:-:S03]  /*2090*/  ISETP.NE.AND P0, PT, R0, RZ, PT ;  /* 0x000000ff0000720c */ /* 0x000fc60003f05270 */
[----:B------:R-:W-:-:S05]  /*20a0*/  @!P2 IMAD.U32 R125, R11, 0x10000, RZ ;  /* 0x000100000b7da824 */ /* 0x000fca00078e00ff */
[----:B------:R-:W-:Y:S01]  /*20b0*/  @!P2 STS [UR4+0x8428], R125 ;  /* 0x0084287dff00a988 */ /* 0x000fe20008000804 */
[----:B------:R-:W-:Y:S06]  /*20c0*/  BAR.SYNC.DEFER_BLOCKING 0x0 ;  /* 0x0000000000007b1d */ /* 0x000fec0000010000 */
[----:B------:R-:W0:Y:S02]  /*20d0*/  LDS R4, [UR4+0x8428] ;  /* 0x00842804ff047984 */ /* 0x000e240008000800 */
[----:B0-----:R-:W-:-:S05]  /*20e0*/  SEL R4, R4, RZ, P0 ;  /* 0x000000ff04047207 */ /* 0x001fca0000000000 */
[----:B------:R-:W-:-:S04]  /*20f0*/  IMAD.IADD R4, R4, 0x1, R125 ;  /* 0x0000000104047824 */ /* 0x000fc800078e027d */
[--C-:B------:R-:W-:Y:S01]  /*2100*/  IMAD.IADD R92, R92, 0x1, R4.reuse ;  /* 0x000000015c5c7824 */ /* 0x100fe200078e0204 */
[----:B------:R-:W-:Y:S01]  /*2110*/  STS [R51], R4 ;  /* 0x0000000433007388 */ /* 0x000fe20000000800 */
[--C-:B------:R-:W-:Y:S02]  /*2120*/  IMAD.IADD R6, R93, 0x1, R4.reuse ;  /* 0x000000015d067824 */ /* 0x100fe400078e0204 */
[--C-:B------:R-:W-:Y:S01]  /*2130*/  IMAD.IADD R94, R94, 0x1, R4.reuse ;  /* 0x000000015e5e7824 */ /* 0x100fe200078e0204 */
[----:B------:R-:W-:Y:S01]  /*2140*/  STS [R51+0x4], R92 ;  /* 0x0000045c33007388 */ /* 0x000fe20000000800 */
[--C-:B------:R-:W-:Y:S02]  /*2150*/  IMAD.IADD R8, R95, 0x1, R4.reuse ;  /* 0x000000015f087824 */ /* 0x100fe400078e0204 */
[--C-:B------:R-:W-:Y:S01]  /*2160*/  IMAD.IADD R96, R96, 0x1, R4.reuse ;  /* 0x0000000160607824 */ /* 0x100fe200078e0204 */
[----:B------:R-:W-:Y:S01]  /*2170*/  STS [R51+0x8], R6 ;  /* 0x0000080633007388 */ /* 0x000fe20000000800 */
[----:B------:R-:W-:-:S02]  /*2180*/  IMAD.IADD R10, R97, 0x1, R4 ;  /* 0x00000001610a7824 */ /* 0x000fc400078e0204 */
[--C-:B------:R-:W-:Y:S01]  /*2190*/  IMAD.IADD R98, R98, 0x1, R4.reuse ;  /* 0x0000000162627824 */ /* 0x100fe200078e0204 */
[----:B------:R-:W-:Y:S01]  /*21a0*/  STS [R51+0xc], R94 ;  /* 0x00000c5e33007388 */ /* 0x000fe20000000800 */
        /* <DEDUP_REMOVED lines=36> */
[----:B------:R-:W-:-:S03]  /*23f0*/  IMAD.IADD R150, R123, 0x1, R4 ;  /* 0x000000017b967824 */ /* 0x000fc600078e0204 */
[----:B------:R-:W-:Y:S04]  /*2400*/  STS [R51+0x40], R134 ;  /* 0x0000408633007388 */ /* 0x000fe80000000800 */
        /* <DEDUP_REMOVED lines=15> */
[----:B------:R-:W-:Y:S01]  /*2500*/  STS [R51+0x80], R150 ;  /* 0x0000809633007388 */ /* 0x000fe20000000800 */
[----:B------:R-:W-:Y:S06]  /*2510*/  BAR.SYNC.DEFER_BLOCKING 0x0 ;  /* 0x0000000000007b1d */ /* 0x000fec0000010000 */
[----:B------:R-:W0:Y:S04]  /*2520*/  LDS.U16 R5, [R54] ;  /* 0x0000000036057984 */ /* 0x000e280000000400 */
[----:B------:R-:W1:Y:S04]  /*2530*/  LDS.U16 R56, [R56] ;  /* 0x0000000038387984 */ /* 0x000e680000000400 */
[----:B------:R-:W2:Y:S04]  /*2540*/  LDS.U16 R58, [R58] ;  /* 0x000000003a3a7984 */ /* 0x000ea80000000400 */
[----:B------:R-:W3:Y:S04]  /*2550*/  LDS.U16 R60, [R60] ;  /* 0x000000003c3c7984 */ /* 0x000ee80000000400 */
[----:B------:R-:W4:Y:S04]  /*2560*/  LDS.U16 R62, [R62] ;  /* 0x000000003e3e7984 */ /* 0x000f280000000400 */
[----:B------:R-:W4:Y:S04]  /*2570*/  LDS.U16 R64, [R64] ;  /* 0x0000000040407984 */ /* 0x000f280000000400 */
[----:B------:R-:W4:Y:S04]  /*2580*/  LDS.U16 R66, [R66] ;  /* 0x0000000042427984 */ /* 0x000f280000000400 */
[----:B------:R-:W4:Y:S04]  /*2590*/  LDS.U16 R68, [R68] ;  /* 0x0000000044447984 */ /* 0x000f280000000400 */
[----:B------:R-:W4:Y:S04]  /*25a0*/  LDS.U16 R70, [R70] ;  /* 0x0000000046467984 */ /* 0x000f280000000400 */
[----:B------:R-:W4:Y:S04]  /*25b0*/  LDS.U16 R72, [R72] ;  /* 0x0000000048487984 */ /* 0x000f280000000400 */
[----:B------:R-:W4:Y:S01]  /*25c0*/  LDS.U16 R74, [R74] ;  /* 0x000000004a4a7984 */ /* 0x000f220000000400 */
[----:B0-----:R-:W-:-:S03]  /*25d0*/  IMAD.IADD R5, R52, 0x1, R5 ;  /* 0x0000000134057824 */ /* 0x001fc600078e0205 */
[----:B------:R-:W0:Y:S01]  /*25e0*/  LDS.U16 R76, [R76] ;  /* 0x000000004c4c7984 */ /* 0x000e220000000400 */
[----:B-1----:R-:W-:-:S03]  /*25f0*/  IMAD.IADD R56, R57, 0x1, R56 ;  /* 0x0000000139387824 */ /* 0x002fc600078e0238 */
[----:B------:R-:W1:Y:S01]  /*2600*/  LDS.U16 R78, [R78] ;  /* 0x000000004e4e7984 */ /* 0x000e620000000400 */
[----:B--2---:R-:W-:-:S03]  /*2610*/  IMAD.IADD R58, R59, 0x1, R58 ;  /* 0x000000013b3a7824 */ /* 0x004fc600078e023a */
[----:B------:R-:W2:Y:S01]  /*2620*/  LDS.U16 R80, [R80] ;  /* 0x0000000050507984 */ /* 0x000ea20000000400 */
[----:B---3--:R-:W-:-:S03]  /*2630*/  IMAD.IADD R60, R61, 0x1, R60 ;  /* 0x000000013d3c7824 */ /* 0x008fc600078e023c */
[----:B------:R-:W3:Y:S01]  /*2640*/  LDS.U16 R82, [R82] ;  /* 0x0000000052527984 */ /* 0x000ee20000000400 */
[----:B----4-:R-:W-:-:S03]  /*2650*/  IMAD.IADD R62, R63, 0x1, R62 ;  /* 0x000000013f3e7824 */ /* 0x010fc600078e023e */
[----:B------:R-:W4:Y:S01]  /*2660*/  LDS.U16 R84, [R84] ;  /* 0x0000000054547984 */ /* 0x000f220000000400 */
[----:B------:R-:W-:-:S03]  /*2670*/  IMAD.IADD R64, R65, 0x1, R64 ;  /* 0x0000000141407824 */ /* 0x000fc600078e0240 */
[----:B------:R-:W4:Y:S01]  /*2680*/  LDS.U16 R86, [R86] ;  /* 0x0000000056567984 */ /* 0x000f220000000400 */
[----:B------:R-:W-:-:S03]  /*2690*/  IMAD.IADD R66, R67, 0x1, R66 ;  /* 0x0000000143427824 */ /* 0x000fc600078e0242 */
[----:B------:R-:W4:Y:S01]  /*26a0*/  LDS.U16 R88, [R88] ;  /* 0x0000000058587984 */ /* 0x000f220000000400 */
[----:B------:R-:W-:-:S03]  /*26b0*/  IMAD.IADD R68, R69, 0x1, R68 ;  /* 0x0000000145447824 */ /* 0x000fc600078e0244 */
[----:B------:R-:W4:Y:S01]  /*26c0*/  LDS.U16 R90, [R90] ;  /* 0x000000005a5a7984 */ /* 0x000f220000000400 */
[----:B------:R-:W-:Y:S02]  /*26d0*/  IMAD.IADD R70, R71, 0x1, R70 ;  /* 0x0000000147467824 */ /* 0x000fe400078e0246 */
[----:B------:R-:W-:Y:S02]  /*26e0*/  IMAD.IADD R72, R73, 0x1, R72 ;  /* 0x0000000149487824 */ /* 0x000fe400078e0248 */
[----:B------:R-:W-:Y:S02]  /*26f0*/  IMAD.IADD R74, R75, 0x1, R74 ;  /* 0x000000014b4a7824 */ /* 0x000fe400078e024a */
[----:B0-----:R-:W-:Y:S02]  /*2700*/  IMAD.IADD R76, R77, 0x1, R76 ;  /* 0x000000014d4c7824 */ /* 0x001fe400078e024c */
[----:B-1----:R-:W-:Y:S02]  /*2710*/  IMAD.IADD R78, R79, 0x1, R78 ;  /* 0x000000014f4e7824 */ /* 0x002fe400078e024e */
[----:B--2---:R-:W-:-:S02]  /*2720*/  IMAD.IADD R80, R81, 0x1, R80 ;  /* 0x0000000151507824 */ /* 0x004fc400078e0250 */
[----:B---3--:R-:W-:Y:S02]  /*2730*/  IMAD.IADD R82, R83, 0x1, R82 ;  /* 0x0000000153527824 */ /* 0x008fe400078e0252 */
[----:B----4-:R-:W-:Y:S02]  /*2740*/  IMAD.IADD R84, R85, 0x1, R84 ;  /* 0x0000000155547824 */ /* 0x010fe400078e0254 */
[----:B------:R-:W-:Y:S02]  /*2750*/  IMAD.IADD R86, R87, 0x1, R86 ;  /* 0x0000000157567824 */ /* 0x000fe400078e0256 */
[----:B------:R-:W-:Y:S02]  /*2760*/  IMAD.IADD R88, R89, 0x1, R88 ;  /* 0x0000000159587824 */ /* 0x000fe400078e0258 */
[----:B------:R-:W-:Y:S01]  /*2770*/  IMAD.IADD R90, R91, 0x1, R90 ;  /* 0x000000015b5a7824 */ /* 0x000fe200078e025a */
[----:B------:R-:W-:Y:S06]  /*2780*/  BAR.SYNC.DEFER_BLOCKING 0x0 ;  /* 0x0000000000007b1d */ /* 0x000fec0000010000 */
[----:B------:R-:W-:Y:S05]  /*2790*/  BRA.U UP0, `(.L_x_221) ;  /* 0x0000000500987547 */ /* 0x000fea000b800000 */
[----:B------:R-:W-:Y:S01]  /*27a0*/  LEA R4, R5, UR4, 0x2 ;  /* 0x0000000405047c11 */ /* 0x000fe2000f8e10ff */
[----:B------:R-:W-:Y:S01]  /*27b0*/  UIADD3 UR7, UPT, UPT, UR7, 0x6, URZ ;  /* 0x0000000607077890 */ /* 0x000fe2000fffe0ff */
[----:B------:R-:W-:Y:S01]  /*27c0*/  LEA R5, R56, UR4, 0x2 ;  /* 0x0000000438057c11 */ /* 0x000fe2000f8e10ff */
[----:B------:R-:W-:Y:S01]  /*27d0*/  UIADD3 UR5, UPT, UPT, UR5, -0x6, URZ ;  /* 0xfffffffa05057890 */ /* 0x000fe2000fffe0ff */
[----:B------:R-:W-:Y:S01]  /*27e0*/  LEA R6, R58, UR4, 0x2 ;  /* 0x000000043a067c11 */ /* 0x000fe2000f8e10ff */
[----:B------:R1:W-:Y:S01]  /*27f0*/  STS [R4], R29 ;  /* 0x0000001d04007388 */ /* 0x0003e20000000800 */
[----:B------:R-:W-:Y:S02]  /*2800*/  LEA R7, R60, UR4, 0x2 ;  /* 0x000000043c077c11 */ /* 0x000fe4000f8e10ff */
[----:B------:R-:W-:Y:S01]  /*2810*/  LEA R8, R62, UR4, 0x2 ;  /* 0x000000043e087c11 */ /* 0x000fe2000f8e10ff */
[----:B------:R1:W-:Y:S01]  /*2820*/  STS [R5], R30 ;  /* 0x0000001e05007388 */ /* 0x0003e20000000800 */
[----:B------:R-:W-:-:S02]  /*2830*/  LEA R9, R64, UR4, 0x2 ;  /* 0x0000000440097c11 */ /* 0x000fc4000f8e10ff */
[----:B------:R-:W-:Y:S01]  /*2840*/  LEA R10, R66, UR4, 0x2 ;  /* 0x00000004420a7c11 */ /* 0x000fe2000f8e10ff */
[----:B------:R1:W-:Y:S01]  /*2850*/  STS [R6], R31 ;  /* 0x0000001f06007388 */ /* 0x0003e20000000800 */
[----:B------:R-:W-:Y:S02]  /*2860*/  LEA R11, R68, UR4, 0x2 ;  /* 0x00000004440b7c11 */ /* 0x000fe4000f8e10ff */
        /* <DEDUP_REMOVED lines=16> */
[----:B------:R1:W-:Y:S04]  /*2970*/  STS [R52], R37 ;  /* 0x0000002534007388 */ /* 0x0003e80000000800 */
        /* <DEDUP_REMOVED lines=9> */
[----:B------:R1:W-:Y:S01]  /*2a10*/  STS [R64], R49 ;  /* 0x0000003140007388 */ /* 0x0003e20000000800 */
[----:B------:R-:W-:Y:S06]  /*2a20*/  BAR.SYNC.DEFER_BLOCKING 0x0 ;  /* 0x0000000000007b1d */ /* 0x000fec0000010000 */
[----:B------:R1:W2:Y:S04]  /*2a30*/  LDS R29, [R53] ;  /* 0x00000000351d7984 */ /* 0x0002a80000000800 */
[----:B------:R1:W3:Y:S04]  /*2a40*/  LDS R30, [R53+0x4] ;  /* 0x00000400351e7984 */ /* 0x0002e80000000800 */
[----:B------:R1:W4:Y:S04]  /*2a50*/  LDS R31, [R53+0x8] ;  /* 0x00000800351f7984 */ /* 0x0003280000000800 */
[----:B------:R1:W0:Y:S04]  /*2a60*/  LDS R32, [R53+0xc] ;  /* 0x00000c0035207984 */ /* 0x0002280000000800 */
        /* <DEDUP_REMOVED lines=14> */
[----:B------:R1:W0:Y:S01]  /*2b50*/  LDS R49, [R53+0x48] ;  /* 0x0000480035317984 */ /* 0x0002220000000800 */
[----:B------:R-:W-:Y:S06]  /*2b60*/  BAR.SYNC.DEFER_BLOCKING 0x0 ;  /* 0x0000000000007b1d */ /* 0x000fec0000010000 */
[----:B-----5:R1:W-:Y:S04]  /*2b70*/  STS [R4], R2 ;  /* 0x0000000204007388 */ /* 0x0203e80000000800 */
        /* <DEDUP_REMOVED lines=19> */
[----:B------:R1:W0:Y:S04]  /*2cb0*/  LDS R2, [R53] ;  /* 0x0000000035027984 */ /* 0x0002280000000800 */
        /* <DEDUP_REMOVED lines=19> */
[----:B--234-:R-:W-:Y:S05]  /*2df0*/  BRA `(.L_x_222) ;  /* 0xffffffdc00587947 */ /* 0x01cfea000383ffff */
.L_x_221:
[----:B------:R-:W-:Y:S01]  /*2e00*/  LEA R5, R5, UR4, 0x2 ;  /* 0x0000000405057c11 */ /* 0x000fe2000f8e10ff */
[----:B------:R-:W-:Y:S01]  /*2e10*/  IMAD R53, R0, -0x48, R53 ;  /* 0xffffffb800357824 */ /* 0x000fe200078e0235 */
[----:B------:R-:W-:Y:S01]  /*2e20*/  LEA R56, R56, UR4, 0x2 ;  /* 0x0000000438387c11 */ /* 0x000fe2000f8e10ff */
[----:B------:R-:W0:Y:S01]  /*2e30*/  LDCU.64 UR6, c[0x0][0x3a0] ;  /* 0x00007400ff0677ac */ /* 0x000e220008000a00 */
[----:B------:R-:W-:Y:S01]  /*2e40*/  LEA R58, R58, UR4, 0x2 ;  /* 0x000000043a3a7c11 */ /* 0x000fe2000f8e10ff */
[----:B------:R-:W-:Y:S01]  /*2e50*/  STS [R5], R29 ;  /* 0x0000001d05007388 */ /* 0x000fe20000000800 */
[----:B------:R-:W-:Y:S02]  /*2e60*/  LEA R60, R60, UR4, 0x2 ;  /* 0x000000043c3c7c11 */ /* 0x000fe4000f8e10ff */
[----:B------:R-:W-:Y:S01]  /*2e70*/  LEA R62, R62, UR4, 0x2 ;  /* 0x000000043e3e7c11 */ /* 0x000fe2000f8e10ff */
[----:B------:R-:W-:Y:S01]  /*2e80*/  STS [R56], R30 ;  /* 0x0000001e38007388 */ /* 0x000fe20000000800 */
[----:B------:R-:W-:-:S02]  /*2e90*/  LEA R64, R64, UR4, 0x2 ;  /* 0x0000000440407c11 */ /* 0x000fc4000f8e10ff */
[----:B------:R-:W-:Y:S01]  /*2ea0*/  LEA R66, R66, UR4, 0x2 ;  /* 0x0000000442427c11 */ /* 0x000fe2000f8e10ff */
[----:B------:R-:W-:Y:S01]  /*2eb0*/  STS [R58], R31 ;  /* 0x0000001f3a007388 */ /* 0x000fe20000000800 */
[----:B------:R-:W-:Y:S02]  /*2ec0*/  LEA R68, R68, UR4, 0x2 ;  /* 0x0000000444447c11 */ /* 0x000fe4000f8e10ff */
[----:B------:R-:W-:Y:S01]  /*2ed0*/  LEA R70, R70, UR4, 0x2 ;  /* 0x0000000446467c11 */ /* 0x000fe2000f8e10ff */
[----:B------:R-:W-:Y:S01]  /*2ee0*/  STS [R60], R32 ;  /* 0x000000203c007388 */ /* 0x000fe20000000800 */
[----:B------:R-:W-:Y:S02]  /*2ef0*/  LEA R72, R72, UR4, 0x2 ;  /* 0x0000000448487c11 */ /* 0x000fe4000f8e10ff */
[----:B------:R-:W-:Y:S01]  /*2f00*/  LEA R74, R74, UR4, 0x2 ;  /* 0x000000044a4a7c11 */ /* 0x000fe2000f8e10ff */
[----:B------:R-:W-:Y:S01]  /*2f10*/  STS [R62], R33 ;  /* 0x000000213e007388 */ /* 0x000fe20000000800 */
[----:B------:R-:W-:Y:S01]  /*2f20*/  LEA R76, R76, UR4, 0x2 ;  /* 0x000000044c4c7c11 */ /* 0x000fe2000f8e10ff */
[----:B0-----:R-:W-:Y:S01]  /*2f30*/  IMAD.U32 R4, RZ, RZ, UR7 ;  /* 0x00000007ff047e24 */ /* 0x001fe2000f8e00ff */
        /* <DEDUP_REMOVED lines=11> */
[----:B------:R-:W-:-:S03]  /*2ff0*/  ISETP.LT.U32.AND P2, PT, R0, UR6, PT ;  /* 0x0000000600007c0c */ /* 0x000fc6000bf41070 */
[----:B------:R-:W-:Y:S01]  /*3000*/  STS [R72], R38 ;  /* 0x0000002648007388 */ /* 0x000fe20000000800 */
[----:B------:R-:W-:-:S03]  /*3010*/  ISETP.GT.U32.AND.EX P2, PT, R4, RZ, PT, P2 ;  /* 0x000000ff0400720c */ /* 0x000fc60003f44120 */
[----:B------:R-:W-:Y:S04]  /*3020*/  STS [R74], R39 ;  /* 0x000000274a007388 */ /* 0x000fe80000000800 */
[----:B------:R-:W-:Y:S04]  /*3030*/  STS [R76], R40 ;  /* 0x000000284c007388 */ /* 0x000fe80000000800 */
[----:B------:R-:W-:Y:S04]  /*3040*/  STS [R78], R41 ;  /* 0x000000294e007388 */ /* 0x000fe80000000800 */
[----:B------:R-:W-:Y:S04]  /*3050*/  STS [R80], R43 ;  /* 0x0000002b50007388 */ /* 0x000fe80000000800 */
[----:B------:R-:W-:Y:S04]  /*3060*/  STS [R47], R44 ;  /* 0x0000002c2f007388 */ /* 0x000fe80000000800 */
[----:B------:R-:W-:Y:S04]  /*3070*/  STS [R84], R45 ;  /* 0x0000002d54007388 */ /* 0x000fe80000000800 */
[----:B------:R-:W-:Y:S04]  /*3080*/  STS [R51], R46 ;  /* 0x0000002e33007388 */ /* 0x000fe80000000800 */
[----:B------:R-:W-:Y:S04]  /*3090*/  STS [R88], R48 ;  /* 0x0000003058007388 */ /* 0x000fe80000000800 */
[----:B------:R-:W-:Y:S01]  /*30a0*/  STS [R90], R49 ;  /* 0x000000315a007388 */ /* 0x000fe20000000800 */
[----:B------:R-:W-:Y:S06]  /*30b0*/  BAR.SYNC.DEFER_BLOCKING 0x0 ;  /* 0x0000000000007b1d */ /* 0x000fec0000010000 */
[----:B------:R-:W0:Y:S04]  /*30c0*/  LDS R6, [R53] ;  /* 0x0000000035067984 */ /* 0x000e280000000800 */
[----:B------:R-:W1:Y:S04]  /*30d0*/  LDS R7, [R53+0x400] ;  /* 0x0004000035077984 */ /* 0x000e680000000800 */
[----:B------:R-:W2:Y:S04]  /*30e0*/  LDS R8, [R53+0x800] ;  /* 0x0008000035087984 */ /* 0x000ea80000000800 */
[----:B------:R-:W-:Y:S04]  /*30f0*/  LDS R9, [R53+0xc00] ;  /* 0x000c000035097984 */ /* 0x000fe80000000800 */
[----:B------:R-:W-:Y:S04]  /*3100*/  LDS R10, [R53+0x1000] ;  /* 0x00100000350a7984 */ /* 0x000fe80000000800 */
[----:B------:R-:W-:Y:S04]  /*3110*/  LDS R11, [R53+0x1400] ;  /* 0x00140000350b7984 */ /* 0x000fe80000000800 */
[----:B------:R-:W3:Y:S04]  /*3120*/  LDS R29, [R53+0x1800] ;  /* 0x00180000351d7984 */ /* 0x000ee80000000800 */
[----:B------:R-:W-:Y:S04]  /*3130*/  LDS R30, [R53+0x1c00] ;  /* 0x001c0000351e7984 */ /* 0x000fe80000000800 */
        /* <DEDUP_REMOVED lines=10> */
[----:B------:R-:W-:Y:S01]  /*31e0*/  LDS R41, [R53+0x4800] ;  /* 0x0048000035297984 */ /* 0x000fe20000000800 */
[----:B------:R-:W-:Y:S06]  /*31f0*/  BAR.SYNC.DEFER_BLOCKING 0x0 ;  /* 0x0000000000007b1d */ /* 0x000fec0000010000 */
[----:B-----5:R4:W-:Y:S04]  /*3200*/  STS [R5], R2 ;  /* 0x0000000205007388 */ /* 0x0209e80000000800 */
[----:B------:R0:W-:Y:S04]  /*3210*/  STS [R56], R3 ;  /* 0x0000000338007388 */ /* 0x0001e80000000800 */
[----:B------:R1:W-:Y:S01]  /*3220*/  STS [R58], R12 ;  /* 0x0000000c3a007388 */ /* 0x0003e20000000800 */
[----:B----4-:R-:W4:Y:S03]  /*3230*/  LDC.64 R4, c[0x0][0x398] ;  /* 0x0000e600ff047b82 */ /* 0x010f260000000a00 */
[----:B------:R-:W-:Y:S04]  /*3240*/  STS [R60], R13 ;  /* 0x0000000d3c007388 */ /* 0x000fe80000000800 */
[----:B------:R2:W-:Y:S01]  /*3250*/  STS [R62], R14 ;  /* 0x0000000e3e007388 */ /* 0x0005e20000000800 */
[----:B0-----:R-:W0:Y:S01]  /*3260*/  LDC.64 R2, c[0x0][0x388] ;  /* 0x0000e200ff027b82 */ /* 0x001e220000000a00 */
[----:B-1----:R-:W-:-:S02]  /*3270*/  VIADD R12, R0, 0x100 ;  /* 0x00000100000c7836 */ /* 0x002fc40000000000 */
[----:B------:R-:W-:Y:S04]  /*3280*/  STS [R64], R15 ;  /* 0x0000000f40007388 */ /* 0x000fe80000000800 */
[----:B------:R1:W-:Y:S01]  /*3290*/  STS [R66], R16 ;  /* 0x0000001042007388 */ /* 0x0003e20000000800 */
[----:B------:R-:W-:Y:S01]  /*32a0*/  ISETP.LT.U32.AND P4, PT, R12, UR6, PT ;  /* 0x000000060c007c0c */ /* 0x000fe2000bf81070 */
[C---:B--2---:R-:W-:Y:S01]  /*32b0*/  VIADD R14, R0.reuse, 0x200 ;  /* 0x00000200000e7836 */ /* 0x044fe20000000000 */
[----:B------:R-:W-:Y:S01]  /*32c0*/  LOP3.LUT R12, R0, 0x400, RZ, 0xfc, !PT ;  /* 0x00000400000c7812 */ /* 0x000fe200078efcff */
[----:B------:R-:W-:Y:S03]  /*32d0*/  STS [R68], R17 ;  /* 0x0000001144007388 */ /* 0x000fe60000000800 */
[----:B------:R-:W-:Y:S01]  /*32e0*/  ISETP.LT.U32.AND P3, PT, R14, UR6, PT ;  /* 0x000000060e007c0c */ /* 0x000fe2000bf61070 */
[----:B------:R-:W-:Y:S01]  /*32f0*/  STS [R70], R18 ;  /* 0x0000001246007388 */ /* 0x000fe20000000800 */
[----:B------:R-:W-:Y:S01]  /*3300*/  VIADD R14, R0, 0x500 ;  /* 0x00000500000e7836 */ /* 0x000fe20000000000 */
[----:B------:R-:W-:Y:S01]  /*3310*/  ISETP.LT.U32.AND P0, PT, R12, UR6, PT ;  /* 0x000000060c007c0c */ /* 0x000fe2000bf01070 */
[C---:B-1----:R-:W-:Y:S01]  /*3320*/  VIADD R16, R0.reuse, 0x300 ;  /* 0x0000030000107836 */ /* 0x042fe20000000000 */
[----:B------:R-:W-:Y:S01]  /*3330*/  STS [R72], R19 ;  /* 0x0000001348007388 */ /* 0x000fe20000000800 */
[----:B------:R-:W-:Y:S01]  /*3340*/  VIADD R12, R0, 0x600 ;  /* 0x00000600000c7836 */ /* 0x000fe20000000000 */
[----:B------:R-:W-:Y:S01]  /*3350*/  ISETP.LT.U32.AND P1, PT, R14, UR6, PT ;  /* 0x000000060e007c0c */ /* 0x000fe2000bf21070 */
[----:B------:R-:W-:Y:S01]  /*3360*/  IMAD.U32 R14, RZ, RZ, UR7 ;  /* 0x00000007ff0e7e24 */ /* 0x000fe2000f8e00ff */
[----:B------:R-:W-:Y:S01]  /*3370*/  STS [R74], R20 ;  /* 0x000000144a007388 */ /* 0x000fe20000000800 */
[----:B------:R-:W-:Y:S01]  /*3380*/  ISETP.LT.U32.AND P5, PT, R16, UR6, PT ;  /* 0x0000000610007c0c */ /* 0x000fe2000bfa1070 */
[----:B------:R-:W-:Y:S01]  /*3390*/  IMAD.U32 R16, RZ, RZ, UR7 ;  /* 0x00000007ff107e24 */ /* 0x000fe2000f8e00ff */
[----:B------:R-:W-:Y:S01]  /*33a0*/  ISETP.LT.U32.AND P6, PT, R12, UR6, PT ;  /* 0x000000060c007c0c */ /* 0x000fe2000bfc1070 */
[----:B------:R-:W-:Y:S01]  /*33b0*/  STS [R76], R21 ;  /* 0x000000154c007388 */ /* 0x000fe20000000800 */
[----:B0-----:R-:W-:Y:S01]  /*33c0*/  IMAD.WIDE.U32 R2, R0, 0x4, R2 ;  /* 0x0000000400027825 */ /* 0x001fe200078e0002 */
[----:B------:R-:W-:-:S02]  /*33d0*/  ISETP.GT.U32.AND.EX P3, PT, R14, RZ, PT, P3 ;  /* 0x000000ff0e00720c */ /* 0x000fc40003f64130 */
[----:B------:R-:W-:Y:S01]  /*33e0*/  STS [R78], R22 ;  /* 0x000000164e007388 */ /* 0x000fe20000000800 */
[----:B------:R-:W-:Y:S01]  /*33f0*/  ISETP.GT.U32.AND.EX P4, PT, R16, RZ, PT, P4 ;  /* 0x000000ff1000720c */ /* 0x000fe20003f84140 */
[----:B----4-:R-:W-:Y:S02]  /*3400*/  IMAD.WIDE.U32 R4, R0, 0x4, R4 ;  /* 0x0000000400047825 */ /* 0x010fe400078e0004 */
[----:B------:R0:W-:Y:S02]  /*3410*/  STS [R80], R23 ;  /* 0x0000001750007388 */ /* 0x0001e40000000800 */
[----:B------:R-:W-:Y:S02]  /*3420*/  IMAD.U32 R12, RZ, RZ, UR7 ;  /* 0x00000007ff0c7e24 */ /* 0x000fe4000f8e00ff */
[----:B------:R-:W-:Y:S03]  /*3430*/  STS [R47], R24 ;  /* 0x000000182f007388 */ /* 0x000fe60000000800 */
[----:B------:R-:W-:Y:S01]  /*3440*/  ISETP.GT.U32.AND.EX P5, PT, R12, RZ, PT, P5 ;  /* 0x000000ff0c00720c */ /* 0x000fe20003fa4150 */
[----:B------:R1:W-:Y:S01]  /*3450*/  STS [R84], R25 ;  /* 0x0000001954007388 */ /* 0x0003e20000000800 */
[----:B0-----:R-:W-:Y:S01]  /*3460*/  @P2 LOP3.LUT R23, R6, 0x80000000, RZ, 0x3c, !PT ;  /* 0x8000000006172812 */ /* 0x001fe200078e3cff */
[----:B------:R-:W-:-:S02]  /*3470*/  VIADD R6, R0, 0x700 ;  /* 0x0000070000067836 */ /* 0x000fc40000000000 */
[----:B------:R-:W-:Y:S04]  /*3480*/  STS [R51], R26 ;  /* 0x0000001a33007388 */ /* 0x000fe80000000800 */
[----:B------:R0:W-:Y:S01]  /*3490*/  STS [R88], R27 ;  /* 0x0000001b58007388 */ /* 0x0001e20000000800 */
[----:B-1----:R-:W-:-:S03]  /*34a0*/  @P4 LOP3.LUT R25, R7, 0x80000000, RZ, 0x3c, !PT ;  /* 0x8000000007194812 */ /* 0x002fc600078e3cff */
[----:B------:R-:W-:Y:S01]  /*34b0*/  STS [R90], R28 ;  /* 0x0000001c5a007388 */ /* 0x000fe20000000800 */
[----:B------:R-:W-:Y:S01]  /*34c0*/  BAR.SYNC.DEFER_BLOCKING 0x0 ;  /* 0x0000000000007b1d */ /* 0x000fe20000010000 */
[----:B0-----:R-:W-:Y:S01]  /*34d0*/  @P3 LOP3.LUT R27, R8, 0x80000000, RZ, 0x3c, !PT ;  /* 0x80000000081b3812 */ /* 0x001fe200078e3cff */
[----:B------:R-:W-:-:S05]  /*34e0*/  IMAD.U32 R8, RZ, RZ, UR7 ;  /* 0x00000007ff087e24 */ /* 0x000fca000f8e00ff */
[C---:B------:R-:W-:Y:S02]  /*34f0*/  ISETP.GT.U32.AND.EX P1, PT, R8.reuse, RZ, PT, P1 ;  /* 0x000000ff0800720c */ /* 0x040fe40003f24110 */
[----:B------:R-:W-:-:S13]  /*3500*/  ISETP.GT.U32.AND.EX P6, PT, R8, RZ, PT, P6 ;  /* 0x000000ff0800720c */ /* 0x000fda0003fc4160 */
[----:B---3--:R-:W-:Y:S01]  /*3510*/  @P6 LOP3.LUT R29, R29, 0x80000000, RZ, 0x3c, !PT ;  /* 0x800000001d1d6812 */ /* 0x008fe200078e3cff */
[----:B------:R-:W0:Y:S04]  /*3520*/  @P2 LDS R43, [R53] ;  /* 0x00000000352b2984 */ /* 0x000e280000000800 */
[----:B------:R-:W1:Y:S04]  /*3530*/  LDS R13, [R53+0x400] ;  /* 0x00040000350d7984 */ /* 0x000e680000000800 */
[----:B------:R-:W2:Y:S04]  /*3540*/  LDS R15, [R53+0x800] ;  /* 0x00080000350f7984 */ /* 0x000ea80000000800 */
[----:B------:R-:W3:Y:S04]  /*3550*/  LDS R17, [R53+0xc00] ;  /* 0x000c000035117984 */ /* 0x000ee80000000800 */
[----:B------:R-:W4:Y:S04]  /*3560*/  LDS R19, [R53+0x1000] ;  /* 0x0010000035137984 */ /* 0x000f280000000800 */
[----:B------:R-:W-:Y:S04]  /*3570*/  @P2 STG.E desc[UR8][R2.64], R23 ;  /* 0x0000001702002986 */ /* 0x000fe8000c101908 */
[----:B------:R-:W4:Y:S04]  /*3580*/  LDS R21, [R53+0x1400] ;  /* 0x0014000035157984 */ /* 0x000f280000000800 */
[----:B------:R-:W4:Y:S04]  /*3590*/  LDS R7, [R53+0x1800] ;  /* 0x0018000035077984 */ /* 0x000f280000000800 */
[----:B------:R-:W4:Y:S04]  /*35a0*/  LDS R23, [R53+0x1c00] ;  /* 0x001c000035177984 */ /* 0x000f280000000800 */
[----:B0-----:R0:W-:Y:S01]  /*35b0*/  @P2 STG.E desc[UR8][R4.64], R43 ;  /* 0x0000002b04002986 */ /* 0x0011e2000c101908 */
[----:B------:R-:W-:Y:S01]  /*35c0*/  ISETP.LT.U32.AND P2, PT, R6, UR6, PT ;  /* 0x0000000606007c0c */ /* 0x000fe2000bf41070 */
[----:B------:R-:W-:-:S02]  /*35d0*/  IMAD.U32 R6, RZ, RZ, UR7 ;  /* 0x00000007ff067e24 */ /* 0x000fc4000f8e00ff */
[----:B------:R2:W-:Y:S01]  /*35e0*/  @P4 STG.E desc[UR8][R2.64+0x400], R25 ;  /* 0x0004001902004986 */ /* 0x0005e2000c101908 */
[----:B------:R-:W-:Y:S02]  /*35f0*/  ISETP.GT.U32.AND.EX P2, PT, R8, RZ, PT, P2 ;  /* 0x000000ff0800720c */ /* 0x000fe40003f44120 */
[----:B------:R-:W-:Y:S01]  /*3600*/  ISETP.GT.U32.AND.EX P0, PT, R6, RZ, PT, P0 ;  /* 0x000000ff0600720c */ /* 0x000fe20003f04100 */
[----:B-1----:R-:W-:Y:S01]  /*3610*/  @P4 STG.E desc[UR8][R4.64+0x400], R13 ;  /* 0x0004000d04004986 */ /* 0x002fe2000c101908 */
[----:B------:R-:W-:Y:S02]  /*3620*/  LOP3.LUT R6, R0, 0x800, RZ, 0xfc, !PT ;  /* 0x0000080000067812 */ /* 0x000fe400078efcff */
[----:B0-----:R-:W-:Y:S01]  /*3630*/  @P5 LOP3.LUT R43, R9, 0x80000000, RZ, 0x3c, !PT ;  /* 0x80000000092b5812 */ /* 0x001fe200078e3cff */
[----:B------:R-:W-:Y:S01]  /*3640*/  @P3 STG.E desc[UR8][R2.64+0x800], R27 ;  /* 0x0008001b02003986 */ /* 0x000fe2000c101908 */
[----:B------:R-:W-:Y:S01]  /*3650*/  ISETP.LT.U32.AND P4, PT, R6, UR6, PT ;  /* 0x0000000606007c0c */ /* 0x000fe2000bf81070 */
[----:B------:R-:W-:-:S02]  /*3660*/  VIADD R6, R0, 0x900 ;  /* 0x0000090000067836 */ /* 0x000fc40000000000 */
[----:B------:R-:W0:Y:S04]  /*3670*/  LDS R9, [R53+0x2000] ;  /* 0x0020000035097984 */ /* 0x000e280000000800 */
[----:B--2---:R-:W-:Y:S01]  /*3680*/  @P0 LOP3.LUT R25, R10, 0x80000000, RZ, 0x3c, !PT ;  /* 0x800000000a190812 */ /* 0x004fe200078e3cff */
[----:B------:R-:W-:Y:S01]  /*3690*/  @P3 STG.E desc[UR8][R4.64+0x800], R15 ;  /* 0x0008000f04003986 */ /* 0x000fe2000c101908 */
[----:B------:R-:W-:Y:S01]  /*36a0*/  ISETP.LT.U32.AND P3, PT, R6, UR6, PT ;  /* 0x0000000606007c0c */ /* 0x000fe2000bf61070 */
[----:B------:R-:W-:Y:S02]  /*36b0*/  VIADD R6, R0, 0xa00 ;  /* 0x00000a0000067836 */ /* 0x000fe40000000000 */
[----:B------:R-:W-:Y:S01]  /*36c0*/  @P5 STG.E desc[UR8][R2.64+0xc00], R43 ;  /* 0x000c002b02005986 */ /* 0x000fe2000c101908 */
[----:B------:R-:W-:Y:S01]  /*36d0*/  ISETP.GT.U32.AND.EX P3, PT, R8, RZ, PT, P3 ;  /* 0x000000ff0800720c */ /* 0x000fe20003f64130 */
[----:B------:R-:W-:-:S02]  /*36e0*/  IMAD.U32 R10, RZ, RZ, UR7 ;  /* 0x00000007ff0a7e24 */ /* 0x000fc4000f8e00ff */
[----:B---3--:R1:W-:Y:S01]  /*36f0*/  @P5 STG.E desc[UR8][R4.64+0xc00], R17 ;  /* 0x000c001104005986 */ /* 0x0083e2000c101908 */
[----:B------:R-:W-:Y:S01]  /*3700*/  ISETP.LT.U32.AND P5, PT, R6, UR6, PT ;  /* 0x0000000606007c0c */ /* 0x000fe2000bfa1070 */
[----:B------:R-:W-:Y:S02]  /*3710*/  VIADD R6, R0, 0xb00 ;  /* 0x00000b0000067836 */ /* 0x000fe40000000000 */
[----:B------:R-:W2:Y:S01]  /*3720*/  LDS R13, [R53+0x2400] ;  /* 0x00240000350d7984 */ /* 0x000ea20000000800 */
[----:B------:R-:W-:-:S03]  /*3730*/  ISETP.GT.U32.AND.EX P5, PT, R8, RZ, PT, P5 ;  /* 0x000000ff0800720c */ /* 0x000fc60003fa4150 */
[----:B------:R-:W-:Y:S04]  /*3740*/  @P0 STG.E desc[UR8][R2.64+0x1000], R25 ;  /* 0x0010001902000986 */ /* 0x000fe8000c101908 */
[----:B----4-:R3:W-:Y:S01]  /*3750*/  @P0 STG.E desc[UR8][R4.64+0x1000], R19 ;  /* 0x0010001304000986 */ /* 0x0107e2000c101908 */
[----:B-1----:R-:W-:Y:S02]  /*3760*/  @P1 LOP3.LUT R17, R11, 0x80000000, RZ, 0x3c, !PT ;  /* 0x800000000b111812 */ /* 0x002fe400078e3cff */
[----:B------:R-:W-:Y:S01]  /*3770*/  ISETP.LT.U32.AND P0, PT, R6, UR6, PT ;  /* 0x0000000606007c0c */ /* 0x000fe2000bf01070 */
[----:B------:R-:W1:Y:S01]  /*3780*/  LDS R11, [R53+0x2800] ;  /* 0x00280000350b7984 */ /* 0x000e620000000800 */
[----:B------:R-:W-:Y:S01]  /*3790*/  IMAD.U32 R6, RZ, RZ, UR7 ;  /* 0x00000007ff067e24 */ /* 0x000fe2000f8e00ff */
[----:B------:R-:W-:-:S02]  /*37a0*/  @P5 LOP3.LUT R33, R33, 0x80000000, RZ, 0x3c, !PT ;  /* 0x8000000021215812 */ /* 0x000fc400078e3cff */
[----:B------:R-:W4:Y:S01]  /*37b0*/  LDS R15, [R53+0x2c00] ;  /* 0x002c0000350f7984 */ /* 0x000f220000000800 */
[----:B------:R-:W-:Y:S02]  /*37c0*/  ISETP.GT.U32.AND.EX P0, PT, R8, RZ, PT, P0 ;  /* 0x000000ff0800720c */ /* 0x000fe40003f04100 */
[----:B------:R-:W-:Y:S01]  /*37d0*/  ISETP.GT.U32.AND.EX P4, PT, R6, RZ, PT, P4 ;  /* 0x000000ff0600720c */ /* 0x000fe20003f84140 */
[----:B------:R-:W-:Y:S01]  /*37e0*/  @P1 STG.E desc[UR8][R2.64+0x1400], R17 ;  /* 0x0014001102001986 */ /* 0x000fe2000c101908 */
[----:B------:R-:W-:Y:S02]  /*37f0*/  LOP3.LUT R6, R0, 0xc00, RZ, 0xfc, !PT ;  /* 0x00000c0000067812 */ /* 0x000fe400078efcff */
[----:B---3--:R-:W-:Y:S01]  /*3800*/  @P2 LOP3.LUT R19, R30, 0x80000000, RZ, 0x3c, !PT ;  /* 0x800000001e132812 */ /* 0x008fe200078e3cff */
[----:B------:R-:W-:Y:S01]  /*3810*/  @P1 STG.E desc[UR8][R4.64+0x1400], R21 ;  /* 0x0014001504001986 */ /* 0x000fe2000c101908 */
[----:B------:R-:W-:Y:S01]  /*3820*/  ISETP.LT.U32.AND P1, PT, R6, UR6, PT ;  /* 0x0000000606007c0c */ /* 0x000fe2000bf21070 */
[----:B------:R-:W-:Y:S01]  /*3830*/  VIADD R6, R0, 0xd00 ;  /* 0x00000d0000067836 */ /* 0x000fe20000000000 */
[----:B------:R-:W-:Y:S01]  /*3840*/  @P3 LOP3.LUT R25, R32, 0x80000000, RZ, 0x3c, !PT ;  /* 0x8000000020193812 */ /* 0x000fe200078e3cff */
[----:B------:R-:W-:Y:S01]  /*3850*/  @P6 STG.E desc[UR8][R2.64+0x1800], R29 ;  /* 0x0018001d02006986 */ /* 0x000fe2000c101908 */
[----:B------:R-:W-:-:S03]  /*3860*/  ISETP.GT.U32.AND.EX P1, PT, R8, RZ, PT, P1 ;  /* 0x000000ff0800720c */ /* 0x000fc60003f24110 */
[----:B------:R-:W-:Y:S01]  /*3870*/  @P6 STG.E desc[UR8][R4.64+0x1800], R7 ;  /* 0x0018000704006986 */ /* 0x000fe2000c101908 */
[----:B------:R-:W-:Y:S01]  /*3880*/  ISETP.LT.U32.AND P6, PT, R6, UR6, PT ;  /* 0x0000000606007c0c */ /* 0x000fe2000bfc1070 */
[----:B------:R-:W-:Y:S01]  /*3890*/  VIADD R6, R0, 0xe00 ;  /* 0x00000e0000067836 */ /* 0x000fe20000000000 */
[----:B------:R-:W-:Y:S01]  /*38a0*/  @P4 LOP3.LUT R31, R31, 0x80000000, RZ, 0x3c, !PT ;  /* 0x800000001f1f4812 */ /* 0x000fe200078e3cff */
[----:B------:R-:W3:Y:S01]  /*38b0*/  LDS R7, [R53+0x3000] ;  /* 0x0030000035077984 */ /* 0x000ee20000000800 */
[----:B------:R-:W-:-:S03]  /*38c0*/  ISETP.GT.U32.AND.EX P6, PT, R10, RZ, PT, P6 ;  /* 0x000000ff0a00720c */ /* 0x000fc60003fc4160 */
[----:B------:R-:W-:Y:S02]  /*38d0*/  @P2 STG.E desc[UR8][R2.64+0x1c00], R19 ;  /* 0x001c001302002986 */ /* 0x000fe4000c101908 */
[----:B------:R-:W-:Y:S02]  /*38e0*/  @P1 LOP3.LUT R35, R35, 0x80000000, RZ, 0x3c, !PT ;  /* 0x8000000023231812 */ /* 0x000fe400078e3cff */
[----:B------:R-:W3:Y:S04]  /*38f0*/  LDS R17, [R53+0x3400] ;  /* 0x0034000035117984 */ /* 0x000ee80000000800 */
[----:B------:R-:W-:Y:S01]  /*3900*/  @P2 STG.E desc[UR8][R4.64+0x1c00], R23 ;  /* 0x001c001704002986 */ /* 0x000fe2000c101908 */
[----:B------:R-:W-:Y:S01]  /*3910*/  ISETP.LT.U32.AND P2, PT, R6, UR6, PT ;  /* 0x0000000606007c0c */ /* 0x000fe2000bf41070 */
[----:B------:R-:W-:-:S02]  /*3920*/  VIADD R6, R0, 0xf00 ;  /* 0x00000f0000067836 */ /* 0x000fc40000000000 */
[----:B------:R-:W-:Y:S01]  /*3930*/  @P4 STG.E desc[UR8][R2.64+0x2000], R31 ;  /* 0x0020001f02004986 */ /* 0x000fe2000c101908 */
[----:B------:R-:W-:-:S03]  /*3940*/  ISETP.GT.U32.AND.EX P2, PT, R12, RZ, PT, P2 ;  /* 0x000000ff0c00720c */ /* 0x000fc60003f44120 */
[----:B------:R-:W3:Y:S04]  /*3950*/  LDS R19, [R53+0x3800] ;  /* 0x0038000035137984 */ /* 0x000ee80000000800 */
[----:B0-----:R-:W-:Y:S01]  /*3960*/  @P4 STG.E desc[UR8][R4.64+0x2000], R9 ;  /* 0x0020000904004986 */ /* 0x001fe2000c101908 */
[----:B------:R-:W-:Y:S02]  /*3970*/  ISETP.LT.U32.AND P4, PT, R6, UR6, PT ;  /* 0x0000000606007c0c */ /* 0x000fe4000bf81070 */
[----:B------:R-:W-:Y:S01]  /*3980*/  LOP3.LUT R6, R0, 0x1000, RZ, 0xfc, !PT ;  /* 0x0000100000067812 */ /* 0x000fe200078efcff */
[----:B------:R-:W0:Y:S02]  /*3990*/  LDS R9, [R53+0x3c00] ;  /* 0x003c000035097984 */ /* 0x000e240000000800 */
[----:B------:R-:W-:-:S02]  /*39a0*/  @P2 LOP3.LUT R37, R37, 0x80000000, RZ, 0x3c, !PT ;  /* 0x8000000025252812 */ /* 0x000fc400078e3cff */
[----:B------:R-:W0:Y:S04]  /*39b0*/  LDS R21, [R53+0x4000] ;  /* 0x0040000035157984 */ /* 0x000e280000000800 */
[----:B------:R-:W0:Y:S04]  /*39c0*/  LDS R23, [R53+0x4400] ;  /* 0x0044000035177984 */ /* 0x000e280000000800 */
[----:B------:R-:W-:Y:S04]  /*39d0*/  @P3 STG.E desc[UR8][R2.64+0x2400], R25 ;  /* 0x0024001902003986 */ /* 0x000fe8000c101908 */
[----:B--2---:R2:W-:Y:S01]  /*39e0*/  @P3 STG.E desc[UR8][R4.64+0x2400], R13 ;  /* 0x0024000d04003986 */ /* 0x0045e2000c101908 */
[----:B------:R-:W-:Y:S01]  /*39f0*/  ISETP.LT.U32.AND P3, PT, R6, UR6, PT ;  /* 0x0000000606007c0c */ /* 0x000fe2000bf61070 */
[----:B------:R-:W-:-:S02]  /*3a00*/  VIADD R6, R0, 0x1100 ;  /* 0x0000110000067836 */ /* 0x000fc40000000000 */
[----:B------:R-:W-:Y:S01]  /*3a10*/  @P5 STG.E desc[UR8][R2.64+0x2800], R33 ;  /* 0x0028002102005986 */ /* 0x000fe2000c101908 */
[----:B------:R-:W-:Y:S01]  /*3a20*/  VIADD R0, R0, 0x1200 ;  /* 0x0000120000007836 */ /* 0x000fe20000000000 */
[----:B------:R-:W-:Y:S02]  /*3a30*/  ISETP.GT.U32.AND.EX P3, PT, R8, RZ, PT, P3 ;  /* 0x000000ff0800720c */ /* 0x000fe40003f64130 */
[----:B-1----:R1:W-:Y:S01]  /*3a40*/  @P5 STG.E desc[UR8][R4.64+0x2800], R11 ;  /* 0x0028000b04005986 */ /* 0x0023e2000c101908 */
[----:B------:R-:W-:Y:S01]  /*3a50*/  ISETP.LT.U32.AND P5, PT, R6, UR6, PT ;  /* 0x0000000606007c0c */ /* 0x000fe2000bfa1070 */
[----:B------:R-:W-:Y:S01]  /*3a60*/  IMAD.U32 R6, RZ, RZ, UR7 ;  /* 0x00000007ff067e24 */ /* 0x000fe2000f8e00ff */
[----:B--2---:R-:W-:-:S04]  /*3a70*/  @P0 LOP3.LUT R13, R34, 0x80000000, RZ, 0x3c, !PT ;  /* 0x80000000220d0812 */ /* 0x004fc800078e3cff */
[----:B------:R-:W-:Y:S01]  /*3a80*/  ISETP.GT.U32.AND.EX P4, PT, R6, RZ, PT, P4 ;  /* 0x000000ff0600720c */ /* 0x000fe20003f84140 */
[----:B------:R2:W-:Y:S03]  /*3a90*/  @P0 STG.E desc[UR8][R2.64+0x2c00], R13 ;  /* 0x002c000d02000986 */ /* 0x0005e6000c101908 */
[----:B------:R-:W-:Y:S01]  /*3aa0*/  @P3 LOP3.LUT R39, R39, 0x80000000, RZ, 0x3c, !PT ;  /* 0x8000000027273812 */ /* 0x000fe200078e3cff */
[----:B----4-:R4:W-:Y:S01]  /*3ab0*/  @P0 STG.E desc[UR8][R4.64+0x2c00], R15 ;  /* 0x002c000f04000986 */ /* 0x0109e2000c101908 */
[----:B------:R-:W-:Y:S01]  /*3ac0*/  ISETP.LT.U32.AND P0, PT, R0, UR6, PT ;  /* 0x0000000600007c0c */ /* 0x000fe2000bf01070 */
[----:B------:R-:W-:Y:S01]  /*3ad0*/  IMAD.U32 R0, RZ, RZ, UR7 ;  /* 0x00000007ff007e24 */ /* 0x000fe2000f8e00ff */
[----:B-1----:R-:W-:Y:S01]  /*3ae0*/  @P6 LOP3.LUT R11, R36, 0x80000000, RZ, 0x3c, !PT ;  /* 0x80000000240b6812 */ /* 0x002fe200078e3cff */
[----:B------:R1:W-:Y:S01]  /*3af0*/  @P1 STG.E desc[UR8][R2.64+0x3000], R35 ;  /* 0x0030002302001986 */ /* 0x0003e2000c101908 */
[----:B------:R-:W-:-:S02]  /*3b00*/  ISETP.GT.U32.AND.EX P0, PT, R6, RZ, PT, P0 ;  /* 0x000000ff0600720c */ /* 0x000fc40003f04100 */
[----:B------:R-:W-:Y:S01]  /*3b10*/  ISETP.GT.U32.AND.EX P5, PT, R0, RZ, PT, P5 ;  /* 0x000000ff0000720c */ /* 0x000fe20003fa4150 */
[----:B---3--:R1:W-:Y:S01]  /*3b20*/  @P1 STG.E desc[UR8][R4.64+0x3000], R7 ;  /* 0x0030000704001986 */ /* 0x0083e2000c101908 */
[----:B--2---:R-:W-:-:S03]  /*3b30*/  @P4 LOP3.LUT R13, R38, 0x80000000, RZ, 0x3c, !PT ;  /* 0x80000000260d4812 */ /* 0x004fc600078e3cff */
[----:B------:R1:W-:Y:S04]  /*3b40*/  @P6 STG.E desc[UR8][R2.64+0x3400], R11 ;  /* 0x0034000b02006986 */ /* 0x0003e8000c101908 */
[----:B------:R1:W-:Y:S04]  /*3b50*/  @P6 STG.E desc[UR8][R4.64+0x3400], R17 ;  /* 0x0034001104006986 */ /* 0x0003e8000c101908 */
[----:B------:R1:W-:Y:S01]  /*3b60*/  @P2 STG.E desc[UR8][R2.64+0x3800], R37 ;  /* 0x0038002502002986 */ /* 0x0003e2000c101908 */
[----:B----4-:R-:W-:-:S03]  /*3b70*/  @P5 LOP3.LUT R15, R40, 0x80000000, RZ, 0x3c, !PT ;  /* 0x80000000280f5812 */ /* 0x010fc600078e3cff */
[----:B------:R1:W-:Y:S04]  /*3b80*/  @P2 STG.E desc[UR8][R4.64+0x3800], R19 ;  /* 0x0038001304002986 */ /* 0x0003e8000c101908 */
[----:B------:R1:W-:Y:S04]  /*3b90*/  @P4 STG.E desc[UR8][R2.64+0x3c00], R13 ;  /* 0x003c000d02004986 */ /* 0x0003e8000c101908 */
[----:B0-----:R1:W-:Y:S04]  /*3ba0*/  @P4 STG.E desc[UR8][R4.64+0x3c00], R9 ;  /* 0x003c000904004986 */ /* 0x0013e8000c101908 */
[----:B------:R1:W-:Y:S04]  /*3bb0*/  @P3 STG.E desc[UR8][R2.64+0x4000], R39 ;  /* 0x0040002702003986 */ /* 0x0003e8000c101908 */
[----:B------:R1:W-:Y:S04]  /*3bc0*/  @P3 STG.E desc[UR8][R4.64+0x4000], R21 ;  /* 0x0040001504003986 */ /* 0x0003e8000c101908 */
[----:B------:R1:W-:Y:S04]  /*3bd0*/  @P5 STG.E desc[UR8][R2.64+0x4400], R15 ;  /* 0x0044000f02005986 */ /* 0x0003e8000c101908 */
[----:B------:R1:W-:Y:S01]  /*3be0*/  @P5 STG.E desc[UR8][R4.64+0x4400], R23 ;  /* 0x0044001704005986 */ /* 0x0003e2000c101908 */
[----:B------:R-:W-:Y:S05]  /*3bf0*/  @!P0 EXIT ;  /* 0x000000000000894d */ /* 0x000fea0003800000 */
[----:B------:R-:W0:Y:S01]  /*3c00*/  LDS R53, [R53+0x4800] ;  /* 0x0048000035357984 */ /* 0x000e220000000800 */
[----:B------:R-:W-:-:S05]  /*3c10*/  LOP3.LUT R41, R41, 0x80000000, RZ, 0x3c, !PT ;  /* 0x8000000029297812 */ /* 0x000fca00078e3cff */
[----:B------:R-:W-:Y:S04]  /*3c20*/  STG.E desc[UR8][R2.64+0x4800], R41 ;  /* 0x0048002902007986 */ /* 0x000fe8000c101908 */
[----:B0-----:R-:W-:Y:S01]  /*3c30*/  STG.E desc[UR8][R4.64+0x4800], R53 ;  /* 0x0048003504007986 */ /* 0x001fe2000c101908 */
[----:B------:R-:W-:Y:S05]  /*3c40*/  EXIT ;  /* 0x000000000000794d */ /* 0x000fea0003800000 */
.L_x_223:
        /* <DEDUP_REMOVED lines=11> */
.L_x_239:


//--------------------- .text._ZN3cub18CUB_300001_SM_10006detail11EmptyKernelIvEEvv --------------------------
	.section	.text._ZN3cub18CUB_300001_SM_10006detail11EmptyKernelIvEEvv,"ax",@progbits
	.align	128
        .global         _ZN3cub18CUB_300001_SM_10006detail11EmptyKernelIvEEvv
        .type           _ZN3cub18CUB_300001_SM_10006detail11EmptyKernelIvEEvv,@function
        .size           _ZN3cub18CUB_300001_SM_10006detail11EmptyKernelIvEEvv,(.L_x_240 - _ZN3cub18CUB_300001_SM_10006detail11EmptyKernelIvEEvv)
        .other          _ZN3cub18CUB_300001_SM_10006detail11EmptyKernelIvEEvv,@"STO_CUDA_ENTRY STV_DEFAULT"
_ZN3cub18CUB_300001_SM_10006detail11EmptyKernelIvEEvv:
.text._ZN3cub18CUB_300001_SM_10006detail11EmptyKernelIvEEvv:
[----:B------:R-:W-:Y:S01]  /*0000*/  LDC R1, c[0x0][0x37c] ;  /* 0x0000df00ff017b82 */ /* 0x000fe20000000800 */
[----:B------:R-:W-:Y:S05]  /*0010*/  EXIT ;  /* 0x000000000000794d */ /* 0x000fea0003800000 */
.L_x_224:
        /* <DEDUP_REMOVED lines=14> */
.L_x_240:


//--------------------- .text._Z16buildSortedArrayPiS_P13KeyOccurencesi --------------------------
	.section	.text._Z16buildSortedArrayPiS_P13KeyOccurencesi,"ax",@progbits
	.align	128
        .global         _Z16buildSortedArrayPiS_P13KeyOccurencesi
        .type           _Z16buildSortedArrayPiS_P13KeyOccurencesi,@function
        .size           _Z16buildSortedArrayPiS_P13KeyOccurencesi,(.L_x_241 - _Z16buildSortedArrayPiS_P13KeyOccurencesi)
        .other          _Z16buildSortedArrayPiS_P13KeyOccurencesi,@"STO_CUDA_ENTRY STV_DEFAULT"
_Z16buildSortedArrayPiS_P13KeyOccurencesi:
.text._Z16buildSortedArrayPiS_P13KeyOccurencesi:
[----:B------:R-:W-:Y:S01]  /*0000*/  LDC R1, c[0x0][0x37c] ;  /* 0x0000df00ff017b82 */ /* 0x000fe20000000800 */
[----:B------:R-:W0:Y:S07]  /*0010*/  S2R R0, SR_TID.X ;  /* 0x0000000000007919 */ /* 0x000e2e0000002100 */
[----:B------:R-:W0:Y:S08]  /*0020*/  S2UR UR4, SR_CTAID.X ;  /* 0x00000000000479c3 */ /* 0x000e300000002500 */
[----:B------:R-:W0:Y:S08]  /*0030*/  LDC R7, c[0x0][0x360] ;  /* 0x0000d800ff077b82 */ /* 0x000e300000000800 */
[----:B------:R-:W1:Y:S01]  /*0040*/  LDC R2, c[0x0][0x398] ;  /* 0x0000e600ff027b82 */ /* 0x000e620000000800 */
[----:B0-----:R-:W-:-:S05]  /*0050*/  IMAD R7, R7, UR4, R0 ;  /* 0x0000000407077c24 */ /* 0x001fca000f8e0200 */
[----:B-1----:R-:W-:-:S13]  /*0060*/  ISETP.GE.AND P0, PT, R7, R2, PT ;  /* 0x000000020700720c */ /* 0x002fda0003f06270 */
[----:B------:R-:W-:Y:S05]  /*0070*/  @P0 EXIT ;  /* 0x000000000000094d */ /* 0x000fea0003800000 */
[----:B------:R-:W-:Y:S01]  /*0080*/  ISETP.GE.AND P0, PT, R2, 0x1, PT ;  /* 0x000000010200780c */ /* 0x000fe20003f06270 */
[----:B------:R-:W0:Y:S08]  /*0090*/  LDC.64 R4, c[0x0][0x388] ;  /* 0x0000e200ff047b82 */ /* 0x000e300000000a00 */
[----:B------:R-:W1:Y:S04]  /*00a0*/  LDC.64 R2, c[0x0][0x380] ;  /* 0x0000e000ff027b82 */ /* 0x000e680000000a00 */
[----:B------:R-:W-:Y:S05]  /*00b0*/  @!P0 EXIT ;  /* 0x000000000000894d */ /* 0x000fea0003800000 */
[----:B------:R-:W2:Y:S01]  /*00c0*/  LDCU.64 UR4, c[0x0][0x358] ;  /* 0x00006b00ff0477ac */ /* 0x000ea20008000a00 */
[C---:B-1----:R-:W-:Y:S01]  /*00d0*/  IMAD.WIDE R2, R7.reuse, 0x4, R2 ;  /* 0x0000000407027825 */ /* 0x042fe200078e0202 */
[----:B------:R-:W1:Y:S03]  /*00e0*/  LDCU UR7, c[0x0][0x398] ;  /* 0x00007300ff0777ac */ /* 0x000e660008000800 */
[----:B0-----:R-:W-:Y:S02]  /*00f0*/  IMAD.WIDE R4, R7, 0x4, R4 ;  /* 0x0000000407047825 */ /* 0x001fe400078e0204 */
[----:B------:R-:W0:Y:S01]  /*0100*/  LDC.64 R6, c[0x0][0x390] ;  /* 0x0000e400ff067b82 */ /* 0x000e220000000a00 */
[----:B------:R-:W3:Y:S01]  /*0110*/  LDCU UR6, c[0x0][0x398] ;  /* 0x00007300ff0677ac */ /* 0x000ee20008000800 */
[----:B--2---:R2:W5:Y:S04]  /*0120*/  LDG.E R9, desc[UR4][R2.64] ;  /* 0x0000000402097981 */ /* 0x004568000c1e1900 */
[----:B------:R2:W5:Y:S01]  /*0130*/  LDG.E R0, desc[UR4][R4.64] ;  /* 0x0000000404007981 */ /* 0x000562000c1e1900 */
[----:B------:R-:W-:Y:S01]  /*0140*/  BSSY.RECONVERGENT B0, `(.L_x_225) ;  /* 0x000001f000007945 */ /* 0x000fe20003800200 */
[----:B------:R-:W-:-:S07]  /*0150*/  IMAD.MOV.U32 R11, RZ, RZ, RZ ;  /* 0x000000ffff0b7224 */ /* 0x000fce00078e00ff */
.L_x_229:
[----:B0-2---:R-:W-:-:S05]  /*0160*/  IMAD.WIDE.U32 R2, R11, 0x18, R6 ;  /* 0x000000180b027825 */ /* 0x005fca00078e0006 */
[----:B------:R-:W2:Y:S01]  /*0170*/  LDG.E R4, desc[UR4][R2.64] ;  /* 0x0000000402047981 */ /* 0x000ea2000c1e1900 */
[----:B------:R-:W-:Y:S01]  /*0180*/  BSSY.RECONVERGENT B1, `(.L_x_226) ;  /* 0x0000017000017945 */ /* 0x000fe20003800200 */
[----:B--2--5:R-:W-:-:S13]  /*0190*/  ISETP.NE.AND P0, PT, R4, R9, PT ;  /* 0x000000090400720c */ /* 0x024fda0003f05270 */
[----:B------:R-:W-:Y:S05]  /*01a0*/  @P0 BRA `(.L_x_227) ;  /* 0x0000000000500947 */ /* 0x000fea0003800000 */
[----:B------:R-:W2:Y:S01]  /*01b0*/  LDG.E R5, desc[UR4][R2.64+0x8] ;  /* 0x0000080402057981 */ /* 0x000ea2000c1e1900 */
[----:B------:R-:W-:Y:S02]  /*01c0*/  IADD3 R4, P1, PT, R2, 0x8, RZ ;  /* 0x0000000802047810 */ /* 0x000fe40007f3e0ff */
[----:B--2---:R-:W-:-:S03]  /*01d0*/  ISETP.NE.AND P0, PT, R5, -0x1, PT ;  /* 0xffffffff0500780c */ /* 0x004fc60003f05270 */
[----:B------:R-:W-:-:S10]  /*01e0*/  IMAD.X R5, RZ, RZ, R3, P1 ;  /* 0x000000ffff057224 */ /* 0x000fd400008e0603 */
[----:B------:R-:W-:Y:S05]  /*01f0*/  @!P0 BRA `(.L_x_228) ;  /* 0x0000000000f88947 */ /* 0x000fea0003800000 */
        /* <DEDUP_REMOVED lines=15> */
.L_x_227:
[----:B-1-3--:R-:W-:Y:S05]  /*02f0*/  BSYNC.RECONVERGENT B1 ;  /* 0x0000000000017941 */ /* 0x00afea0003800200 */
.L_x_226:
[----:B------:R-:W-:-:S05]  /*0300*/  VIADD R11, R11, 0x1 ;  /* 0x000000010b0b7836 */ /* 0x000fca0000000000 */
[----:B------:R-:W-:-:S13]  /*0310*/  ISETP.NE.AND P0, PT, R11, UR6, PT ;  /* 0x000000060b007c0c */ /* 0x000fda000bf05270 */
[----:B------:R-:W-:Y:S05]  /*0320*/  @P0 BRA `(.L_x_229) ;  /* 0xfffffffc008c0947 */ /* 0x000fea000383ffff */
[----:B------:R-:W-:Y:S05]  /*0330*/  BSYNC.RECONVERGENT B0 ;  /* 0x0000000000007941 */ /* 0x000fea0003800200 */
.L_x_225:
[----:B------:R-:W0:Y:S02]  /*0340*/  LDC.64 R2, c[0x0][0x390] ;  /* 0x0000e400ff027b82 */ /* 0x000e240000000a00 */
[----:B0-----:R-:W2:Y:S02]  /*0350*/  LDG.E R4, desc[UR4][R2.64] ;  /* 0x0000000402047981 */ /* 0x001ea4000c1e1900 */
[----:B--2---:R-:W-:-:S13]  /*0360*/  ISETP.NE.AND P0, PT, R4, -0x1, PT ;  /* 0xffffffff0400780c */ /* 0x004fda0003f05270 */
[----:B------:R-:W-:Y:S05]  /*0370*/  @!P0 BRA `(.L_x_230) ;  /* 0x00000000002c8947 */ /* 0x000fea0003800000 */
[----:B------:R-:W0:Y:S01]  /*0380*/  LDC.64 R4, c[0x0][0x390] ;  /* 0x0000e400ff047b82 */ /* 0x000e220000000a00 */
[----:B------:R-:W-:Y:S01]  /*0390*/  BSSY.RECONVERGENT B0, `(.L_x_230) ;  /* 0x0000009000007945 */ /* 0x000fe20003800200 */
[----:B------:R-:W-:-:S07]  /*03a0*/  IMAD.MOV.U32 R7, RZ, RZ, RZ ;  /* 0x000000ffff077224 */ /* 0x000fce00078e00ff */
.L_x_231:
[----:B------:R-:W-:-:S05]  /*03b0*/  VIADD R7, R7, 0x1 ;  /* 0x0000000107077836 */ /* 0x000fca0000000000 */
[----:B------:R-:W-:-:S13]  /*03c0*/  ISETP.NE.AND P0, PT, R7, UR7, PT ;  /* 0x0000000707007c0c */ /* 0x000fda000bf05270 */
[----:B------:R-:W-:Y:S05]  /*03d0*/  @!P0 EXIT ;  /* 0x000000000000894d */ /* 0x000fea0003800000 */
[----:B0-----:R-:W-:-:S05]  /*03e0*/  IMAD.WIDE.U32 R2, R7, 0x18, R4 ;  /* 0x0000001807027825 */ /* 0x001fca00078e0004 */
[----:B------:R-:W2:Y:S02]  /*03f0*/  LDG.E R6, desc[UR4][R2.64] ;  /* 0x0000000402067981 */ /* 0x000ea4000c1e1900 */
[----:B--2---:R-:W-:-:S13]  /*0400*/  ISETP.NE.AND P0, PT, R6, -0x1, PT ;  /* 0xffffffff0600780c */ /* 0x004fda0003f05270 */
[----:B------:R-:W-:Y:S05]  /*0410*/  @P0 BRA `(.L_x_231) ;  /* 0xfffffffc00e40947 */ /* 0x000fea000383ffff */
[----:B------:R-:W-:Y:S05]  /*0420*/  BSYNC.RECONVERGENT B0 ;  /* 0x0000000000007941 */ /* 0x000fea0003800200 */
.L_x_230:
[----:B------:R-:W2:Y:S01]  /*0430*/  LDG.E R5, desc[UR4][R2.64+0x8] ;  /* 0x0000080402057981 */ /* 0x000ea2000c1e1900 */
[----:B------:R-:W-:Y:S01]  /*0440*/  IADD3 R4, P1, PT, R2, 0x8, RZ ;  /* 0x0000000802047810 */ /* 0x000fe20007f3e0ff */
[----:B------:R-:W-:Y:S02]  /*0450*/  BSSY.RECONVERGENT B0, `(.L_x_232) ;  /* 0x0000014000007945 */ /* 0x000fe40003800200 */
[----:B------:R0:W-:Y:S01]  /*0460*/  STG.E desc[UR4][R2.64], R9 ;  /* 0x0000000902007986 */ /* 0x0001e2000c101904 */
[----:B--2---:R-:W-:Y:S01]  /*0470*/  ISETP.NE.AND P0, PT, R5, -0x1, PT ;  /* 0xffffffff0500780c */ /* 0x004fe20003f05270 */
[----:B------:R-:W-:-:S12]  /*0480*/  IMAD.X R5, RZ, RZ, R3, P1 ;  /* 0x000000ffff057224 */ /* 0x000fd800008e0603 */
[----:B0-----:R-:W-:Y:S05]  /*0490*/  @!P0 BRA `(.L_x_233) ;  /* 0x00000000003c8947 */ /* 0x001fea0003800000 */
        /* <DEDUP_REMOVED lines=10> */
[----:B------:R-:W2:Y:S02]  /*0540*/  LDG.E R4, desc[UR4][R2.64+0x14] ;  /* 0x0000140402047981 */ /* 0x000ea4000c1e1900 */
[----:B--2---:R-:W-:Y:S02]  /*0550*/  ISETP.NE.AND P0, PT, R4, -0x1, PT ;  /* 0xffffffff0400780c */ /* 0x004fe40003f05270 */
[----:B------:R-:W-:-:S05]  /*0560*/  IADD3 R4, P1, PT, R2, 0x14, RZ ;  /* 0x0000001402047810 */ /* 0x000fca0007f3e0ff */
[----:B------:R-:W-:-:S06]  /*0570*/  IMAD.X R5, RZ, RZ, R3, P1 ;  /* 0x000000ffff057224 */ /* 0x000fcc00008e0603 */
[----:B------:R-:W-:Y:S05]  /*0580*/  @P0 EXIT ;  /* 0x000000000000094d */ /* 0x000fea0003800000 */
.L_x_233:
[----:B------:R-:W-:Y:S05]  /*0590*/  BSYNC.RECONVERGENT B0 ;  /* 0x0000000000007941 */ /* 0x000fea0003800200 */
.L_x_232:
[----:B------:R-:W-:Y:S02]  /*05a0*/  IMAD.MOV.U32 R2, RZ, RZ, R4 ;  /* 0x000000ffff027224 */ /* 0x000fe400078e0004 */
[----:B------:R-:W-:-:S05]  /*05b0*/  IMAD.MOV.U32 R3, RZ, RZ, R5 ;  /* 0x000000ffff037224 */ /* 0x000fca00078e0005 */
[----:B------:R-:W-:Y:S01]  /*05c0*/  STG.E desc[UR4][R2.64], R0 ;  /* 0x0000000002007986 */ /* 0x000fe2000c101904 */
[----:B------:R-:W-:Y:S05]  /*05d0*/  EXIT ;  /* 0x000000000000794d */ /* 0x000fea0003800000 */
.L_x_228:
[----:B------:R-:W-:Y:S02]  /*05e0*/  IMAD.MOV.U32 R2, RZ, RZ, R4 ;  /* 0x000000ffff027224 */ /* 0x000fe400078e0004 */
[----:B------:R-:W-:-:S05]  /*05f0*/  IMAD.MOV.U32 R3, RZ, RZ, R5 ;  /* 0x000000ffff037224 */ /* 0x000fca00078e0005 */
[----:B------:R-:W-:Y:S01]  /*0600*/  STG.E desc[UR4][R2.64], R0 ;  /* 0x0000000002007986 */ /* 0x000fe2000c101904 */
[----:B-1-3--:R-:W-:Y:S05]  /*0610*/  EXIT ;  /* 0x000000000000794d */ /* 0x00afea0003800000 */
.L_x_234:
        /* <DEDUP_REMOVED lines=14> */
.L_x_241:


//--------------------- .text._Z11extractKeysP12KeyValuePairPiS1_i --------------------------
	.section	.text._Z11extractKeysP12KeyValuePairPiS1_i,"ax",@progbits
	.align	128
        .global         _Z11extractKeysP12KeyValuePairPiS1_i
        .type           _Z11extractKeysP12KeyValuePairPiS1_i,@function
        .size           _Z11extractKeysP12KeyValuePairPiS1_i,(.L_x_242 - _Z11extractKeysP12KeyValuePairPiS1_i)
        .other          _Z11extractKeysP12KeyValuePairPiS1_i,@"STO_CUDA_ENTRY STV_DEFAULT"
_Z11extractKeysP12KeyValuePairPiS1_i:
.text._Z11extractKeysP12KeyValuePairPiS1_i:
[----:B------:R-:W-:Y:S01]  /*0000*/  LDC R1, c[0x0][0x37c] ;  /* 0x0000df00ff017b82 */ /* 0x000fe20000000800 */
[----:B------:R-:W0:Y:S07]  /*0010*/  S2R R0, SR_TID.X ;  /* 0x0000000000007919 */ /* 0x000e2e0000002100 */
[----:B------:R-:W0:Y:S01]  /*0020*/  S2UR UR4, SR_CTAID.X ;  /* 0x00000000000479c3 */ /* 0x000e220000002500 */
[----:B------:R-:W1:Y:S07]  /*0030*/  LDCU UR5, c[0x0][0x398] ;  /* 0x00007300ff0577ac */ /* 0x000e6e0008000800 */
[----:B------:R-:W0:Y:S02]  /*0040*/  LDC R9, c[0x0][0x360] ;  /* 0x0000d800ff097b82 */ /* 0x000e240000000800 */
[----:B0-----:R-:W-:-:S05]  /*0050*/  IMAD R9, R9, UR4, R0 ;  /* 0x0000000409097c24 */ /* 0x001fca000f8e0200 */
[----:B-1----:R-:W-:-:S13]  /*0060*/  ISETP.GE.AND P0, PT, R9, UR5, PT ;  /* 0x0000000509007c0c */ /* 0x002fda000bf06270 */
[----:B------:R-:W-:Y:S05]  /*0070*/  @P0 EXIT ;  /* 0x000000000000094d */ /* 0x000fea0003800000 */
[----:B------:R-:W0:Y:S01]  /*0080*/  LDC.64 R2, c[0x0][0x380] ;  /* 0x0000e000ff027b82 */ /* 0x000e220000000a00 */
[----:B------:R-:W1:Y:S07]  /*0090*/  LDCU.64 UR4, c[0x0][0x358] ;  /* 0x00006b00ff0477ac */ /* 0x000e6e0008000a00 */
[----:B------:R-:W2:Y:S08]  /*00a0*/  LDC.64 R4, c[0x0][0x388] ;  /* 0x0000e200ff047b82 */ /* 0x000eb00000000a00 */
[----:B------:R-:W3:Y:S01]  /*00b0*/  LDC.64 R6, c[0x0][0x390] ;  /* 0x0000e400ff067b82 */ /* 0x000ee20000000a00 */
[----:B0-----:R-:W-:-:S06]  /*00c0*/  IMAD.WIDE R2, R9, 0x104, R2 ;  /* 0x0000010409027825 */ /* 0x001fcc00078e0202 */
[----:B-1----:R-:W4:Y:S01]  /*00d0*/  LDG.E R3, desc[UR4][R2.64] ;  /* 0x0000000402037981 */ /* 0x002f22000c1e1900 */
[----:B--2---:R-:W-:-:S04]  /*00e0*/  IMAD.WIDE R4, R9, 0x4, R4 ;  /* 0x0000000409047825 */ /* 0x004fc800078e0204 */
[----:B---3--:R-:W-:Y:S01]  /*00f0*/  IMAD.WIDE R6, R9, 0x4, R6 ;  /* 0x0000000409067825 */ /* 0x008fe200078e0206 */
[----:B----4-:R-:W-:Y:S04]  /*0100*/  STG.E desc[UR4][R4.64], R3 ;  /* 0x0000000304007986 */ /* 0x010fe8000c101904 */
[----:B------:R-:W-:Y:S01]  /*0110*/  STG.E desc[UR4][R6.64], R9 ;  /* 0x0000000906007986 */ /* 0x000fe2000c101904 */
[----:B------:R-:W-:Y:S05]  /*0120*/  EXIT ;  /* 0x000000000000794d */ /* 0x000fea0003800000 */
.L_x_235:
        /* <DEDUP_REMOVED lines=13> */
.L_x_242:


//--------------------- .nv.shared._ZN3cub18CUB_300001_SM_10006detail10radix_sort29DeviceRadixSortOnesweepKernelINS1_5radix10policy_hubIiiyE10Policy1000ELNS0_9SortOrderE0EiiyiiNS1_21identity_decomposer_tEEEvPT5_SB_PT3_PKSC_PT1_PKSG_PT2_PKSK_T4_iiT6_ --------------------------
	.section	.nv.shared._ZN3cub18CUB_300001_SM_10006detail10radix_sort29DeviceRadixSortOnesweepKernelINS1_5radix10policy_hubIiiyE10Policy1000ELNS0_9SortOrderE0EiiyiiNS1_21identity_decomposer_tEEEvPT5_SB_PT3_PKSC_PT1_PKSG_PT2_PKSK_T4_iiT6_,"aw",@nobits
	.sectionflags	@""
	.align	16
.nv.shared._ZN3cub18CUB_300001_SM_10006detail10radix_sort29DeviceRadixSortOnesweepKernelINS1_5radix10policy_hubIiiyE10Policy1000ELNS0_9SortOrderE0EiiyiiNS1_21identity_decomposer_tEEEvPT5_SB_PT3_PKSC_PT1_PKSG_PT2_PKSK_T4_iiT6_:
	.zero		29184


//--------------------- .nv.shared.reserved.0     --------------------------
	.section	.nv.shared.reserved.0,"aw",@nobits
	.weak		__nv_reservedSMEM_offset_0_alias
	.size		__nv_reservedSMEM_offset_0_alias, 0, 64
	.other		__nv_reservedSMEM_offset_0_alias,@"STO_CUDA_RESERVED_SHARED STV_DEFAULT"
__nv_reservedSMEM_offset_0_alias:
	.zero		0
	.zero		64


//--------------------- .nv.global                --------------------------
	.section	.nv.global,"aw",@nobits
.nv.global:
	.type		_ZN34_INTERNAL_487bed0c_4_k_cu_670c5d096thrust24THRUST_300001_SM_1000_NS12placeholders2_8E,@object
	.size		_ZN34_INTERNAL_487bed0c_4_k_cu_670c5d096thrust24THRUST_300001_SM_1000_NS12placeholders2_8E,(_ZN34_INTERNAL_487bed0c_4_k_cu_670c5d094cuda3std3__436_GLOBAL__N__487bed0c_4_k_cu_670c5d096ignoreE - _ZN34_INTERNAL_487bed0c_4_k_cu_670c5d096thrust24THRUST_300001_SM_1000_NS12placeholders2_8E)
_ZN34_INTERNAL_487bed0c_4_k_cu_670c5d096thrust24THRUST_300001_SM_1000_NS12placeholders2_8E:
	.zero		1
	.type		_ZN34_INTERNAL_487bed0c_4_k_cu_670c5d094cuda3std3__436_GLOBAL__N__487bed0c_4_k_cu_670c5d096ignoreE,@object
	.size		_ZN34_INTERNAL_487bed0c_4_k_cu_670c5d094cuda3std3__436_GLOBAL__N__487bed0c_4_k_cu_670c5d096ignoreE,(_ZN34_INTERNAL_487bed0c_4_k_cu_670c5d094cuda3std6ranges3__45__cpo4dataE - _ZN34_INTERNAL_487bed0c_4_k_cu_670c5d094cuda3std3__436_GLOBAL__N__487bed0c_4_k_cu_670c5d096ignoreE)
_ZN34_INTERNAL_487bed0c_4_k_cu_670c5d094cuda3std3__436_GLOBAL__N__487bed0c_4_k_cu_670c5d096ignoreE:
	.zero		1
	.type		_ZN34_INTERNAL_487bed0c_4_k_cu_670c5d094cuda3std6ranges3__45__cpo4dataE,@object
	.size		_ZN34_INTERNAL_487bed0c_4_k_cu_670c5d094cuda3std6ranges3__45__cpo4dataE,(_ZN34_INTERNAL_487bed0c_4_k_cu_670c5d096thrust24THRUST_300001_SM_1000_NS6system3cpp3parE - _ZN34_INTERNAL_487bed0c_4_k_cu_670c5d094cuda3std6ranges3__45__cpo4dataE)
_ZN34_INTERNAL_487bed0c_4_k_cu_670c5d094cuda3std6ranges3__45__cpo4dataE:
	.zero		1
	.type		_ZN34_INTERNAL_487bed0c_4_k_cu_670c5d096thrust24THRUST_300001_SM_1000_NS6system3cpp3parE,@object
	.size		_ZN34_INTERNAL_487bed0c_4_k_cu_670c5d096thrust24THRUST_300001_SM_1000_NS6system3cpp3parE,(_ZN34_INTERNAL_487bed0c_4_k_cu_670c5d094cuda3std3__45__cpo5beginE - _ZN34_INTERNAL_487bed0c_4_k_cu_670c5d096thrust24THRUST_300001_SM_1000_NS6system3cpp3parE)
_ZN34_INTERNAL_487bed0c_4_k_cu_670c5d096thrust24THRUST_300001_SM_1000_NS6system3cpp3parE:
	.zero		1
	.type		_ZN34_INTERNAL_487bed0c_4_k_cu_670c5d094cuda3std3__45__cpo5beginE,@object
	.size		_ZN34_INTERNAL_487bed0c_4_k_cu_670c5d094cuda3std3__45__cpo5beginE,(_ZN34_INTERNAL_487bed0c_4_k_cu_670c5d094cuda3std6ranges3__45__cpo5beginE - _ZN34_INTERNAL_487bed0c_4_k_cu_670c5d094cuda3std3__45__cpo5beginE)
_ZN34_INTERNAL_487bed0c_4_k_cu_670c5d094cuda3std3__45__cpo5beginE:
	.zero		1
	.type		_ZN34_INTERNAL_487bed0c_4_k_cu_670c5d094cuda3std6ranges3__45__cpo5beginE,@object
	.size		_ZN34_INTERNAL_487bed0c_4_k_cu_670c5d094cuda3std6ranges3__45__cpo5beginE,(_ZN34_INTERNAL_487bed0c_4_k_cu_670c5d096thrust24THRUST_300001_SM_1000_NS6deviceE - _ZN34_INTERNAL_487bed0c_4_k_cu_670c5d094cuda3std6ranges3__45__cpo5beginE)
_ZN34_INTERNAL_487bed0c_4_k_cu_670c5d094cuda3std6ranges3__45__cpo5beginE:
	.zero		1
	.type		_ZN34_INTERNAL_487bed0c_4_k_cu_670c5d096thrust24THRUST_300001_SM_1000_NS6deviceE,@object
	.size		_ZN34_INTERNAL_487bed0c_4_k_cu_670c5d096thrust24THRUST_300001_SM_1000_NS6deviceE,(_ZN34_INTERNAL_487bed0c_4_k_cu_670c5d094cuda3std3__47nulloptE - _ZN34_INTERNAL_487bed0c_4_k_cu_670c5d096thrust24THRUST_300001_SM_1000_NS6deviceE)
_ZN34_INTERNAL_487bed0c_4_k_cu_670c5d096thrust24THRUST_300001_SM_1000_NS6deviceE:
	.zero		1
	.type		_ZN34_INTERNAL_487bed0c_4_k_cu_670c5d094cuda3std3__47nulloptE,@object
	.size		_ZN34_INTERNAL_487bed0c_4_k_cu_670c5d094cuda3std3__47nulloptE,(_ZN34_INTERNAL_487bed0c_4_k_cu_670c5d094cuda3std6ranges3__45__cpo8distanceE - _ZN34_INTERNAL_487bed0c_4_k_cu_670c5d094cuda3std3__47nulloptE)
_ZN34_INTERNAL_487bed0c_4_k_cu_670c5d094cuda3std3__47nulloptE:
	.zero		1
	.type		_ZN34_INTERNAL_487bed0c_4_k_cu_670c5d094cuda3std6ranges3__45__cpo8distanceE,@object
	.size		_ZN34_INTERNAL_487bed0c_4_k_cu_670c5d094cuda3std6ranges3__45__cpo8distanceE,(_ZN34_INTERNAL_487bed0c_4_k_cu_670c5d096thrust24THRUST_300001_SM_1000_NS12placeholders2_4E - _ZN34_INTERNAL_487bed0c_4_k_cu_670c5d094cuda3std6ranges3__45__cpo8distanceE)
_ZN34_INTERNAL_487bed0c_4_k_cu_670c5d094cuda3std6ranges3__45__cpo8distanceE:
	.zero		1
	.type		_ZN34_INTERNAL_487bed0c_4_k_cu_670c5d096thrust24THRUST_300001_SM_1000_NS12placeholders2_4E,@object
	.size		_ZN34_INTERNAL_487bed0c_4_k_cu_670c5d096thrust24THRUST_300001_SM_1000_NS12placeholders2_4E,(_ZN34_INTERNAL_487bed0c_4_k_cu_670c5d094cuda3std3__45__cpo6rbeginE - _ZN34_INTERNAL_487bed0c_4_k_cu_670c5d096thrust24THRUST_300001_SM_1000_NS12placeholders2_4E)
_ZN34_INTERNAL_487bed0c_4_k_cu_670c5d096thrust24THRUST_300001_SM_1000_NS12placeholders2_4E:
	.zero		1
	.type		_ZN34_INTERNAL_487bed0c_4_k_cu_670c5d094cuda3std3__45__cpo6rbeginE,@object
	.size		_ZN34_INTERNAL_487bed0c_4_k_cu_670c5d094cuda3std3__45__cpo6rbeginE,(_ZN34_INTERNAL_487bed0c_4_k_cu_670c5d094cuda3std6ranges3__45__cpo7advanceE - _ZN34_INTERNAL_487bed0c_4_k_cu_670c5d094cuda3std3__45__cpo6rbeginE)
_ZN34_INTERNAL_487bed0c_4_k_cu_670c5d094cuda3std3__45__cpo6rbeginE:
	.zero		1
	.type		_ZN34_INTERNAL_487bed0c_4_k_cu_670c5d094cuda3std6ranges3__45__cpo7advanceE,@object
	.size		_ZN34_INTERNAL_487bed0c_4_k_cu_670c5d094cuda3std6ranges3__45__cpo7advanceE,(_ZN34_INTERNAL_487bed0c_4_k_cu_670c5d096thrust24THRUST_300001_SM_1000_NS12placeholders3_10E - _ZN34_INTERNAL_487bed0c_4_k_cu_670c5d094cuda3std6ranges3__45__cpo7advanceE)
_ZN34_INTERNAL_487bed0c_4_k_cu_670c5d094cuda3std6ranges3__45__cpo7advanceE:
	.zero		1
	.type		_ZN34_INTERNAL_487bed0c_4_k_cu_670c5d096thrust24THRUST_300001_SM_1000_NS12placeholders3_10E,@object
	.size		_ZN34_INTERNAL_487bed0c_4_k_cu_670c5d096thrust24THRUST_300001_SM_1000_NS12placeholders3_10E,(_ZN34_INTERNAL_487bed0c_4_k_cu_670c5d094cuda3std3__48in_placeE - _ZN34_INTERNAL_487bed0c_4_k_cu_670c5d096thrust24THRUST_300001_SM_1000_NS12placeholders3_10E)
_ZN34_INTERNAL_487bed0c_4_k_cu_670c5d096thrust24THRUST_300001_SM_1000_NS12placeholders3_10E:
	.zero		1
	.type		_ZN34_INTERNAL_487bed0c_4_k_cu_670c5d094cuda3std3__48in_placeE,@object
	.size		_ZN34_INTERNAL_487bed0c_4_k_cu_670c5d094cuda3std3__48in_placeE,(_ZN34_INTERNAL_487bed0c_4_k_cu_670c5d094cuda3std6ranges3__45__cpo4sizeE - _ZN34_INTERNAL_487bed0c_4_k_cu_670c5d094cuda3std3__48in_placeE)
_ZN34_INTERNAL_487bed0c_4_k_cu_670c5d094cuda3std3__48in_placeE:
	.zero		1
	.type		_ZN34_INTERNAL_487bed0c_4_k_cu_670c5d094cuda3std6ranges3__45__cpo4sizeE,@object
	.size		_ZN34_INTERNAL_487bed0c_4_k_cu_670c5d094cuda3std6ranges3__45__cpo4sizeE,(_ZN34_INTERNAL_487bed0c_4_k_cu_670c5d096thrust24THRUST_300001_SM_1000_NS12placeholders2_2E - _ZN34_INTERNAL_487bed0c_4_k_cu_670c5d094cuda3std6ranges3__45__cpo4sizeE)
_ZN34_INTERNAL_487bed0c_4_k_cu_670c5d094cuda3std6ranges3__45__cpo4sizeE:
	.zero		1
	.type		_ZN34_INTERNAL_487bed0c_4_k_cu_670c5d096thrust24THRUST_300001_SM_1000_NS12placeholders2_2E,@object
	.size		_ZN34_INTERNAL_487bed0c_4_k_cu_670c5d096thrust24THRUST_300001_SM_1000_NS12placeholders2_2E,(_ZN34_INTERNAL_487bed0c_4_k_cu_670c5d094cuda3std3__45__cpo6cbeginE - _ZN34_INTERNAL_487bed0c_4_k_cu_670c5d096thrust24THRUST_300001_SM_1000_NS12placeholders2_2E)
_ZN34_INTERNAL_487bed0c_4_k_cu_670c5d096thrust24THRUST_300001_SM_1000_NS12placeholders2_2E:
	.zero		1
	.type		_ZN34_INTERNAL_487bed0c_4_k_cu_670c5d094cuda3std3__45__cpo6cbeginE,@object
	.size		_ZN34_INTERNAL_487bed0c_4_k_cu_670c5d094cuda3std3__45__cpo6cbeginE,(_ZN34_INTERNAL_487bed0c_4_k_cu_670c5d094cuda3std6ranges3__45__cpo6cbeginE - _ZN34_INTERNAL_487bed0c_4_k_cu_670c5d094cuda3std3__45__cpo6cbeginE)
_ZN34_INTERNAL_487bed0c_4_k_cu_670c5d094cuda3std3__45__cpo6cbeginE:
	.zero		1
	.type		_ZN34_INTERNAL_487bed0c_4_k_cu_670c5d094cuda3std6ranges3__45__cpo6cbeginE,@object
	.size		_ZN34_INTERNAL_487bed0c_4_k_cu_670c5d094cuda3std6ranges3__45__cpo6cbeginE,(_ZN34_INTERNAL_487bed0c_4_k_cu_670c5d096thrust24THRUST_300001_SM_1000_NS12placeholders2_6E - _ZN34_INTERNAL_487bed0c_4_k_cu_670c5d094cuda3std6ranges3__45__cpo6cbeginE)
_ZN34_INTERNAL_487bed0c_4_k_cu_670c5d094cuda3std6ranges3__45__cpo6cbeginE:
	.zero		1
	.type		_ZN34_INTERNAL_487bed0c_4_k_cu_670c5d096thrust24THRUST_300001_SM_1000_NS12placeholders2_6E,@object
	.size		_ZN34_INTERNAL_487bed0c_4_k_cu_670c5d096thrust24THRUST_300001_SM_1000_NS12placeholders2_6E,(_ZN34_INTERNAL_487bed0c_4_k_cu_670c5d094cuda3std3__45__cpo7crbeginE - _ZN34_INTERNAL_487bed0c_4_k_cu_670c5d096thrust24THRUST_300001_SM_1000_NS12placeholders2_6E)
_ZN34_INTERNAL_487bed0c_4_k_cu_670c5d096thrust24THRUST_300001_SM_1000_NS12placeholders2_6E:
	.zero		1
	.type		_ZN34_INTERNAL_487bed0c_4_k_cu_670c5d094cuda3std3__45__cpo7crbeginE,@object
	.size		_ZN34_INTERNAL_487bed0c_4_k_cu_670c5d094cuda3std3__45__cpo7crbeginE,(_ZN34_INTERNAL_487bed0c_4_k_cu_670c5d094cuda3std6ranges3__45__cpo4nextE - _ZN34_INTERNAL_487bed0c_4_k_cu_670c5d094cuda3std3__45__cpo7crbeginE)
_ZN34_INTERNAL_487bed0c_4_k_cu_670c5d094cuda3std3__45__cpo7crbeginE:
	.zero		1
	.type		_ZN34_INTERNAL_487bed0c_4_k_cu_670c5d094cuda3std6ranges3__45__cpo4nextE,@object
	.size		_ZN34_INTERNAL_487bed0c_4_k_cu_670c5d094cuda3std6ranges3__45__cpo4nextE,(_ZN34_INTERNAL_487bed0c_4_k_cu_670c5d094cuda3std6ranges3__45__cpo4swapE - _ZN34_INTERNAL_487bed0c_4_k_cu_670c5d094cuda3std6ranges3__45__cpo4nextE)
_ZN34_INTERNAL_487bed0c_4_k_cu_670c5d094cuda3std6ranges3__45__cpo4nextE:
	.zero		1
	.type		_ZN34_INTERNAL_487bed0c_4_k_cu_670c5d094cuda3std6ranges3__45__cpo4swapE,@object
	.size		_ZN34_INTERNAL_487bed0c_4_k_cu_670c5d094cuda3std6ranges3__45__cpo4swapE,(_ZN34_INTERNAL_487bed0c_4_k_cu_670c5d096thrust24THRUST_300001_SM_1000_NS8cuda_cub10par_nosyncE - _ZN34_INTERNAL_487bed0c_4_k_cu_670c5d094cuda3std6ranges3__45__cpo4swapE)
_ZN34_INTERNAL_487bed0c_4_k_cu_670c5d094cuda3std6ranges3__45__cpo4swapE:
	.zero		1
	.type		_ZN34_INTERNAL_487bed0c_4_k_cu_670c5d096thrust24THRUST_300001_SM_1000_NS8cuda_cub10par_nosyncE,@object
	.size		_ZN34_INTERNAL_487bed0c_4_k_cu_670c5d096thrust24THRUST_300001_SM_1000_NS8cuda_cub10par_nosyncE,(_ZN34_INTERNAL_487bed0c_4_k_cu_670c5d096thrust24THRUST_300001_SM_1000_NS3seqE - _ZN34_INTERNAL_487bed0c_4_k_cu_670c5d096thrust24THRUST_300001_SM_1000_NS8cuda_cub10par_nosyncE)
_ZN34_INTERNAL_487bed0c_4_k_cu_670c5d096thrust24THRUST_300001_SM_1000_NS8cuda_cub10par_nosyncE:
	.zero		1
	.type		_ZN34_INTERNAL_487bed0c_4_k_cu_670c5d096thrust24THRUST_300001_SM_1000_NS3seqE,@object
	.size		_ZN34_INTERNAL_487bed0c_4_k_cu_670c5d096thrust24THRUST_300001_SM_1000_NS3seqE,(_ZN34_INTERNAL_487bed0c_4_k_cu_670c5d094cuda3std3__420unreachable_sentinelE - _ZN34_INTERNAL_487bed0c_4_k_cu_670c5d096thrust24THRUST_300001_SM_1000_NS3seqE)
_ZN34_INTERNAL_487bed0c_4_k_cu_670c5d096thrust24THRUST_300001_SM_1000_NS3seqE:
	.zero		1
	.type		_ZN34_INTERNAL_487bed0c_4_k_cu_670c5d094cuda3std3__420unreachable_sentinelE,@object
	.size		_ZN34_INTERNAL_487bed0c_4_k_cu_670c5d094cuda3std3__420unreachable_sentinelE,(_ZN34_INTERNAL_487bed0c_4_k_cu_670c5d094cuda3std6ranges3__45__cpo5ssizeE - _ZN34_INTERNAL_487bed0c_4_k_cu_670c5d094cuda3std3__420unreachable_sentinelE)
_ZN34_INTERNAL_487bed0c_4_k_cu_670c5d094cuda3std3__420unreachable_sentinelE:
	.zero		1
	.type		_ZN34_INTERNAL_487bed0c_4_k_cu_670c5d094cuda3std6ranges3__45__cpo5ssizeE,@object
	.size		_ZN34_INTERNAL_487bed0c_4_k_cu_670c5d094cuda3std6ranges3__45__cpo5ssizeE,(_ZN34_INTERNAL_487bed0c_4_k_cu_670c5d096thrust24THRUST_300001_SM_1000_NS12placeholders2_3E - _ZN34_INTERNAL_487bed0c_4_k_cu_670c5d094cuda3std6ranges3__45__cpo5ssizeE)
_ZN34_INTERNAL_487bed0c_4_k_cu_670c5d094cuda3std6ranges3__45__cpo5ssizeE:
	.zero		1
	.type		_ZN34_INTERNAL_487bed0c_4_k_cu_670c5d096thrust24THRUST_300001_SM_1000_NS12placeholders2_3E,@object
	.size		_ZN34_INTERNAL_487bed0c_4_k_cu_670c5d096thrust24THRUST_300001_SM_1000_NS12placeholders2_3E,(_ZN34_INTERNAL_487bed0c_4_k_cu_670c5d094cuda3std3__45__cpo4cendE - _ZN34_INTERNAL_487bed0c_4_k_cu_670c5d096thrust24THRUST_300001_SM_1000_NS12placeholders2_3E)
_ZN34_INTERNAL_487bed0c_4_k_cu_670c5d096thrust24THRUST_300001_SM_1000_NS12placeholders2_3E:
	.zero		1
	.type		_ZN34_INTERNAL_487bed0c_4_k_cu_670c5d094cuda3std3__45__cpo4cendE,@object
	.size		_ZN34_INTERNAL_487bed0c_4_k_cu_670c5d094cuda3std3__45__cpo4cendE,(_ZN34_INTERNAL_487bed0c_4_k_cu_670c5d094cuda3std6ranges3__45__cpo4cendE - _ZN34_INTERNAL_487bed0c_4_k_cu_670c5d094cuda3std3__45__cpo4cendE)
_ZN34_INTERNAL_487bed0c_4_k_cu_670c5d094cuda3std3__45__cpo4cendE:
	.zero		1
	.type		_ZN34_INTERNAL_487bed0c_4_k_cu_670c5d094cuda3std6ranges3__45__cpo4cendE,@object
	.size		_ZN34_INTERNAL_487bed0c_4_k_cu_670c5d094cuda3std6ranges3__45__cpo4cendE,(_ZN34_INTERNAL_487bed0c_4_k_cu_670c5d096thrust24THRUST_300001_SM_1000_NS12placeholders2_7E - _ZN34_INTERNAL_487bed0c_4_k_cu_670c5d094cuda3std6ranges3__45__cpo4cendE)
_ZN34_INTERNAL_487bed0c_4_k_cu_670c5d094cuda3std6ranges3__45__cpo4cendE:
	.zero		1
	.type		_ZN34_INTERNAL_487bed0c_4_k_cu_670c5d096thrust24THRUST_300001_SM_1000_NS12placeholders2_7E,@object
	.size		_ZN34_INTERNAL_487bed0c_4_k_cu_670c5d096thrust24THRUST_300001_SM_1000_NS12placeholders2_7E,(_ZN34_INTERNAL_487bed0c_4_k_cu_670c5d094cuda3std3__45__cpo5crendE - _ZN34_INTERNAL_487bed0c_4_k_cu_670c5d096thrust24THRUST_300001_SM_1000_NS12placeholders2_7E)
_ZN34_INTERNAL_487bed0c_4_k_cu_670c5d096thrust24THRUST_300001_SM_1000_NS12placeholders2_7E:
	.zero		1
	.type		_ZN34_INTERNAL_487bed0c_4_k_cu_670c5d094cuda3std3__45__cpo5crendE,@object
	.size		_ZN34_INTERNAL_487bed0c_4_k_cu_670c5d094cuda3std3__45__cpo5crendE,(_ZN34_INTERNAL_487bed0c_4_k_cu_670c5d094cuda3std6ranges3__45__cpo4prevE - _ZN34_INTERNAL_487bed0c_4_k_cu_670c5d094cuda3std3__45__cpo5crendE)
_ZN34_INTERNAL_487bed0c_4_k_cu_670c5d094cuda3std3__45__cpo5crendE:
	.zero		1
	.type		_ZN34_INTERNAL_487bed0c_4_k_cu_670c5d094cuda3std6ranges3__45__cpo4prevE,@object
	.size		_ZN34_INTERNAL_487bed0c_4_k_cu_670c5d094cuda3std6ranges3__45__cpo4prevE,(_ZN34_INTERNAL_487bed0c_4_k_cu_670c5d094cuda3std6ranges3__45__cpo9iter_moveE - _ZN34_INTERNAL_487bed0c_4_k_cu_670c5d094cuda3std6ranges3__45__cpo4prevE)
_ZN34_INTERNAL_487bed0c_4_k_cu_670c5d094cuda3std6ranges3__45__cpo4prevE:
	.zero		1
	.type		_ZN34_INTERNAL_487bed0c_4_k_cu_670c5d094cuda3std6ranges3__45__cpo9iter_moveE,@object
	.size		_ZN34_INTERNAL_487bed0c_4_k_cu_670c5d094cuda3std6ranges3__45__cpo9iter_moveE,(_ZN34_INTERNAL_487bed0c_4_k_cu_670c5d096thrust24THRUST_300001_SM_1000_NS6system6detail10sequential3seqE - _ZN34_INTERNAL_487bed0c_4_k_cu_670c5d094cuda3std6ranges3__45__cpo9iter_moveE)
_ZN34_INTERNAL_487bed0c_4_k_cu_670c5d094cuda3std6ranges3__45__cpo9iter_moveE:
	.zero		1
	.type		_ZN34_INTERNAL_487bed0c_4_k_cu_670c5d096thrust24THRUST_300001_SM_1000_NS6system6detail10sequential3seqE,@object
	.size		_ZN34_INTERNAL_487bed0c_4_k_cu_670c5d096thrust24THRUST_300001_SM_1000_NS6system6detail10sequential3seqE,(_ZN34_INTERNAL_487bed0c_4_k_cu_670c5d096thrust24THRUST_300001_SM_1000_NS12placeholders2_9E - _ZN34_INTERNAL_487bed0c_4_k_cu_670c5d096thrust24THRUST_300001_SM_1000_NS6system6detail10sequential3seqE)
_ZN34_INTERNAL_487bed0c_4_k_cu_670c5d096thrust24THRUST_300001_SM_1000_NS6system6detail10sequential3seqE:
	.zero		1
	.type		_ZN34_INTERNAL_487bed0c_4_k_cu_670c5d096thrust24THRUST_300001_SM_1000_NS12placeholders2_9E,@object
	.size		_ZN34_INTERNAL_487bed0c_4_k_cu_670c5d096thrust24THRUST_300001_SM_1000_NS12placeholders2_9E,(_ZN34_INTERNAL_487bed0c_4_k_cu_670c5d094cuda3std3__419piecewise_constructE - _ZN34_INTERNAL_487bed0c_4_k_cu_670c5d096thrust24THRUST_300001_SM_1000_NS12placeholders2_9E)
_ZN34_INTERNAL_487bed0c_4_k_cu_670c5d096thrust24THRUST_300001_SM_1000_NS12placeholders2_9E:
	.zero		1
	.type		_ZN34_INTERNAL_487bed0c_4_k_cu_670c5d094cuda3std3__419piecewise_constructE,@object
	.size		_ZN34_INTERNAL_487bed0c_4_k_cu_670c5d094cuda3std3__419piecewise_constructE,(_ZN34_INTERNAL_487bed0c_4_k_cu_670c5d094cuda3std6ranges3__45__cpo5cdataE - _ZN34_INTERNAL_487bed0c_4_k_cu_670c5d094cuda3std3__419piecewise_constructE)
_ZN34_INTERNAL_487bed0c_4_k_cu_670c5d094cuda3std3__419piecewise_constructE:
	.zero		1
	.type		_ZN34_INTERNAL_487bed0c_4_k_cu_670c5d094cuda3std6ranges3__45__cpo5cdataE,@object
	.size		_ZN34_INTERNAL_487bed0c_4_k_cu_670c5d094cuda3std6ranges3__45__cpo5cdataE,(_ZN34_INTERNAL_487bed0c_4_k_cu_670c5d096thrust24THRUST_300001_SM_1000_NS12placeholders2_1E - _ZN34_INTERNAL_487bed0c_4_k_cu_670c5d094cuda3std6ranges3__45__cpo5cdataE)
_ZN34_INTERNAL_487bed0c_4_k_cu_670c5d094cuda3std6ranges3__45__cpo5cdataE:
	.zero		1
	.type		_ZN34_INTERNAL_487bed0c_4_k_cu_670c5d096thrust24THRUST_300001_SM_1000_NS12placeholders2_1E,@object
	.size		_ZN34_INTERNAL_487bed0c_4_k_cu_670c5d096thrust24THRUST_300001_SM_1000_NS12placeholders2_1E,(_ZN34_INTERNAL_487bed0c_4_k_cu_670c5d094cuda3std3__45__cpo3endE - _ZN34_INTERNAL_487bed0c_4_k_cu_670c5d096thrust24THRUST_300001_SM_1000_NS12placeholders2_1E)
_ZN34_INTERNAL_487bed0c_4_k_cu_670c5d096thrust24THRUST_300001_SM_1000_NS12placeholders2_1E:
	.zero		1
	.type		_ZN34_INTERNAL_487bed0c_4_k_cu_670c5d094cuda3std3__45__cpo3endE,@object
	.size		_ZN34_INTERNAL_487bed0c_4_k_cu_670c5d094cuda3std3__45__cpo3endE,(_ZN34_INTERNAL_487bed0c_4_k_cu_670c5d094cuda3std6ranges3__45__cpo3endE - _ZN34_INTERNAL_487bed0c_4_k_cu_670c5d094cuda3std3__45__cpo3endE)
_ZN34_INTERNAL_487bed0c_4_k_cu_670c5d094cuda3std3__45__cpo3endE:
	.zero		1
	.type		_ZN34_INTERNAL_487bed0c_4_k_cu_670c5d094cuda3std6ranges3__45__cpo3endE,@object
	.size		_ZN34_INTERNAL_487bed0c_4_k_cu_670c5d094cuda3std6ranges3__45__cpo3endE,(_ZN34_INTERNAL_487bed0c_4_k_cu_670c5d096thrust24THRUST_300001_SM_1000_NS12placeholders2_5E - _ZN34_INTERNAL_487bed0c_4_k_cu_670c5d094cuda3std6ranges3__45__cpo3endE)
_ZN34_INTERNAL_487bed0c_4_k_cu_670c5d094cuda3std6ranges3__45__cpo3endE:
	.zero		1
	.type		_ZN34_INTERNAL_487bed0c_4_k_cu_670c5d096thrust24THRUST_300001_SM_1000_NS12placeholders2_5E,@object
	.size		_ZN34_INTERNAL_487bed0c_4_k_cu_670c5d096thrust24THRUST_300001_SM_1000_NS12placeholders2_5E,(_ZN34_INTERNAL_487bed0c_4_k_cu_670c5d094cuda3std3__45__cpo4rendE - _ZN34_INTERNAL_487bed0c_4_k_cu_670c5d096thrust24THRUST_300001_SM_1000_NS12placeholders2_5E)
_ZN34_INTERNAL_487bed0c_4_k_cu_670c5d096thrust24THRUST_300001_SM_1000_NS12placeholders2_5E:
	.zero		1
	.type		_ZN34_INTERNAL_487bed0c_4_k_cu_670c5d094cuda3std3__45__cpo4rendE,@object
	.size		_ZN34_INTERNAL_487bed0c_4_k_cu_670c5d094cuda3std3__45__cpo4rendE,(_ZN34_INTERNAL_487bed0c_4_k_cu_670c5d094cuda3std6ranges3__45__cpo9iter_swapE - _ZN34_INTERNAL_487bed0c_4_k_cu_670c5d094cuda3std3__45__cpo4rendE)
_ZN34_INTERNAL_487bed0c_4_k_cu_670c5d094cuda3std3__45__cpo4rendE:
	.zero		1
	.type		_ZN34_INTERNAL_487bed0c_4_k_cu_670c5d094cuda3std6ranges3__45__cpo9iter_swapE,@object
	.size		_ZN34_INTERNAL_487bed0c_4_k_cu_670c5d094cuda3std6ranges3__45__cpo9iter_swapE,(_ZN34_INTERNAL_487bed0c_4_k_cu_670c5d094cuda3std3__48unexpectE - _ZN34_INTERNAL_487bed0c_4_k_cu_670c5d094cuda3std6ranges3__45__cpo9iter_swapE)
_ZN34_INTERNAL_487bed0c_4_k_cu_670c5d094cuda3std6ranges3__45__cpo9iter_swapE:
	.zero		1
	.type		_ZN34_INTERNAL_487bed0c_4_k_cu_670c5d094cuda3std3__48unexpectE,@object
	.size		_ZN34_INTERNAL_487bed0c_4_k_cu_670c5d094cuda3std3__48unexpectE,(_ZN34_INTERNAL_487bed0c_4_k_cu_670c5d096thrust24THRUST_300001_SM_1000_NS8cuda_cub3parE - _ZN34_INTERNAL_487bed0c_4_k_cu_670c5d094cuda3std3__48unexpectE)
_ZN34_INTERNAL_487bed0c_4_k_cu_670c5d094cuda3std3__48unexpectE:
	.zero		1
	.type		_ZN34_INTERNAL_487bed0c_4_k_cu_670c5d096thrust24THRUST_300001_SM_1000_NS8cuda_cub3parE,@object
	.size		_ZN34_INTERNAL_487bed0c_4_k_cu_670c5d096thrust24THRUST_300001_SM_1000_NS8cuda_cub3parE,(.L_29 - _ZN34_INTERNAL_487bed0c_4_k_cu_670c5d096thrust24THRUST_300001_SM_1000_NS8cuda_cub3parE)
_ZN34_INTERNAL_487bed0c_4_k_cu_670c5d096thrust24THRUST_300001_SM_1000_NS8cuda_cub3parE:
	.zero		1
.L_29:


//--------------------- .nv.shared._ZN3cub18CUB_300001_SM_10006detail10radix_sort33DeviceRadixSortExclusiveSumKernelINS1_5radix10policy_hubIiiyE10Policy1000EyEEvPT0_ --------------------------
	.section	.nv.shared._ZN3cub18CUB_300001_SM_10006detail10radix_sort33DeviceRadixSortExclusiveSumKernelINS1_5radix10policy_hubIiiyE10Policy1000EyEEvPT0_,"aw",@nobits
	.sectionflags	@""
	.align	16
.nv.shared._ZN3cub18CUB_300001_SM_10006detail10radix_sort33DeviceRadixSortExclusiveSumKernelINS1_5radix10policy_hubIiiyE10Policy1000EyEEvPT0_:
	.zero		3360


//--------------------- .nv.shared._ZN3cub18CUB_300001_SM_10006detail10radix_sort30DeviceRadixSortHistogramKernelINS1_5radix10policy_hubIiiyE10Policy1000ELNS0_9SortOrderE0EiyNS1_21identity_decomposer_tEEEvPT2_PKT1_SA_iiT3_ --------------------------
	.section	.nv.shared._ZN3cub18CUB_300001_SM_10006detail10radix_sort30DeviceRadixSortHistogramKernelINS1_5radix10policy_hubIiiyE10Policy1000ELNS0_9SortOrderE0EiyNS1_21identity_decomposer_tEEEvPT2_PKT1_SA_iiT3_,"aw",@nobits
	.sectionflags	@""
	.align	4
.nv.shared._ZN3cub18CUB_300001_SM_10006detail10radix_sort30DeviceRadixSortHistogramKernelINS1_5radix10policy_hubIiiyE10Policy1000ELNS0_9SortOrderE0EiyNS1_21identity_decomposer_tEEEvPT2_PKT1_SA_iiT3_:
	.zero		5120


//--------------------- .nv.shared._ZN3cub18CUB_300001_SM_10006detail10radix_sort31DeviceRadixSortSingleTileKernelINS1_5radix10policy_hubIiiyE10Policy1000ELNS0_9SortOrderE0EiiyNS1_21identity_decomposer_tEEEvPKT1_PSA_PKT2_PSE_T3_iiT4_ --------------------------
	.section	.nv.shared._ZN3cub18CUB_300001_SM_10006detail10radix_sort31DeviceRadixSortSingleTileKernelINS1_5radix10policy_hubIiiyE10Policy1000ELNS0_9SortOrderE0EiiyNS1_21identity_decomposer_tEEEvPKT1_PSA_PKT2_PSE_T3_iiT4_,"aw",@nobits
	.sectionflags	@""
	.align	16
.nv.shared._ZN3cub18CUB_300001_SM_10006detail10radix_sort31DeviceRadixSortSingleTileKernelINS1_5radix10policy_hubIiiyE10Policy1000ELNS0_9SortOrderE0EiiyNS1_21identity_decomposer_tEEEvPKT1_PSA_PKT2_PSE_T3_iiT4_:
	.zero		34880


//--------------------- .nv.constant0._ZN3cub18CUB_300001_SM_10006detail10radix_sort29DeviceRadixSortOnesweepKernelINS1_5radix10policy_hubIiiyE10Policy1000ELNS0_9SortOrderE0EiiyiiNS1_21identity_decomposer_tEEEvPT5_SB_PT3_PKSC_PT1_PKSG_PT2_PKSK_T4_iiT6_ --------------------------
	.section	.nv.constant0._ZN3cub18CUB_300001_SM_10006detail10radix_sort29DeviceRadixSortOnesweepKernelINS1_5radix10policy_hubIiiyE10Policy1000ELNS0_9SortOrderE0EiiyiiNS1_21identity_decomposer_tEEEvPT5_SB_PT3_PKSC_PT1_PKSG_PT2_PKSK_T4_iiT6_,"a",@progbits
	.sectionflags	@""
	.align	4
.nv.constant0._ZN3cub18CUB_300001_SM_10006detail10radix_sort29DeviceRadixSortOnesweepKernelINS1_5radix10policy_hubIiiyE10Policy1000ELNS0_9SortOrderE0EiiyiiNS1_21identity_decomposer_tEEEvPT5_SB_PT3_PKSC_PT1_PKSG_PT2_PKSK_T4_iiT6_:
	.zero		973


//--------------------- .nv.constant0._ZN3cub18CUB_300001_SM_10006detail10radix_sort33DeviceRadixSortExclusiveSumKernelINS1_5radix10policy_hubIiiyE10Policy1000EyEEvPT0_ --------------------------
	.section	.nv.constant0._ZN3cub18CUB_300001_SM_10006detail10radix_sort33DeviceRadixSortExclusiveSumKernelINS1_5radix10policy_hubIiiyE10Policy1000EyEEvPT0_,"a",@progbits
	.sectionflags	@""
	.align	4
.nv.constant0._ZN3cub18CUB_300001_SM_10006detail10radix_sort33DeviceRadixSortExclusiveSumKernelINS1_5radix10policy_hubIiiyE10Policy1000EyEEvPT0_:
	.zero		904


//--------------------- .nv.constant0._ZN3cub18CUB_300001_SM_10006detail10radix_sort30DeviceRadixSortHistogramKernelINS1_5radix10policy_hubIiiyE10Policy1000ELNS0_9SortOrderE0EiyNS1_21identity_decomposer_tEEEvPT2_PKT1_SA_iiT3_ --------------------------
	.section	.nv.constant0._ZN3cub18CUB_300001_SM_10006detail10radix_sort30DeviceRadixSortHistogramKernelINS1_5radix10policy_hubIiiyE10Policy1000ELNS0_9SortOrderE0EiyNS1_21identity_decomposer_tEEEvPT2_PKT1_SA_iiT3_,"a",@progbits
	.sectionflags	@""
	.align	4
.nv.constant0._ZN3cub18CUB_300001_SM_10006detail10radix_sort30DeviceRadixSortHistogramKernelINS1_5radix10policy_hubIiiyE10Policy1000ELNS0_9SortOrderE0EiyNS1_21identity_decomposer_tEEEvPT2_PKT1_SA_iiT3_:
	.zero		929


//--------------------- .nv.constant0._ZN3cub18CUB_300001_SM_10006detail10radix_sort31DeviceRadixSortSingleTileKernelINS1_5radix10policy_hubIiiyE10Policy1000ELNS0_9SortOrderE0EiiyNS1_21identity_decomposer_tEEEvPKT1_PSA_PKT2_PSE_T3_iiT4_ --------------------------
	.section	.nv.constant0._ZN3cub18CUB_300001_SM_10006detail10radix_sort31DeviceRadixSortSingleTileKernelINS1_5radix10policy_hubIiiyE10Policy1000ELNS0_9SortOrderE0EiiyNS1_21identity_decomposer_tEEEvPKT1_PSA_PKT2_PSE_T3_iiT4_,"a",@progbits
	.sectionflags	@""
	.align	4
.nv.constant0._ZN3cub18CUB_300001_SM_10006detail10radix_sort31DeviceRadixSortSingleTileKernelINS1_5radix10policy_hubIiiyE10Policy1000ELNS0_9SortOrderE0EiiyNS1_21identity_decomposer_tEEEvPKT1_PSA_PKT2_PSE_T3_iiT4_:
	.zero		945


//--------------------- .nv.constant0._ZN3cub18CUB_300001_SM_10006detail11EmptyKernelIvEEvv --------------------------
	.section	.nv.constant0._ZN3cub18CUB_300001_SM_10006detail11EmptyKernelIvEEvv,"a",@progbits
	.sectionflags	@""
	.align	4
.nv.constant0._ZN3cub18CUB_300001_SM_10006detail11EmptyKernelIvEEvv:
	.zero		896


//--------------------- .nv.constant0._Z16buildSortedArrayPiS_P13KeyOccurencesi --------------------------
	.section	.nv.constant0._Z16buildSortedArrayPiS_P13KeyOccurencesi,"a",@progbits
	.sectionflags	@""
	.align	4
.nv.constant0._Z16buildSortedArrayPiS_P13KeyOccurencesi:
	.zero		924


//--------------------- .nv.constant0._Z11extractKeysP12KeyValuePairPiS1_i --------------------------
	.section	.nv.constant0._Z11extractKeysP12KeyValuePairPiS1_i,"a",@progbits
	.sectionflags	@""
	.align	4
.nv.constant0._Z11extractKeysP12KeyValuePairPiS1_i:
	.zero		924


//--------------------- SYMBOLS --------------------------

	.type		.nv.reservedSmem.offset0,@object
	.size		.nv.reservedSmem.offset0,0x4
	.type		.nv.reservedSmem.cap,@object
	.size		.nv.reservedSmem.cap,0x4
